//
// Generated by NVIDIA NVVM Compiler
//
// Compiler Build ID: CL-36424714
// Cuda compilation tools, release 13.0, V13.0.88
// Based on NVVM 20.0.0
//

.version 9.0
.target sm_100
.address_size 64

	// .globl	_Z18Compute_DX_DY_MainPKfS0_S0_S0_PfS1_iifffff
// _ZZ18Compute_DX_DY_MainPKfS0_S0_S0_PfS1_iifffffE2pq has been demoted
// _ZZ15Compute_DZ_MainPKfS0_S0_S0_PfiiffffffE2pq has been demoted
// _ZZ32Compute_VTI_DYED1and2_Part_V4_V5PfS_S_PKiS1_S1_S1_iiffffffffffffffffffffffffE15dx_dy_dz_DenAng has been demoted
// _ZZ28Compute_DYED1and2_Part_V4_V5PfS_S_PKiS1_S1_S1_iiffffffffffffffffffffffffffffE15dx_dy_dz_DenAng has been demoted
// _ZZ22Compute_VTI_Next_PQ_T2PKfS0_S0_S0_S0_S0_S0_S0_S0_PfS1_PKiS3_iiffffffffffffffffffE2rb has been demoted
// _ZZ18Compute_Next_PQ_T2PKfS0_S0_S0_S0_S0_S0_S0_S0_PfS1_PKiS3_iiffffffffffffffffffffffE2rb has been demoted

.visible .entry _Z18Compute_DX_DY_MainPKfS0_S0_S0_PfS1_iifffff(
	.param .u64 .ptr .align 1 _Z18Compute_DX_DY_MainPKfS0_S0_S0_PfS1_iifffff_param_0,
	.param .u64 .ptr .align 1 _Z18Compute_DX_DY_MainPKfS0_S0_S0_PfS1_iifffff_param_1,
	.param .u64 .ptr .align 1 _Z18Compute_DX_DY_MainPKfS0_S0_S0_PfS1_iifffff_param_2,
	.param .u64 .ptr .align 1 _Z18Compute_DX_DY_MainPKfS0_S0_S0_PfS1_iifffff_param_3,
	.param .u64 .ptr .align 1 _Z18Compute_DX_DY_MainPKfS0_S0_S0_PfS1_iifffff_param_4,
	.param .u64 .ptr .align 1 _Z18Compute_DX_DY_MainPKfS0_S0_S0_PfS1_iifffff_param_5,
	.param .u32 _Z18Compute_DX_DY_MainPKfS0_S0_S0_PfS1_iifffff_param_6,
	.param .u32 _Z18Compute_DX_DY_MainPKfS0_S0_S0_PfS1_iifffff_param_7,
	.param .f32 _Z18Compute_DX_DY_MainPKfS0_S0_S0_PfS1_iifffff_param_8,
	.param .f32 _Z18Compute_DX_DY_MainPKfS0_S0_S0_PfS1_iifffff_param_9,
	.param .f32 _Z18Compute_DX_DY_MainPKfS0_S0_S0_PfS1_iifffff_param_10,
	.param .f32 _Z18Compute_DX_DY_MainPKfS0_S0_S0_PfS1_iifffff_param_11,
	.param .f32 _Z18Compute_DX_DY_MainPKfS0_S0_S0_PfS1_iifffff_param_12
)
.maxntid 1536
{
	.reg .pred 	%p<18>;
	.reg .b32 	%r<50>;
	.reg .b32 	%f<136>;
	.reg .b64 	%rd<51>;
	// demoted variable
	.shared .align 4 .b8 _ZZ18Compute_DX_DY_MainPKfS0_S0_S0_PfS1_iifffffE2pq[2560];
	ld.param.u64 	%rd20, [_Z18Compute_DX_DY_MainPKfS0_S0_S0_PfS1_iifffff_param_0];
	ld.param.u64 	%rd24, [_Z18Compute_DX_DY_MainPKfS0_S0_S0_PfS1_iifffff_param_1];
	ld.param.u64 	%rd21, [_Z18Compute_DX_DY_MainPKfS0_S0_S0_PfS1_iifffff_param_2];
	ld.param.u64 	%rd25, [_Z18Compute_DX_DY_MainPKfS0_S0_S0_PfS1_iifffff_param_3];
	ld.param.u64 	%rd22, [_Z18Compute_DX_DY_MainPKfS0_S0_S0_PfS1_iifffff_param_4];
	ld.param.u64 	%rd23, [_Z18Compute_DX_DY_MainPKfS0_S0_S0_PfS1_iifffff_param_5];
	ld.param.u32 	%r11, [_Z18Compute_DX_DY_MainPKfS0_S0_S0_PfS1_iifffff_param_6];
	ld.param.u32 	%r12, [_Z18Compute_DX_DY_MainPKfS0_S0_S0_PfS1_iifffff_param_7];
	ld.param.f32 	%f41, [_Z18Compute_DX_DY_MainPKfS0_S0_S0_PfS1_iifffff_param_8];
	ld.param.f32 	%f42, [_Z18Compute_DX_DY_MainPKfS0_S0_S0_PfS1_iifffff_param_9];
	ld.param.f32 	%f43, [_Z18Compute_DX_DY_MainPKfS0_S0_S0_PfS1_iifffff_param_10];
	ld.param.f32 	%f44, [_Z18Compute_DX_DY_MainPKfS0_S0_S0_PfS1_iifffff_param_11];
	ld.param.f32 	%f45, [_Z18Compute_DX_DY_MainPKfS0_S0_S0_PfS1_iifffff_param_12];
	cvta.to.global.u64 	%rd1, %rd25;
	cvta.to.global.u64 	%rd2, %rd24;
	mov.u32 	%r1, %ctaid.y;
	mov.u32 	%r2, %tid.y;
	setp.ne.s32 	%p1, %r2, 0;
	@%p1 bra 	$L__BB0_2;
	cvta.to.global.u64 	%rd35, %rd20;
	mov.u32 	%r28, %tid.x;
	shl.b32 	%r29, %r1, 6;
	add.s32 	%r30, %r29, %r28;
	mul.wide.u32 	%rd36, %r30, 8;
	add.s64 	%rd46, %rd35, %rd36;
	bra.uni 	$L__BB0_13;
$L__BB0_2:
	setp.gt.s32 	%p2, %r2, 2;
	@%p2 bra 	$L__BB0_6;
	setp.eq.s32 	%p6, %r2, 1;
	@%p6 bra 	$L__BB0_10;
	setp.eq.s32 	%p7, %r2, 2;
	@%p7 bra 	$L__BB0_5;
	bra.uni 	$L__BB0_13;
$L__BB0_5:
	mov.u32 	%r22, %tid.x;
	shl.b32 	%r23, %r1, 6;
	add.s32 	%r24, %r22, %r23;
	mul.wide.u32 	%rd32, %r24, 8;
	add.s64 	%rd33, %rd2, %rd32;
	add.s64 	%rd46, %rd33, 256;
	bra.uni 	$L__BB0_13;
$L__BB0_6:
	setp.eq.s32 	%p3, %r2, 3;
	@%p3 bra 	$L__BB0_11;
	setp.eq.s32 	%p4, %r2, 4;
	@%p4 bra 	$L__BB0_12;
	setp.eq.s32 	%p5, %r2, 5;
	@%p5 bra 	$L__BB0_9;
	bra.uni 	$L__BB0_13;
$L__BB0_9:
	mov.u32 	%r13, %tid.x;
	shl.b32 	%r14, %r1, 6;
	add.s32 	%r15, %r13, %r14;
	mul.wide.u32 	%rd27, %r15, 8;
	add.s64 	%rd28, %rd1, %rd27;
	add.s64 	%rd46, %rd28, 256;
	bra.uni 	$L__BB0_13;
$L__BB0_10:
	mov.u32 	%r25, %tid.x;
	shl.b32 	%r26, %r1, 6;
	add.s32 	%r27, %r26, %r25;
	mul.wide.u32 	%rd34, %r27, 8;
	add.s64 	%rd46, %rd2, %rd34;
	bra.uni 	$L__BB0_13;
$L__BB0_11:
	mov.u32 	%r19, %tid.x;
	shl.b32 	%r20, %r1, 6;
	add.s32 	%r21, %r20, %r19;
	cvta.to.global.u64 	%rd30, %rd21;
	mul.wide.u32 	%rd31, %r21, 8;
	add.s64 	%rd46, %rd30, %rd31;
	bra.uni 	$L__BB0_13;
$L__BB0_12:
	mov.u32 	%r16, %tid.x;
	shl.b32 	%r17, %r1, 6;
	add.s32 	%r18, %r17, %r16;
	mul.wide.u32 	%rd29, %r18, 8;
	add.s64 	%rd46, %rd1, %rd29;
$L__BB0_13:
	setp.lt.s32 	%p8, %r11, 1;
	@%p8 bra 	$L__BB0_31;
	mov.u32 	%r32, %tid.x;
	mov.u32 	%r33, %ntid.x;
	mad.lo.s32 	%r34, %r2, %r33, %r32;
	mul.hi.u32 	%r35, %r34, -1431655765;
	and.b32  	%r36, %r35, 1073741792;
	add.s32 	%r37, %r36, %r34;
	shl.b32 	%r38, %r37, 2;
	mov.u32 	%r39, _ZZ18Compute_DX_DY_MainPKfS0_S0_S0_PfS1_iifffffE2pq;
	add.s32 	%r3, %r39, %r38;
	shl.b32 	%r40, %r1, 8;
	add.s32 	%r41, %r34, %r40;
	cvt.u64.u32 	%rd37, %r41;
	shl.b32 	%r4, %r12, 6;
	shl.b32 	%r42, %r32, 2;
	and.b32  	%r43, %r42, 4032;
	add.s32 	%r44, %r43, %r32;
	shl.b32 	%r45, %r44, 2;
	add.s32 	%r5, %r39, %r45;
	shl.b32 	%r46, %r12, 4;
	neg.f32 	%f1, %f45;
	neg.s32 	%r48, %r11;
	mul.wide.s32 	%rd10, %r46, 8;
	cvta.to.global.u64 	%rd38, %rd23;
	shl.b32 	%r47, %r12, 8;
	cvt.s64.s32 	%rd39, %r47;
	add.s64 	%rd40, %rd39, %rd37;
	shl.b64 	%rd41, %rd40, 3;
	add.s64 	%rd50, %rd38, %rd41;
	cvta.to.global.u64 	%rd42, %rd22;
	mul.wide.u32 	%rd43, %r41, 8;
	add.s64 	%rd48, %rd42, %rd43;
	mov.f32 	%f118, 0f00000000;
	mov.b32 	%r49, 0;
	mov.f32 	%f119, %f118;
	mov.f32 	%f120, %f118;
	mov.f32 	%f121, %f118;
	mov.f32 	%f122, %f118;
	mov.f32 	%f123, %f118;
	mov.f32 	%f124, %f118;
	mov.f32 	%f125, %f118;
	mov.f32 	%f126, %f118;
	mov.f32 	%f127, %f118;
	mov.f32 	%f128, %f118;
	mov.f32 	%f129, %f118;
	mov.f32 	%f130, %f118;
	mov.f32 	%f131, %f118;
	mov.f32 	%f132, %f118;
	mov.f32 	%f133, %f118;
	mov.f32 	%f134, %f118;
	mov.f32 	%f135, %f118;
$L__BB0_15:
	setp.ne.s32 	%p9, %r2, 0;
	@%p9 bra 	$L__BB0_17;
	ld.global.v2.f32 	{%f59, %f60}, [%rd46];
	st.shared.f32 	[%r5], %f59;
	st.shared.f32 	[%r5+1280], %f60;
	ld.global.v2.f32 	{%f61, %f62}, [%rd46+256];
	st.shared.f32 	[%r5+640], %f61;
	st.shared.f32 	[%r5+1920], %f62;
	bra.uni 	$L__BB0_28;
$L__BB0_17:
	setp.gt.s32 	%p10, %r2, 2;
	@%p10 bra 	$L__BB0_21;
	setp.eq.s32 	%p14, %r2, 1;
	@%p14 bra 	$L__BB0_25;
	setp.eq.s32 	%p15, %r2, 2;
	@%p15 bra 	$L__BB0_20;
	bra.uni 	$L__BB0_28;
$L__BB0_20:
	ld.global.v2.f32 	{%f55, %f56}, [%rd46];
	st.shared.f32 	[%r5+704], %f55;
	st.shared.f32 	[%r5+1984], %f56;
	bra.uni 	$L__BB0_28;
$L__BB0_21:
	setp.eq.s32 	%p11, %r2, 3;
	@%p11 bra 	$L__BB0_26;
	setp.eq.s32 	%p12, %r2, 4;
	@%p12 bra 	$L__BB0_27;
	setp.eq.s32 	%p13, %r2, 5;
	@%p13 bra 	$L__BB0_24;
	bra.uni 	$L__BB0_28;
$L__BB0_24:
	ld.global.v2.f32 	{%f47, %f48}, [%rd46];
	st.shared.f32 	[%r5+832], %f47;
	st.shared.f32 	[%r5+2112], %f48;
	bra.uni 	$L__BB0_28;
$L__BB0_25:
	ld.global.v2.f32 	{%f57, %f58}, [%rd46];
	st.shared.f32 	[%r5+64], %f57;
	st.shared.f32 	[%r5+1344], %f58;
	bra.uni 	$L__BB0_28;
$L__BB0_26:
	ld.global.v2.f32 	{%f51, %f52}, [%rd46];
	st.shared.f32 	[%r5+128], %f51;
	st.shared.f32 	[%r5+1408], %f52;
	ld.global.v2.f32 	{%f53, %f54}, [%rd46+256];
	st.shared.f32 	[%r5+768], %f53;
	st.shared.f32 	[%r5+2048], %f54;
	bra.uni 	$L__BB0_28;
$L__BB0_27:
	ld.global.v2.f32 	{%f49, %f50}, [%rd46];
	st.shared.f32 	[%r5+192], %f49;
	st.shared.f32 	[%r5+1472], %f50;
$L__BB0_28:
	bar.sync 	0;
	ld.shared.f32 	%f63, [%r3+52];
	ld.shared.f32 	%f64, [%r3+1332];
	ld.shared.f32 	%f65, [%r3+48];
	mul.f32 	%f66, %f44, %f65;
	fma.rn.f32 	%f67, %f45, %f63, %f66;
	ld.shared.f32 	%f68, [%r3+1328];
	mul.f32 	%f69, %f44, %f68;
	fma.rn.f32 	%f70, %f45, %f64, %f69;
	ld.shared.f32 	%f71, [%r3+44];
	fma.rn.f32 	%f72, %f43, %f71, %f67;
	ld.shared.f32 	%f73, [%r3+1324];
	fma.rn.f32 	%f74, %f43, %f73, %f70;
	ld.shared.f32 	%f75, [%r3+40];
	fma.rn.f32 	%f76, %f42, %f75, %f72;
	ld.shared.f32 	%f77, [%r3+1320];
	fma.rn.f32 	%f78, %f42, %f77, %f74;
	ld.shared.f32 	%f79, [%r3+36];
	fma.rn.f32 	%f80, %f41, %f79, %f76;
	ld.shared.f32 	%f81, [%r3+1316];
	fma.rn.f32 	%f82, %f41, %f81, %f78;
	ld.shared.f32 	%f83, [%r3+32];
	mul.f32 	%f84, %f41, %f83;
	sub.f32 	%f85, %f80, %f84;
	ld.shared.f32 	%f20, [%r3+1312];
	mul.f32 	%f86, %f41, %f20;
	sub.f32 	%f87, %f82, %f86;
	ld.shared.f32 	%f88, [%r3+28];
	mul.f32 	%f89, %f42, %f88;
	sub.f32 	%f90, %f85, %f89;
	ld.shared.f32 	%f91, [%r3+1308];
	mul.f32 	%f92, %f42, %f91;
	sub.f32 	%f93, %f87, %f92;
	ld.shared.f32 	%f94, [%r3+24];
	mul.f32 	%f95, %f43, %f94;
	sub.f32 	%f96, %f90, %f95;
	ld.shared.f32 	%f97, [%r3+1304];
	mul.f32 	%f98, %f43, %f97;
	sub.f32 	%f99, %f93, %f98;
	ld.shared.f32 	%f100, [%r3+20];
	mul.f32 	%f101, %f44, %f100;
	sub.f32 	%f102, %f96, %f101;
	ld.shared.f32 	%f103, [%r3+1300];
	mul.f32 	%f104, %f44, %f103;
	sub.f32 	%f105, %f99, %f104;
	ld.shared.f32 	%f106, [%r3+16];
	mul.f32 	%f107, %f45, %f106;
	sub.f32 	%f108, %f102, %f107;
	ld.shared.f32 	%f109, [%r3+1296];
	mul.f32 	%f110, %f45, %f109;
	sub.f32 	%f111, %f105, %f110;
	fma.rn.f32 	%f21, %f45, %f83, %f127;
	mul.f32 	%f112, %f44, %f83;
	add.f32 	%f127, %f128, %f112;
	mul.f32 	%f113, %f43, %f83;
	add.f32 	%f128, %f129, %f113;
	mul.f32 	%f114, %f42, %f83;
	add.f32 	%f129, %f130, %f114;
	add.f32 	%f130, %f131, %f84;
	sub.f32 	%f131, %f132, %f84;
	sub.f32 	%f132, %f133, %f114;
	sub.f32 	%f133, %f134, %f113;
	sub.f32 	%f134, %f135, %f112;
	mul.f32 	%f135, %f83, %f1;
	fma.rn.f32 	%f31, %f45, %f20, %f118;
	mul.f32 	%f115, %f44, %f20;
	add.f32 	%f118, %f119, %f115;
	mul.f32 	%f116, %f43, %f20;
	add.f32 	%f119, %f120, %f116;
	mul.f32 	%f117, %f42, %f20;
	add.f32 	%f120, %f121, %f117;
	add.f32 	%f121, %f122, %f86;
	sub.f32 	%f122, %f123, %f86;
	sub.f32 	%f123, %f124, %f117;
	sub.f32 	%f124, %f125, %f116;
	sub.f32 	%f125, %f126, %f115;
	st.global.v2.f32 	[%rd48], {%f108, %f111};
	setp.lt.u32 	%p16, %r49, 9;
	@%p16 bra 	$L__BB0_30;
	st.global.v2.f32 	[%rd50], {%f21, %f31};
	mul.wide.s32 	%rd44, %r4, 8;
	add.s64 	%rd50, %rd50, %rd44;
$L__BB0_30:
	bar.sync 	0;
	add.s32 	%r49, %r49, 1;
	add.s32 	%r48, %r48, 1;
	setp.ne.s32 	%p17, %r48, 0;
	mul.wide.s32 	%rd45, %r4, 8;
	add.s64 	%rd48, %rd48, %rd45;
	add.s64 	%rd46, %rd46, %rd10;
	mul.f32 	%f126, %f20, %f1;
	@%p17 bra 	$L__BB0_15;
$L__BB0_31:
	ret;

}
	// .globl	_Z15Compute_DZ_MainPKfS0_S0_S0_Pfiiffffff
.visible .entry _Z15Compute_DZ_MainPKfS0_S0_S0_Pfiiffffff(
	.param .u64 .ptr .align 1 _Z15Compute_DZ_MainPKfS0_S0_S0_Pfiiffffff_param_0,
	.param .u64 .ptr .align 1 _Z15Compute_DZ_MainPKfS0_S0_S0_Pfiiffffff_param_1,
	.param .u64 .ptr .align 1 _Z15Compute_DZ_MainPKfS0_S0_S0_Pfiiffffff_param_2,
	.param .u64 .ptr .align 1 _Z15Compute_DZ_MainPKfS0_S0_S0_Pfiiffffff_param_3,
	.param .u64 .ptr .align 1 _Z15Compute_DZ_MainPKfS0_S0_S0_Pfiiffffff_param_4,
	.param .u32 _Z15Compute_DZ_MainPKfS0_S0_S0_Pfiiffffff_param_5,
	.param .u32 _Z15Compute_DZ_MainPKfS0_S0_S0_Pfiiffffff_param_6,
	.param .f32 _Z15Compute_DZ_MainPKfS0_S0_S0_Pfiiffffff_param_7,
	.param .f32 _Z15Compute_DZ_MainPKfS0_S0_S0_Pfiiffffff_param_8,
	.param .f32 _Z15Compute_DZ_MainPKfS0_S0_S0_Pfiiffffff_param_9,
	.param .f32 _Z15Compute_DZ_MainPKfS0_S0_S0_Pfiiffffff_param_10,
	.param .f32 _Z15Compute_DZ_MainPKfS0_S0_S0_Pfiiffffff_param_11,
	.param .f32 _Z15Compute_DZ_MainPKfS0_S0_S0_Pfiiffffff_param_12
)
.maxntid 2048
{
	.reg .pred 	%p<62>;
	.reg .b32 	%r<81>;
	.reg .b32 	%f<533>;
	.reg .b64 	%rd<61>;
	// demoted variable
	.shared .align 4 .b8 _ZZ15Compute_DZ_MainPKfS0_S0_S0_PfiiffffffE2pq[3072];
	ld.param.u64 	%rd19, [_Z15Compute_DZ_MainPKfS0_S0_S0_Pfiiffffff_param_0];
	ld.param.u64 	%rd23, [_Z15Compute_DZ_MainPKfS0_S0_S0_Pfiiffffff_param_1];
	ld.param.u64 	%rd20, [_Z15Compute_DZ_MainPKfS0_S0_S0_Pfiiffffff_param_2];
	ld.param.u64 	%rd24, [_Z15Compute_DZ_MainPKfS0_S0_S0_Pfiiffffff_param_3];
	ld.param.u64 	%rd21, [_Z15Compute_DZ_MainPKfS0_S0_S0_Pfiiffffff_param_4];
	ld.param.u32 	%r20, [_Z15Compute_DZ_MainPKfS0_S0_S0_Pfiiffffff_param_6];
	ld.param.f32 	%f115, [_Z15Compute_DZ_MainPKfS0_S0_S0_Pfiiffffff_param_7];
	ld.param.f32 	%f116, [_Z15Compute_DZ_MainPKfS0_S0_S0_Pfiiffffff_param_8];
	ld.param.f32 	%f117, [_Z15Compute_DZ_MainPKfS0_S0_S0_Pfiiffffff_param_9];
	ld.param.f32 	%f118, [_Z15Compute_DZ_MainPKfS0_S0_S0_Pfiiffffff_param_10];
	ld.param.f32 	%f119, [_Z15Compute_DZ_MainPKfS0_S0_S0_Pfiiffffff_param_11];
	ld.param.f32 	%f120, [_Z15Compute_DZ_MainPKfS0_S0_S0_Pfiiffffff_param_12];
	cvta.to.global.u64 	%rd1, %rd24;
	cvta.to.global.u64 	%rd2, %rd23;
	shl.b32 	%r1, %r20, 5;
	mov.u32 	%r22, %ctaid.y;
	add.s32 	%r2, %r22, 4;
	mov.u32 	%r3, %tid.y;
	setp.gt.s32 	%p1, %r3, 2;
	@%p1 bra 	$L__BB1_5;
	setp.eq.s32 	%p5, %r3, 0;
	@%p5 bra 	$L__BB1_9;
	setp.eq.s32 	%p6, %r3, 1;
	@%p6 bra 	$L__BB1_10;
	setp.eq.s32 	%p7, %r3, 2;
	@%p7 bra 	$L__BB1_4;
	bra.uni 	$L__BB1_13;
$L__BB1_4:
	mov.u32 	%r41, %tid.x;
	cvt.u64.u32 	%rd39, %r41;
	mul.lo.s32 	%r42, %r1, %r2;
	cvt.s64.s32 	%rd40, %r42;
	add.s64 	%rd41, %rd40, %rd39;
	shl.b64 	%rd42, %rd41, 2;
	add.s64 	%rd43, %rd2, %rd42;
	add.s64 	%rd57, %rd43, 256;
	and.b32  	%r43, %r41, 1;
	setp.eq.b32 	%p11, %r43, 1;
	selp.b32 	%r44, 320, 0, %p11;
	shr.u32 	%r45, %r41, 1;
	add.s32 	%r46, %r45, %r44;
	add.s32 	%r78, %r46, 176;
	bra.uni 	$L__BB1_13;
$L__BB1_5:
	setp.eq.s32 	%p2, %r3, 3;
	@%p2 bra 	$L__BB1_11;
	setp.eq.s32 	%p3, %r3, 4;
	@%p3 bra 	$L__BB1_12;
	setp.eq.s32 	%p4, %r3, 5;
	@%p4 bra 	$L__BB1_8;
	bra.uni 	$L__BB1_13;
$L__BB1_8:
	mov.u32 	%r23, %tid.x;
	cvt.u64.u32 	%rd25, %r23;
	mul.lo.s32 	%r24, %r1, %r2;
	cvt.s64.s32 	%rd26, %r24;
	add.s64 	%rd27, %rd26, %rd25;
	shl.b64 	%rd28, %rd27, 2;
	add.s64 	%rd29, %rd1, %rd28;
	add.s64 	%rd57, %rd29, 256;
	and.b32  	%r25, %r23, 1;
	setp.eq.b32 	%p8, %r25, 1;
	selp.b32 	%r26, 320, 0, %p8;
	shr.u32 	%r27, %r23, 1;
	add.s32 	%r28, %r27, %r26;
	add.s32 	%r78, %r28, 208;
	bra.uni 	$L__BB1_13;
$L__BB1_9:
	cvta.to.global.u64 	%rd48, %rd19;
	mov.u32 	%r53, %tid.x;
	cvt.u64.u32 	%rd49, %r53;
	mul.lo.s32 	%r54, %r1, %r2;
	cvt.s64.s32 	%rd50, %r54;
	add.s64 	%rd51, %rd50, %rd49;
	shl.b64 	%rd52, %rd51, 2;
	add.s64 	%rd57, %rd48, %rd52;
	and.b32  	%r55, %r53, 1;
	setp.eq.b32 	%p13, %r55, 1;
	selp.b32 	%r56, 320, 0, %p13;
	shr.u32 	%r57, %r53, 1;
	add.s32 	%r78, %r56, %r57;
	bra.uni 	$L__BB1_13;
$L__BB1_10:
	mov.u32 	%r47, %tid.x;
	cvt.u64.u32 	%rd44, %r47;
	mul.lo.s32 	%r48, %r1, %r2;
	cvt.s64.s32 	%rd45, %r48;
	add.s64 	%rd46, %rd45, %rd44;
	shl.b64 	%rd47, %rd46, 2;
	add.s64 	%rd57, %rd2, %rd47;
	and.b32  	%r49, %r47, 1;
	setp.eq.b32 	%p12, %r49, 1;
	selp.b32 	%r50, 320, 0, %p12;
	shr.u32 	%r51, %r47, 1;
	add.s32 	%r52, %r51, %r50;
	add.s32 	%r78, %r52, 16;
	bra.uni 	$L__BB1_13;
$L__BB1_11:
	cvta.to.global.u64 	%rd34, %rd20;
	mov.u32 	%r35, %tid.x;
	cvt.u64.u32 	%rd35, %r35;
	mul.lo.s32 	%r36, %r1, %r2;
	cvt.s64.s32 	%rd36, %r36;
	add.s64 	%rd37, %rd36, %rd35;
	shl.b64 	%rd38, %rd37, 2;
	add.s64 	%rd57, %rd34, %rd38;
	and.b32  	%r37, %r35, 1;
	setp.eq.b32 	%p10, %r37, 1;
	selp.b32 	%r38, 320, 0, %p10;
	shr.u32 	%r39, %r35, 1;
	add.s32 	%r40, %r39, %r38;
	add.s32 	%r78, %r40, 32;
	bra.uni 	$L__BB1_13;
$L__BB1_12:
	mov.u32 	%r29, %tid.x;
	cvt.u64.u32 	%rd30, %r29;
	mul.lo.s32 	%r30, %r1, %r2;
	cvt.s64.s32 	%rd31, %r30;
	add.s64 	%rd32, %rd31, %rd30;
	shl.b64 	%rd33, %rd32, 2;
	add.s64 	%rd57, %rd1, %rd33;
	and.b32  	%r31, %r29, 1;
	setp.eq.b32 	%p9, %r31, 1;
	selp.b32 	%r32, 320, 0, %p9;
	shr.u32 	%r33, %r29, 1;
	add.s32 	%r34, %r33, %r32;
	add.s32 	%r78, %r34, 48;
$L__BB1_13:
	mov.u32 	%r58, %tid.x;
	mov.u32 	%r59, %ntid.x;
	mad.lo.s32 	%r11, %r3, %r59, %r58;
	mul.hi.u32 	%r60, %r11, -1431655765;
	shr.u32 	%r12, %r60, 5;
	mul.lo.s32 	%r13, %r2, 48;
	shl.b32 	%r61, %r78, 2;
	mov.u32 	%r62, _ZZ15Compute_DZ_MainPKfS0_S0_S0_PfiiffffffE2pq;
	add.s32 	%r14, %r62, %r61;
	setp.eq.s32 	%p14, %r3, 2;
	@%p14 bra 	$L__BB1_16;
	setp.eq.s32 	%p15, %r3, 5;
	@%p15 bra 	$L__BB1_16;
	ld.global.f32 	%f121, [%rd57];
	st.shared.f32 	[%r14], %f121;
$L__BB1_16:
	mul.lo.s32 	%r65, %r12, 48;
	sub.s32 	%r66, %r11, %r65;
	shl.b32 	%r67, %r66, 2;
	add.s32 	%r15, %r62, %r67;
	bar.sync 	0;
	ld.shared.f32 	%f1, [%r15+32];
	ld.shared.f32 	%f2, [%r15+1312];
	mov.f32 	%f526, 0f00000000;
	setp.gt.s32 	%p16, %r12, 1;
	@%p16 bra 	$L__BB1_20;
	setp.eq.s32 	%p19, %r12, 0;
	@%p19 bra 	$L__BB1_23;
	setp.eq.s32 	%p20, %r12, 1;
	mov.f32 	%f527, %f526;
	mov.f32 	%f509, %f526;
	mov.f32 	%f530, %f526;
	@%p20 bra 	$L__BB1_19;
	bra.uni 	$L__BB1_25;
$L__BB1_19:
	neg.f32 	%f128, %f116;
	mul.f32 	%f527, %f1, %f128;
	mul.f32 	%f530, %f2, %f128;
	mov.f32 	%f509, %f526;
	bra.uni 	$L__BB1_25;
$L__BB1_20:
	setp.eq.s32 	%p17, %r12, 2;
	@%p17 bra 	$L__BB1_24;
	setp.eq.s32 	%p18, %r12, 3;
	mov.f32 	%f527, %f526;
	mov.f32 	%f509, %f526;
	mov.f32 	%f530, %f526;
	@%p18 bra 	$L__BB1_22;
	bra.uni 	$L__BB1_25;
$L__BB1_22:
	neg.f32 	%f124, %f118;
	mul.f32 	%f527, %f1, %f124;
	mul.f32 	%f530, %f2, %f124;
	mov.f32 	%f509, %f526;
	bra.uni 	$L__BB1_25;
$L__BB1_23:
	neg.f32 	%f129, %f115;
	mul.f32 	%f527, %f1, %f129;
	mul.f32 	%f530, %f2, %f129;
	neg.f32 	%f130, %f119;
	mul.f32 	%f526, %f1, %f130;
	mul.f32 	%f509, %f2, %f130;
	bra.uni 	$L__BB1_25;
$L__BB1_24:
	neg.f32 	%f126, %f117;
	mul.f32 	%f527, %f1, %f126;
	mul.f32 	%f530, %f2, %f126;
	mov.f32 	%f509, %f526;
$L__BB1_25:
	bar.sync 	0;
	setp.eq.s32 	%p21, %r3, 3;
	@%p21 bra 	$L__BB1_27;
	setp.ne.s32 	%p22, %r3, 0;
	@%p22 bra 	$L__BB1_28;
$L__BB1_27:
	ld.global.f32 	%f131, [%rd57+128];
	st.shared.f32 	[%r14], %f131;
	ld.global.f32 	%f132, [%rd57+256];
	st.shared.f32 	[%r14+320], %f132;
	ld.global.f32 	%f133, [%rd57+384];
	st.shared.f32 	[%r14+640], %f133;
	add.s64 	%rd58, %rd57, 512;
	mov.b32 	%r79, 240;
	bra.uni 	$L__BB1_29;
$L__BB1_28:
	ld.global.f32 	%f134, [%rd57+128];
	st.shared.f32 	[%r14], %f134;
	add.s64 	%rd58, %rd57, 256;
	mov.b32 	%r79, 80;
$L__BB1_29:
	ld.global.f32 	%f136, [%rd58];
	shl.b32 	%r71, %r79, 2;
	add.s32 	%r72, %r14, %r71;
	st.shared.f32 	[%r72], %f136;
	bar.sync 	0;
	mov.f32 	%f525, 0f00000000;
	setp.gt.s32 	%p23, %r12, 1;
	@%p23 bra 	$L__BB1_33;
	setp.eq.s32 	%p26, %r12, 0;
	@%p26 bra 	$L__BB1_36;
	setp.eq.s32 	%p27, %r12, 1;
	mov.f32 	%f514, %f525;
	@%p27 bra 	$L__BB1_32;
	bra.uni 	$L__BB1_38;
$L__BB1_32:
	sub.f32 	%f197, %f117, %f115;
	ld.shared.f32 	%f198, [%r15+32];
	add.f32 	%f199, %f115, %f118;
	ld.shared.f32 	%f200, [%r15+352];
	mul.f32 	%f201, %f199, %f200;
	fma.rn.f32 	%f202, %f197, %f198, %f201;
	add.f32 	%f203, %f116, %f119;
	ld.shared.f32 	%f204, [%r15+672];
	fma.rn.f32 	%f205, %f203, %f204, %f202;
	ld.shared.f32 	%f206, [%r15+992];
	fma.rn.f32 	%f207, %f117, %f206, %f205;
	add.f32 	%f527, %f527, %f207;
	ld.shared.f32 	%f208, [%r15+1312];
	ld.shared.f32 	%f209, [%r15+1632];
	mul.f32 	%f210, %f199, %f209;
	fma.rn.f32 	%f211, %f197, %f208, %f210;
	ld.shared.f32 	%f212, [%r15+1952];
	fma.rn.f32 	%f213, %f203, %f212, %f211;
	ld.shared.f32 	%f214, [%r15+2272];
	fma.rn.f32 	%f215, %f117, %f214, %f213;
	add.f32 	%f530, %f530, %f215;
	neg.f32 	%f216, %f119;
	mul.f32 	%f217, %f198, %f216;
	mul.f32 	%f218, %f118, %f200;
	sub.f32 	%f219, %f217, %f218;
	mul.f32 	%f220, %f117, %f204;
	sub.f32 	%f221, %f219, %f220;
	mul.f32 	%f222, %f116, %f206;
	sub.f32 	%f223, %f221, %f222;
	add.f32 	%f526, %f526, %f223;
	mul.f32 	%f224, %f208, %f216;
	mul.f32 	%f225, %f118, %f209;
	sub.f32 	%f226, %f224, %f225;
	mul.f32 	%f227, %f117, %f212;
	sub.f32 	%f228, %f226, %f227;
	mul.f32 	%f229, %f116, %f214;
	sub.f32 	%f230, %f228, %f229;
	add.f32 	%f509, %f509, %f230;
	mov.f32 	%f514, %f525;
	bra.uni 	$L__BB1_38;
$L__BB1_33:
	setp.eq.s32 	%p24, %r12, 2;
	@%p24 bra 	$L__BB1_37;
	setp.eq.s32 	%p25, %r12, 3;
	mov.f32 	%f514, %f525;
	@%p25 bra 	$L__BB1_35;
	bra.uni 	$L__BB1_38;
$L__BB1_35:
	sub.f32 	%f138, %f119, %f117;
	ld.shared.f32 	%f139, [%r15+32];
	mul.f32 	%f140, %f138, %f139;
	ld.shared.f32 	%f141, [%r15+352];
	mul.f32 	%f142, %f116, %f141;
	sub.f32 	%f143, %f140, %f142;
	ld.shared.f32 	%f144, [%r15+672];
	mul.f32 	%f145, %f115, %f144;
	sub.f32 	%f146, %f143, %f145;
	ld.shared.f32 	%f147, [%r15+992];
	fma.rn.f32 	%f148, %f115, %f147, %f146;
	add.f32 	%f527, %f527, %f148;
	ld.shared.f32 	%f149, [%r15+1312];
	mul.f32 	%f150, %f138, %f149;
	ld.shared.f32 	%f151, [%r15+1632];
	mul.f32 	%f152, %f116, %f151;
	sub.f32 	%f153, %f150, %f152;
	ld.shared.f32 	%f154, [%r15+1952];
	mul.f32 	%f155, %f115, %f154;
	sub.f32 	%f156, %f153, %f155;
	ld.shared.f32 	%f157, [%r15+2272];
	fma.rn.f32 	%f158, %f115, %f157, %f156;
	add.f32 	%f530, %f530, %f158;
	neg.f32 	%f159, %f119;
	mul.f32 	%f160, %f144, %f159;
	mul.f32 	%f161, %f118, %f147;
	sub.f32 	%f162, %f160, %f161;
	add.f32 	%f526, %f526, %f162;
	mul.f32 	%f163, %f154, %f159;
	mul.f32 	%f164, %f118, %f157;
	sub.f32 	%f165, %f163, %f164;
	add.f32 	%f509, %f509, %f165;
	mov.f32 	%f514, %f525;
	bra.uni 	$L__BB1_38;
$L__BB1_36:
	add.f32 	%f231, %f115, %f116;
	ld.shared.f32 	%f232, [%r15+32];
	add.f32 	%f233, %f116, %f117;
	ld.shared.f32 	%f234, [%r15+352];
	mul.f32 	%f235, %f233, %f234;
	fma.rn.f32 	%f236, %f231, %f232, %f235;
	add.f32 	%f237, %f117, %f118;
	ld.shared.f32 	%f238, [%r15+672];
	fma.rn.f32 	%f239, %f237, %f238, %f236;
	add.f32 	%f240, %f118, %f119;
	ld.shared.f32 	%f241, [%r15+992];
	fma.rn.f32 	%f242, %f240, %f241, %f239;
	add.f32 	%f527, %f527, %f242;
	ld.shared.f32 	%f243, [%r15+1312];
	ld.shared.f32 	%f244, [%r15+1632];
	mul.f32 	%f245, %f233, %f244;
	fma.rn.f32 	%f246, %f231, %f243, %f245;
	ld.shared.f32 	%f247, [%r15+1952];
	fma.rn.f32 	%f248, %f237, %f247, %f246;
	ld.shared.f32 	%f249, [%r15+2272];
	fma.rn.f32 	%f250, %f240, %f249, %f248;
	add.f32 	%f530, %f530, %f250;
	neg.f32 	%f251, %f118;
	mul.f32 	%f252, %f232, %f251;
	mul.f32 	%f253, %f117, %f234;
	sub.f32 	%f254, %f252, %f253;
	mul.f32 	%f255, %f116, %f238;
	sub.f32 	%f256, %f254, %f255;
	mul.f32 	%f257, %f115, %f241;
	sub.f32 	%f258, %f256, %f257;
	add.f32 	%f526, %f526, %f258;
	mul.f32 	%f259, %f243, %f251;
	mul.f32 	%f260, %f117, %f244;
	sub.f32 	%f261, %f259, %f260;
	mul.f32 	%f262, %f116, %f247;
	sub.f32 	%f263, %f261, %f262;
	mul.f32 	%f264, %f115, %f249;
	sub.f32 	%f265, %f263, %f264;
	add.f32 	%f509, %f509, %f265;
	neg.f32 	%f266, %f119;
	mul.f32 	%f525, %f241, %f266;
	mul.f32 	%f514, %f249, %f266;
	bra.uni 	$L__BB1_38;
$L__BB1_37:
	sub.f32 	%f167, %f118, %f116;
	ld.shared.f32 	%f168, [%r15+32];
	sub.f32 	%f169, %f119, %f115;
	ld.shared.f32 	%f170, [%r15+352];
	mul.f32 	%f171, %f169, %f170;
	fma.rn.f32 	%f172, %f167, %f168, %f171;
	ld.shared.f32 	%f173, [%r15+672];
	fma.rn.f32 	%f174, %f115, %f173, %f172;
	ld.shared.f32 	%f175, [%r15+992];
	fma.rn.f32 	%f176, %f116, %f175, %f174;
	add.f32 	%f527, %f527, %f176;
	ld.shared.f32 	%f177, [%r15+1312];
	ld.shared.f32 	%f178, [%r15+1632];
	mul.f32 	%f179, %f169, %f178;
	fma.rn.f32 	%f180, %f167, %f177, %f179;
	ld.shared.f32 	%f181, [%r15+1952];
	fma.rn.f32 	%f182, %f115, %f181, %f180;
	ld.shared.f32 	%f183, [%r15+2272];
	fma.rn.f32 	%f184, %f116, %f183, %f182;
	add.f32 	%f530, %f530, %f184;
	neg.f32 	%f185, %f119;
	mul.f32 	%f186, %f170, %f185;
	mul.f32 	%f187, %f118, %f173;
	sub.f32 	%f188, %f186, %f187;
	mul.f32 	%f189, %f117, %f175;
	sub.f32 	%f190, %f188, %f189;
	add.f32 	%f526, %f526, %f190;
	mul.f32 	%f191, %f178, %f185;
	mul.f32 	%f192, %f118, %f181;
	sub.f32 	%f193, %f191, %f192;
	mul.f32 	%f194, %f117, %f183;
	sub.f32 	%f195, %f193, %f194;
	add.f32 	%f509, %f509, %f195;
	mov.f32 	%f514, %f525;
$L__BB1_38:
	bar.sync 	0;
	setp.lt.s32 	%p28, %r20, 1;
	@%p28 bra 	$L__BB1_94;
	mul.lo.s32 	%r74, %r13, %r20;
	add.s32 	%r17, %r20, -4;
	neg.f32 	%f41, %f120;
	neg.f32 	%f42, %f119;
	mul.wide.s32 	%rd53, %r74, 8;
	mul.wide.u32 	%rd54, %r11, 8;
	add.s64 	%rd55, %rd53, %rd54;
	cvta.to.global.u64 	%rd56, %rd21;
	add.s64 	%rd59, %rd56, %rd55;
	add.s64 	%rd60, %rd57, 640;
	mov.b32 	%r80, 0;
	add.s32 	%r75, %r20, -8;
	add.s32 	%r76, %r20, -12;
$L__BB1_40:
	setp.ge.s32 	%p29, %r80, %r75;
	@%p29 bra 	$L__BB1_45;
	setp.eq.s32 	%p36, %r3, 3;
	@%p36 bra 	$L__BB1_43;
	setp.ne.s32 	%p37, %r3, 0;
	@%p37 bra 	$L__BB1_44;
$L__BB1_43:
	ld.global.f32 	%f274, [%rd60];
	st.shared.f32 	[%r14], %f274;
	ld.global.f32 	%f275, [%rd60+128];
	st.shared.f32 	[%r14+320], %f275;
	ld.global.f32 	%f276, [%rd60+256];
	st.shared.f32 	[%r14+640], %f276;
	ld.global.f32 	%f277, [%rd60+384];
	st.shared.f32 	[%r14+960], %f277;
	bra.uni 	$L__BB1_54;
$L__BB1_44:
	ld.global.f32 	%f278, [%rd60];
	st.shared.f32 	[%r14], %f278;
	ld.global.f32 	%f279, [%rd60+128];
	st.shared.f32 	[%r14+320], %f279;
	bra.uni 	$L__BB1_54;
$L__BB1_45:
	setp.ge.s32 	%p30, %r80, %r17;
	@%p30 bra 	$L__BB1_54;
	setp.gt.s32 	%p31, %r3, 2;
	@%p31 bra 	$L__BB1_50;
	setp.eq.s32 	%p34, %r3, 0;
	@%p34 bra 	$L__BB1_52;
	setp.eq.s32 	%p35, %r3, 1;
	@%p35 bra 	$L__BB1_49;
	bra.uni 	$L__BB1_53;
$L__BB1_49:
	ld.global.f32 	%f268, [%rd60];
	st.shared.f32 	[%r14], %f268;
	ld.global.f32 	%f269, [%rd60+128];
	st.shared.f32 	[%r14+320], %f269;
	bra.uni 	$L__BB1_54;
$L__BB1_50:
	setp.eq.s32 	%p32, %r3, 4;
	@%p32 bra 	$L__BB1_49;
	setp.ne.s32 	%p33, %r3, 3;
	@%p33 bra 	$L__BB1_53;
$L__BB1_52:
	ld.global.f32 	%f270, [%rd60];
	st.shared.f32 	[%r14], %f270;
	ld.global.f32 	%f271, [%rd60+128];
	st.shared.f32 	[%r14+320], %f271;
	ld.global.f32 	%f272, [%rd60+256];
	st.shared.f32 	[%r14+640], %f272;
	bra.uni 	$L__BB1_54;
$L__BB1_53:
	ld.global.f32 	%f273, [%rd60];
	st.shared.f32 	[%r14], %f273;
$L__BB1_54:
	bar.sync 	0;
	setp.ge.s32 	%p38, %r80, %r76;
	@%p38 bra 	$L__BB1_64;
	setp.gt.s32 	%p56, %r12, 1;
	@%p56 bra 	$L__BB1_59;
	setp.eq.s32 	%p59, %r12, 0;
	@%p59 bra 	$L__BB1_62;
	setp.eq.s32 	%p60, %r12, 1;
	@%p60 bra 	$L__BB1_58;
	bra.uni 	$L__BB1_93;
$L__BB1_58:
	ld.shared.f32 	%f449, [%r15+32];
	fma.rn.f32 	%f450, %f118, %f449, %f527;
	ld.shared.f32 	%f451, [%r15+352];
	fma.rn.f32 	%f531, %f119, %f451, %f450;
	mul.f32 	%f452, %f115, %f449;
	sub.f32 	%f453, %f526, %f452;
	fma.rn.f32 	%f454, %f115, %f451, %f453;
	ld.shared.f32 	%f455, [%r15+672];
	fma.rn.f32 	%f456, %f116, %f455, %f454;
	ld.shared.f32 	%f457, [%r15+992];
	fma.rn.f32 	%f527, %f117, %f457, %f456;
	mul.f32 	%f458, %f449, %f42;
	mul.f32 	%f459, %f118, %f451;
	sub.f32 	%f460, %f458, %f459;
	mul.f32 	%f461, %f117, %f455;
	sub.f32 	%f462, %f460, %f461;
	mul.f32 	%f463, %f116, %f457;
	sub.f32 	%f526, %f462, %f463;
	ld.shared.f32 	%f464, [%r15+1312];
	fma.rn.f32 	%f465, %f118, %f464, %f530;
	ld.shared.f32 	%f466, [%r15+1632];
	fma.rn.f32 	%f532, %f119, %f466, %f465;
	mul.f32 	%f467, %f115, %f464;
	sub.f32 	%f468, %f509, %f467;
	fma.rn.f32 	%f469, %f115, %f466, %f468;
	ld.shared.f32 	%f470, [%r15+1952];
	fma.rn.f32 	%f471, %f116, %f470, %f469;
	ld.shared.f32 	%f472, [%r15+2272];
	fma.rn.f32 	%f530, %f117, %f472, %f471;
	mul.f32 	%f473, %f464, %f42;
	mul.f32 	%f474, %f118, %f466;
	sub.f32 	%f475, %f473, %f474;
	mul.f32 	%f476, %f117, %f470;
	sub.f32 	%f477, %f475, %f476;
	mul.f32 	%f478, %f116, %f472;
	sub.f32 	%f509, %f477, %f478;
	bra.uni 	$L__BB1_93;
$L__BB1_59:
	setp.eq.s32 	%p57, %r12, 2;
	@%p57 bra 	$L__BB1_63;
	setp.eq.s32 	%p58, %r12, 3;
	@%p58 bra 	$L__BB1_61;
	bra.uni 	$L__BB1_93;
$L__BB1_61:
	ld.shared.f32 	%f389, [%r15+32];
	fma.rn.f32 	%f390, %f116, %f389, %f527;
	ld.shared.f32 	%f391, [%r15+352];
	fma.rn.f32 	%f392, %f117, %f391, %f390;
	ld.shared.f32 	%f393, [%r15+672];
	fma.rn.f32 	%f394, %f118, %f393, %f392;
	ld.shared.f32 	%f395, [%r15+992];
	fma.rn.f32 	%f531, %f119, %f395, %f394;
	mul.f32 	%f396, %f117, %f389;
	sub.f32 	%f397, %f526, %f396;
	mul.f32 	%f398, %f116, %f391;
	sub.f32 	%f399, %f397, %f398;
	mul.f32 	%f400, %f115, %f393;
	sub.f32 	%f401, %f399, %f400;
	fma.rn.f32 	%f527, %f115, %f395, %f401;
	mul.f32 	%f402, %f393, %f42;
	mul.f32 	%f403, %f118, %f395;
	sub.f32 	%f526, %f402, %f403;
	ld.shared.f32 	%f404, [%r15+1312];
	fma.rn.f32 	%f405, %f116, %f404, %f530;
	ld.shared.f32 	%f406, [%r15+1632];
	fma.rn.f32 	%f407, %f117, %f406, %f405;
	ld.shared.f32 	%f408, [%r15+1952];
	fma.rn.f32 	%f409, %f118, %f408, %f407;
	ld.shared.f32 	%f410, [%r15+2272];
	fma.rn.f32 	%f532, %f119, %f410, %f409;
	mul.f32 	%f411, %f117, %f404;
	sub.f32 	%f412, %f509, %f411;
	mul.f32 	%f413, %f116, %f406;
	sub.f32 	%f414, %f412, %f413;
	mul.f32 	%f415, %f115, %f408;
	sub.f32 	%f416, %f414, %f415;
	fma.rn.f32 	%f530, %f115, %f410, %f416;
	mul.f32 	%f417, %f408, %f42;
	mul.f32 	%f418, %f118, %f410;
	sub.f32 	%f509, %f417, %f418;
	bra.uni 	$L__BB1_93;
$L__BB1_62:
	ld.shared.f32 	%f479, [%r15+32];
	fma.rn.f32 	%f531, %f119, %f479, %f527;
	fma.rn.f32 	%f480, %f115, %f479, %f526;
	ld.shared.f32 	%f481, [%r15+352];
	fma.rn.f32 	%f482, %f116, %f481, %f480;
	ld.shared.f32 	%f483, [%r15+672];
	fma.rn.f32 	%f484, %f117, %f483, %f482;
	ld.shared.f32 	%f485, [%r15+992];
	fma.rn.f32 	%f527, %f118, %f485, %f484;
	mul.f32 	%f486, %f118, %f479;
	sub.f32 	%f487, %f525, %f486;
	mul.f32 	%f488, %f117, %f481;
	sub.f32 	%f489, %f487, %f488;
	mul.f32 	%f490, %f116, %f483;
	sub.f32 	%f491, %f489, %f490;
	mul.f32 	%f492, %f115, %f485;
	sub.f32 	%f526, %f491, %f492;
	mul.f32 	%f525, %f485, %f42;
	ld.shared.f32 	%f493, [%r15+1312];
	fma.rn.f32 	%f532, %f119, %f493, %f530;
	fma.rn.f32 	%f494, %f115, %f493, %f509;
	ld.shared.f32 	%f495, [%r15+1632];
	fma.rn.f32 	%f496, %f116, %f495, %f494;
	ld.shared.f32 	%f497, [%r15+1952];
	fma.rn.f32 	%f498, %f117, %f497, %f496;
	ld.shared.f32 	%f499, [%r15+2272];
	fma.rn.f32 	%f530, %f118, %f499, %f498;
	mul.f32 	%f500, %f118, %f493;
	sub.f32 	%f501, %f514, %f500;
	mul.f32 	%f502, %f117, %f495;
	sub.f32 	%f503, %f501, %f502;
	mul.f32 	%f504, %f116, %f497;
	sub.f32 	%f505, %f503, %f504;
	mul.f32 	%f506, %f115, %f499;
	sub.f32 	%f509, %f505, %f506;
	mul.f32 	%f514, %f499, %f42;
	bra.uni 	$L__BB1_93;
$L__BB1_63:
	ld.shared.f32 	%f419, [%r15+32];
	fma.rn.f32 	%f420, %f117, %f419, %f527;
	ld.shared.f32 	%f421, [%r15+352];
	fma.rn.f32 	%f422, %f118, %f421, %f420;
	ld.shared.f32 	%f423, [%r15+672];
	fma.rn.f32 	%f531, %f119, %f423, %f422;
	mul.f32 	%f424, %f116, %f419;
	sub.f32 	%f425, %f526, %f424;
	mul.f32 	%f426, %f115, %f421;
	sub.f32 	%f427, %f425, %f426;
	fma.rn.f32 	%f428, %f115, %f423, %f427;
	ld.shared.f32 	%f429, [%r15+992];
	fma.rn.f32 	%f527, %f116, %f429, %f428;
	mul.f32 	%f430, %f421, %f42;
	mul.f32 	%f431, %f118, %f423;
	sub.f32 	%f432, %f430, %f431;
	mul.f32 	%f433, %f117, %f429;
	sub.f32 	%f526, %f432, %f433;
	ld.shared.f32 	%f434, [%r15+1312];
	fma.rn.f32 	%f435, %f117, %f434, %f530;
	ld.shared.f32 	%f436, [%r15+1632];
	fma.rn.f32 	%f437, %f118, %f436, %f435;
	ld.shared.f32 	%f438, [%r15+1952];
	fma.rn.f32 	%f532, %f119, %f438, %f437;
	mul.f32 	%f439, %f116, %f434;
	sub.f32 	%f440, %f509, %f439;
	mul.f32 	%f441, %f115, %f436;
	sub.f32 	%f442, %f440, %f441;
	fma.rn.f32 	%f443, %f115, %f438, %f442;
	ld.shared.f32 	%f444, [%r15+2272];
	fma.rn.f32 	%f530, %f116, %f444, %f443;
	mul.f32 	%f445, %f436, %f42;
	mul.f32 	%f446, %f118, %f438;
	sub.f32 	%f447, %f445, %f446;
	mul.f32 	%f448, %f117, %f444;
	sub.f32 	%f509, %f447, %f448;
	bra.uni 	$L__BB1_93;
$L__BB1_64:
	add.s32 	%r77, %r20, -8;
	setp.ge.s32 	%p39, %r80, %r77;
	@%p39 bra 	$L__BB1_74;
	setp.gt.s32 	%p51, %r12, 1;
	@%p51 bra 	$L__BB1_69;
	setp.eq.s32 	%p54, %r12, 0;
	@%p54 bra 	$L__BB1_72;
	setp.eq.s32 	%p55, %r12, 1;
	@%p55 bra 	$L__BB1_68;
	bra.uni 	$L__BB1_93;
$L__BB1_68:
	ld.shared.f32 	%f357, [%r15+32];
	fma.rn.f32 	%f358, %f118, %f357, %f527;
	ld.shared.f32 	%f359, [%r15+352];
	fma.rn.f32 	%f531, %f119, %f359, %f358;
	mul.f32 	%f360, %f115, %f357;
	sub.f32 	%f361, %f526, %f360;
	fma.rn.f32 	%f362, %f115, %f359, %f361;
	ld.shared.f32 	%f363, [%r15+672];
	fma.rn.f32 	%f364, %f116, %f363, %f362;
	ld.shared.f32 	%f365, [%r15+992];
	fma.rn.f32 	%f527, %f117, %f365, %f364;
	ld.shared.f32 	%f366, [%r15+1312];
	fma.rn.f32 	%f367, %f118, %f366, %f530;
	ld.shared.f32 	%f368, [%r15+1632];
	fma.rn.f32 	%f532, %f119, %f368, %f367;
	mul.f32 	%f369, %f115, %f366;
	sub.f32 	%f370, %f509, %f369;
	fma.rn.f32 	%f371, %f115, %f368, %f370;
	ld.shared.f32 	%f372, [%r15+1952];
	fma.rn.f32 	%f373, %f116, %f372, %f371;
	ld.shared.f32 	%f374, [%r15+2272];
	fma.rn.f32 	%f530, %f117, %f374, %f373;
	bra.uni 	$L__BB1_93;
$L__BB1_69:
	setp.eq.s32 	%p52, %r12, 2;
	@%p52 bra 	$L__BB1_73;
	setp.eq.s32 	%p53, %r12, 3;
	@%p53 bra 	$L__BB1_71;
	bra.uni 	$L__BB1_93;
$L__BB1_71:
	ld.shared.f32 	%f317, [%r15+32];
	fma.rn.f32 	%f318, %f116, %f317, %f527;
	ld.shared.f32 	%f319, [%r15+352];
	fma.rn.f32 	%f320, %f117, %f319, %f318;
	ld.shared.f32 	%f321, [%r15+672];
	fma.rn.f32 	%f322, %f118, %f321, %f320;
	ld.shared.f32 	%f323, [%r15+992];
	fma.rn.f32 	%f531, %f119, %f323, %f322;
	mul.f32 	%f324, %f120, %f323;
	mul.f32 	%f325, %f120, %f321;
	sub.f32 	%f527, %f324, %f325;
	ld.shared.f32 	%f326, [%r15+1312];
	fma.rn.f32 	%f327, %f116, %f326, %f530;
	ld.shared.f32 	%f328, [%r15+1632];
	fma.rn.f32 	%f329, %f117, %f328, %f327;
	ld.shared.f32 	%f330, [%r15+1952];
	fma.rn.f32 	%f331, %f118, %f330, %f329;
	ld.shared.f32 	%f332, [%r15+2272];
	fma.rn.f32 	%f532, %f119, %f332, %f331;
	mul.f32 	%f333, %f120, %f332;
	mul.f32 	%f334, %f120, %f330;
	sub.f32 	%f530, %f333, %f334;
	bra.uni 	$L__BB1_93;
$L__BB1_72:
	ld.shared.f32 	%f375, [%r15+32];
	fma.rn.f32 	%f531, %f119, %f375, %f527;
	fma.rn.f32 	%f376, %f115, %f375, %f526;
	ld.shared.f32 	%f377, [%r15+352];
	fma.rn.f32 	%f378, %f116, %f377, %f376;
	ld.shared.f32 	%f379, [%r15+672];
	fma.rn.f32 	%f380, %f117, %f379, %f378;
	ld.shared.f32 	%f381, [%r15+992];
	fma.rn.f32 	%f527, %f118, %f381, %f380;
	mul.f32 	%f526, %f381, %f41;
	ld.shared.f32 	%f382, [%r15+1312];
	fma.rn.f32 	%f532, %f119, %f382, %f530;
	fma.rn.f32 	%f383, %f115, %f382, %f509;
	ld.shared.f32 	%f384, [%r15+1632];
	fma.rn.f32 	%f385, %f116, %f384, %f383;
	ld.shared.f32 	%f386, [%r15+1952];
	fma.rn.f32 	%f387, %f117, %f386, %f385;
	ld.shared.f32 	%f388, [%r15+2272];
	fma.rn.f32 	%f530, %f118, %f388, %f387;
	mul.f32 	%f509, %f388, %f41;
	bra.uni 	$L__BB1_93;
$L__BB1_73:
	ld.shared.f32 	%f335, [%r15+32];
	fma.rn.f32 	%f336, %f117, %f335, %f527;
	ld.shared.f32 	%f337, [%r15+352];
	fma.rn.f32 	%f338, %f118, %f337, %f336;
	ld.shared.f32 	%f339, [%r15+672];
	fma.rn.f32 	%f531, %f119, %f339, %f338;
	mul.f32 	%f340, %f116, %f335;
	sub.f32 	%f341, %f526, %f340;
	mul.f32 	%f342, %f115, %f337;
	sub.f32 	%f343, %f341, %f342;
	fma.rn.f32 	%f344, %f115, %f339, %f343;
	ld.shared.f32 	%f345, [%r15+992];
	fma.rn.f32 	%f527, %f116, %f345, %f344;
	ld.shared.f32 	%f346, [%r15+1312];
	fma.rn.f32 	%f347, %f117, %f346, %f530;
	ld.shared.f32 	%f348, [%r15+1632];
	fma.rn.f32 	%f349, %f118, %f348, %f347;
	ld.shared.f32 	%f350, [%r15+1952];
	fma.rn.f32 	%f532, %f119, %f350, %f349;
	mul.f32 	%f351, %f116, %f346;
	sub.f32 	%f352, %f509, %f351;
	mul.f32 	%f353, %f115, %f348;
	sub.f32 	%f354, %f352, %f353;
	fma.rn.f32 	%f355, %f115, %f350, %f354;
	ld.shared.f32 	%f356, [%r15+2272];
	fma.rn.f32 	%f530, %f116, %f356, %f355;
	bra.uni 	$L__BB1_93;
$L__BB1_74:
	setp.ge.s32 	%p40, %r80, %r17;
	@%p40 bra 	$L__BB1_84;
	setp.gt.s32 	%p46, %r12, 1;
	@%p46 bra 	$L__BB1_79;
	setp.eq.s32 	%p49, %r12, 0;
	@%p49 bra 	$L__BB1_82;
	setp.eq.s32 	%p50, %r12, 1;
	@%p50 bra 	$L__BB1_78;
	bra.uni 	$L__BB1_93;
$L__BB1_78:
	ld.shared.f32 	%f309, [%r15+32];
	fma.rn.f32 	%f310, %f118, %f309, %f527;
	ld.shared.f32 	%f311, [%r15+352];
	fma.rn.f32 	%f531, %f119, %f311, %f310;
	ld.shared.f32 	%f312, [%r15+1312];
	fma.rn.f32 	%f313, %f118, %f312, %f530;
	ld.shared.f32 	%f314, [%r15+1632];
	fma.rn.f32 	%f532, %f119, %f314, %f313;
	bra.uni 	$L__BB1_93;
$L__BB1_79:
	setp.eq.s32 	%p47, %r12, 2;
	@%p47 bra 	$L__BB1_83;
	setp.eq.s32 	%p48, %r12, 3;
	@%p48 bra 	$L__BB1_81;
	bra.uni 	$L__BB1_93;
$L__BB1_81:
	mov.f32 	%f531, %f527;
	mov.f32 	%f532, %f530;
	bra.uni 	$L__BB1_93;
$L__BB1_82:
	ld.shared.f32 	%f315, [%r15+32];
	fma.rn.f32 	%f531, %f119, %f315, %f527;
	ld.shared.f32 	%f316, [%r15+1312];
	fma.rn.f32 	%f532, %f119, %f316, %f530;
	bra.uni 	$L__BB1_93;
$L__BB1_83:
	ld.shared.f32 	%f299, [%r15+32];
	fma.rn.f32 	%f300, %f117, %f299, %f527;
	ld.shared.f32 	%f301, [%r15+352];
	fma.rn.f32 	%f302, %f118, %f301, %f300;
	ld.shared.f32 	%f303, [%r15+672];
	fma.rn.f32 	%f531, %f119, %f303, %f302;
	ld.shared.f32 	%f304, [%r15+1312];
	fma.rn.f32 	%f305, %f117, %f304, %f530;
	ld.shared.f32 	%f306, [%r15+1632];
	fma.rn.f32 	%f307, %f118, %f306, %f305;
	ld.shared.f32 	%f308, [%r15+1952];
	fma.rn.f32 	%f532, %f119, %f308, %f307;
	bra.uni 	$L__BB1_93;
$L__BB1_84:
	setp.gt.s32 	%p41, %r12, 1;
	@%p41 bra 	$L__BB1_88;
	setp.eq.s32 	%p44, %r12, 0;
	@%p44 bra 	$L__BB1_91;
	setp.eq.s32 	%p45, %r12, 1;
	@%p45 bra 	$L__BB1_87;
	bra.uni 	$L__BB1_93;
$L__BB1_87:
	ld.shared.f32 	%f289, [%r15+32];
	ld.shared.f32 	%f290, [%r15+352];
	mul.f32 	%f291, %f120, %f290;
	mul.f32 	%f292, %f120, %f289;
	sub.f32 	%f531, %f291, %f292;
	ld.shared.f32 	%f293, [%r15+1312];
	ld.shared.f32 	%f294, [%r15+1632];
	mul.f32 	%f295, %f120, %f294;
	mul.f32 	%f296, %f120, %f293;
	sub.f32 	%f532, %f295, %f296;
	bra.uni 	$L__BB1_93;
$L__BB1_88:
	setp.eq.s32 	%p42, %r12, 2;
	@%p42 bra 	$L__BB1_92;
	setp.eq.s32 	%p43, %r12, 3;
	@%p43 bra 	$L__BB1_90;
	bra.uni 	$L__BB1_93;
$L__BB1_90:
	mov.f32 	%f531, 0f00000000;
	mov.f32 	%f532, %f531;
	bra.uni 	$L__BB1_93;
$L__BB1_91:
	ld.shared.f32 	%f297, [%r15+32];
	fma.rn.f32 	%f531, %f120, %f297, %f526;
	ld.shared.f32 	%f298, [%r15+1312];
	fma.rn.f32 	%f532, %f120, %f298, %f509;
	bra.uni 	$L__BB1_93;
$L__BB1_92:
	ld.shared.f32 	%f281, [%r15+352];
	ld.shared.f32 	%f282, [%r15+672];
	mul.f32 	%f283, %f120, %f282;
	mul.f32 	%f284, %f120, %f281;
	sub.f32 	%f531, %f283, %f284;
	ld.shared.f32 	%f285, [%r15+1632];
	ld.shared.f32 	%f286, [%r15+1952];
	mul.f32 	%f287, %f120, %f286;
	mul.f32 	%f288, %f120, %f285;
	sub.f32 	%f532, %f287, %f288;
$L__BB1_93:
	st.global.v2.f32 	[%rd59], {%f531, %f532};
	bar.sync 	0;
	add.s32 	%r80, %r80, 4;
	add.s64 	%rd59, %rd59, 1536;
	setp.lt.s32 	%p61, %r80, %r20;
	add.s64 	%rd60, %rd60, 512;
	@%p61 bra 	$L__BB1_40;
$L__BB1_94:
	ret;

}
	// .globl	_Z32Compute_VTI_DYED1and2_Part_V4_V5PfS_S_PKiS1_S1_S1_iiffffffffffffffffffffffff
.visible .entry _Z32Compute_VTI_DYED1and2_Part_V4_V5PfS_S_PKiS1_S1_S1_iiffffffffffffffffffffffff(
	.param .u64 .ptr .align 1 _Z32Compute_VTI_DYED1and2_Part_V4_V5PfS_S_PKiS1_S1_S1_iiffffffffffffffffffffffff_param_0,
	.param .u64 .ptr .align 1 _Z32Compute_VTI_DYED1and2_Part_V4_V5PfS_S_PKiS1_S1_S1_iiffffffffffffffffffffffff_param_1,
	.param .u64 .ptr .align 1 _Z32Compute_VTI_DYED1and2_Part_V4_V5PfS_S_PKiS1_S1_S1_iiffffffffffffffffffffffff_param_2,
	.param .u64 .ptr .align 1 _Z32Compute_VTI_DYED1and2_Part_V4_V5PfS_S_PKiS1_S1_S1_iiffffffffffffffffffffffff_param_3,
	.param .u64 .ptr .align 1 _Z32Compute_VTI_DYED1and2_Part_V4_V5PfS_S_PKiS1_S1_S1_iiffffffffffffffffffffffff_param_4,
	.param .u64 .ptr .align 1 _Z32Compute_VTI_DYED1and2_Part_V4_V5PfS_S_PKiS1_S1_S1_iiffffffffffffffffffffffff_param_5,
	.param .u64 .ptr .align 1 _Z32Compute_VTI_DYED1and2_Part_V4_V5PfS_S_PKiS1_S1_S1_iiffffffffffffffffffffffff_param_6,
	.param .u32 _Z32Compute_VTI_DYED1and2_Part_V4_V5PfS_S_PKiS1_S1_S1_iiffffffffffffffffffffffff_param_7,
	.param .u32 _Z32Compute_VTI_DYED1and2_Part_V4_V5PfS_S_PKiS1_S1_S1_iiffffffffffffffffffffffff_param_8,
	.param .f32 _Z32Compute_VTI_DYED1and2_Part_V4_V5PfS_S_PKiS1_S1_S1_iiffffffffffffffffffffffff_param_9,
	.param .f32 _Z32Compute_VTI_DYED1and2_Part_V4_V5PfS_S_PKiS1_S1_S1_iiffffffffffffffffffffffff_param_10,
	.param .f32 _Z32Compute_VTI_DYED1and2_Part_V4_V5PfS_S_PKiS1_S1_S1_iiffffffffffffffffffffffff_param_11,
	.param .f32 _Z32Compute_VTI_DYED1and2_Part_V4_V5PfS_S_PKiS1_S1_S1_iiffffffffffffffffffffffff_param_12,
	.param .f32 _Z32Compute_VTI_DYED1and2_Part_V4_V5PfS_S_PKiS1_S1_S1_iiffffffffffffffffffffffff_param_13,
	.param .f32 _Z32Compute_VTI_DYED1and2_Part_V4_V5PfS_S_PKiS1_S1_S1_iiffffffffffffffffffffffff_param_14,
	.param .f32 _Z32Compute_VTI_DYED1and2_Part_V4_V5PfS_S_PKiS1_S1_S1_iiffffffffffffffffffffffff_param_15,
	.param .f32 _Z32Compute_VTI_DYED1and2_Part_V4_V5PfS_S_PKiS1_S1_S1_iiffffffffffffffffffffffff_param_16,
	.param .f32 _Z32Compute_VTI_DYED1and2_Part_V4_V5PfS_S_PKiS1_S1_S1_iiffffffffffffffffffffffff_param_17,
	.param .f32 _Z32Compute_VTI_DYED1and2_Part_V4_V5PfS_S_PKiS1_S1_S1_iiffffffffffffffffffffffff_param_18,
	.param .f32 _Z32Compute_VTI_DYED1and2_Part_V4_V5PfS_S_PKiS1_S1_S1_iiffffffffffffffffffffffff_param_19,
	.param .f32 _Z32Compute_VTI_DYED1and2_Part_V4_V5PfS_S_PKiS1_S1_S1_iiffffffffffffffffffffffff_param_20,
	.param .f32 _Z32Compute_VTI_DYED1and2_Part_V4_V5PfS_S_PKiS1_S1_S1_iiffffffffffffffffffffffff_param_21,
	.param .f32 _Z32Compute_VTI_DYED1and2_Part_V4_V5PfS_S_PKiS1_S1_S1_iiffffffffffffffffffffffff_param_22,
	.param .f32 _Z32Compute_VTI_DYED1and2_Part_V4_V5PfS_S_PKiS1_S1_S1_iiffffffffffffffffffffffff_param_23,
	.param .f32 _Z32Compute_VTI_DYED1and2_Part_V4_V5PfS_S_PKiS1_S1_S1_iiffffffffffffffffffffffff_param_24,
	.param .f32 _Z32Compute_VTI_DYED1and2_Part_V4_V5PfS_S_PKiS1_S1_S1_iiffffffffffffffffffffffff_param_25,
	.param .f32 _Z32Compute_VTI_DYED1and2_Part_V4_V5PfS_S_PKiS1_S1_S1_iiffffffffffffffffffffffff_param_26,
	.param .f32 _Z32Compute_VTI_DYED1and2_Part_V4_V5PfS_S_PKiS1_S1_S1_iiffffffffffffffffffffffff_param_27,
	.param .f32 _Z32Compute_VTI_DYED1and2_Part_V4_V5PfS_S_PKiS1_S1_S1_iiffffffffffffffffffffffff_param_28,
	.param .f32 _Z32Compute_VTI_DYED1and2_Part_V4_V5PfS_S_PKiS1_S1_S1_iiffffffffffffffffffffffff_param_29,
	.param .f32 _Z32Compute_VTI_DYED1and2_Part_V4_V5PfS_S_PKiS1_S1_S1_iiffffffffffffffffffffffff_param_30,
	.param .f32 _Z32Compute_VTI_DYED1and2_Part_V4_V5PfS_S_PKiS1_S1_S1_iiffffffffffffffffffffffff_param_31,
	.param .f32 _Z32Compute_VTI_DYED1and2_Part_V4_V5PfS_S_PKiS1_S1_S1_iiffffffffffffffffffffffff_param_32
)
.maxntid 1024
{
	.reg .pred 	%p<46>;
	.reg .b32 	%r<128>;
	.reg .b32 	%f<757>;
	.reg .b64 	%rd<97>;
	// demoted variable
	.shared .align 4 .b8 _ZZ32Compute_VTI_DYED1and2_Part_V4_V5PfS_S_PKiS1_S1_S1_iiffffffffffffffffffffffffE15dx_dy_dz_DenAng[6144];
	ld.param.u64 	%rd12, [_Z32Compute_VTI_DYED1and2_Part_V4_V5PfS_S_PKiS1_S1_S1_iiffffffffffffffffffffffff_param_0];
	ld.param.u64 	%rd13, [_Z32Compute_VTI_DYED1and2_Part_V4_V5PfS_S_PKiS1_S1_S1_iiffffffffffffffffffffffff_param_1];
	ld.param.u64 	%rd14, [_Z32Compute_VTI_DYED1and2_Part_V4_V5PfS_S_PKiS1_S1_S1_iiffffffffffffffffffffffff_param_2];
	ld.param.u64 	%rd15, [_Z32Compute_VTI_DYED1and2_Part_V4_V5PfS_S_PKiS1_S1_S1_iiffffffffffffffffffffffff_param_3];
	ld.param.u64 	%rd16, [_Z32Compute_VTI_DYED1and2_Part_V4_V5PfS_S_PKiS1_S1_S1_iiffffffffffffffffffffffff_param_4];
	ld.param.u64 	%rd17, [_Z32Compute_VTI_DYED1and2_Part_V4_V5PfS_S_PKiS1_S1_S1_iiffffffffffffffffffffffff_param_5];
	ld.param.u64 	%rd18, [_Z32Compute_VTI_DYED1and2_Part_V4_V5PfS_S_PKiS1_S1_S1_iiffffffffffffffffffffffff_param_6];
	ld.param.u32 	%r40, [_Z32Compute_VTI_DYED1and2_Part_V4_V5PfS_S_PKiS1_S1_S1_iiffffffffffffffffffffffff_param_7];
	ld.param.u32 	%r39, [_Z32Compute_VTI_DYED1and2_Part_V4_V5PfS_S_PKiS1_S1_S1_iiffffffffffffffffffffffff_param_8];
	ld.param.f32 	%f121, [_Z32Compute_VTI_DYED1and2_Part_V4_V5PfS_S_PKiS1_S1_S1_iiffffffffffffffffffffffff_param_10];
	ld.param.f32 	%f122, [_Z32Compute_VTI_DYED1and2_Part_V4_V5PfS_S_PKiS1_S1_S1_iiffffffffffffffffffffffff_param_11];
	ld.param.f32 	%f123, [_Z32Compute_VTI_DYED1and2_Part_V4_V5PfS_S_PKiS1_S1_S1_iiffffffffffffffffffffffff_param_12];
	ld.param.f32 	%f124, [_Z32Compute_VTI_DYED1and2_Part_V4_V5PfS_S_PKiS1_S1_S1_iiffffffffffffffffffffffff_param_13];
	ld.param.f32 	%f125, [_Z32Compute_VTI_DYED1and2_Part_V4_V5PfS_S_PKiS1_S1_S1_iiffffffffffffffffffffffff_param_14];
	ld.param.f32 	%f126, [_Z32Compute_VTI_DYED1and2_Part_V4_V5PfS_S_PKiS1_S1_S1_iiffffffffffffffffffffffff_param_15];
	ld.param.f32 	%f132, [_Z32Compute_VTI_DYED1and2_Part_V4_V5PfS_S_PKiS1_S1_S1_iiffffffffffffffffffffffff_param_23];
	ld.param.f32 	%f133, [_Z32Compute_VTI_DYED1and2_Part_V4_V5PfS_S_PKiS1_S1_S1_iiffffffffffffffffffffffff_param_24];
	cvta.to.global.u64 	%rd1, %rd15;
	cvta.to.global.u64 	%rd2, %rd12;
	cvta.to.global.u64 	%rd3, %rd16;
	cvta.to.global.u64 	%rd4, %rd13;
	cvta.to.global.u64 	%rd5, %rd17;
	cvta.to.global.u64 	%rd6, %rd18;
	cvta.to.global.u64 	%rd7, %rd14;
	mov.u32 	%r42, %ctaid.y;
	setp.gt.u32 	%p1, %r42, 4;
	add.s32 	%r43, %r40, -13;
	setp.lt.u32 	%p2, %r42, %r43;
	and.pred  	%p3, %p1, %p2;
	@%p3 bra 	$L__BB2_13;
	setp.lt.s32 	%p39, %r39, 1;
	@%p39 bra 	$L__BB2_74;
	add.s32 	%r93, %r42, 4;
	mov.u32 	%r2, %tid.y;
	mul.lo.s32 	%r94, %r39, %r93;
	mul.lo.s32 	%r120, %r94, 48;
	shl.b32 	%r121, %r94, 5;
	mov.u32 	%r95, %tid.x;
	cvt.u64.u32 	%rd8, %r95;
	shl.b32 	%r96, %r95, 2;
	mov.u32 	%r97, _ZZ32Compute_VTI_DYED1and2_Part_V4_V5PfS_S_PKiS1_S1_S1_iiffffffffffffffffffffffffE15dx_dy_dz_DenAng;
	add.s32 	%r5, %r97, %r96;
	and.b32  	%r98, %r95, 15;
	and.b32  	%r99, %r96, 64;
	or.b32  	%r100, %r98, %r99;
	shl.b32 	%r101, %r100, 2;
	add.s32 	%r6, %r97, %r101;
	shl.b32 	%r119, %r94, 6;
	shl.b32 	%r102, %r2, 6;
	add.s32 	%r103, %r95, %r102;
	shl.b32 	%r104, %r2, 8;
	add.s32 	%r8, %r5, %r104;
	shl.b32 	%r105, %r2, 4;
	sub.s32 	%r106, %r103, %r105;
	shl.b32 	%r107, %r106, 2;
	add.s32 	%r9, %r97, %r107;
	add.s32 	%r108, %r119, %r103;
	cvt.u64.u32 	%rd9, %r108;
	mov.b32 	%r118, 0;
	mov.u32 	%r122, %r118;
$L__BB2_3:
	setp.gt.s32 	%p40, %r2, 1;
	@%p40 bra 	$L__BB2_7;
	setp.eq.s32 	%p43, %r2, 0;
	@%p43 bra 	$L__BB2_10;
	setp.eq.s32 	%p44, %r2, 1;
	@%p44 bra 	$L__BB2_6;
	bra.uni 	$L__BB2_12;
$L__BB2_6:
	cvt.u64.u32 	%rd77, %r119;
	cvt.u64.u32 	%rd78, %r121;
	add.s64 	%rd79, %rd77, %rd8;
	shl.b64 	%rd80, %rd79, 3;
	add.s64 	%rd81, %rd4, %rd80;
	ld.global.v2.f32 	{%f707, %f708}, [%rd81];
	st.shared.f32 	[%r5+1536], %f707;
	st.shared.f32 	[%r5+2304], %f708;
	ld.global.v2.f32 	{%f709, %f710}, [%rd81+256];
	st.shared.f32 	[%r5+1664], %f709;
	st.shared.f32 	[%r5+2432], %f710;
	ld.global.v2.f32 	{%f711, %f712}, [%rd81+512];
	st.shared.f32 	[%r5+1792], %f711;
	st.shared.f32 	[%r5+2560], %f712;
	ld.global.v2.f32 	{%f713, %f714}, [%rd81+768];
	st.shared.f32 	[%r5+1920], %f713;
	st.shared.f32 	[%r5+2688], %f714;
	ld.global.v2.f32 	{%f715, %f716}, [%rd81+1024];
	st.shared.f32 	[%r5+2048], %f715;
	st.shared.f32 	[%r5+2816], %f716;
	ld.global.v2.f32 	{%f717, %f718}, [%rd81+1280];
	st.shared.f32 	[%r5+2176], %f717;
	st.shared.f32 	[%r5+2944], %f718;
	add.s64 	%rd82, %rd78, %rd8;
	shl.b64 	%rd83, %rd82, 2;
	add.s64 	%rd84, %rd3, %rd83;
	ld.global.u32 	%r113, [%rd84];
	st.shared.u32 	[%r6+4672], %r113;
	ld.global.u32 	%r114, [%rd84+128];
	st.shared.u32 	[%r6+5184], %r114;
	bra.uni 	$L__BB2_12;
$L__BB2_7:
	setp.eq.s32 	%p41, %r2, 2;
	@%p41 bra 	$L__BB2_11;
	setp.eq.s32 	%p42, %r2, 3;
	@%p42 bra 	$L__BB2_9;
	bra.uni 	$L__BB2_12;
$L__BB2_9:
	cvt.u64.u32 	%rd61, %r120;
	cvt.u64.u32 	%rd62, %r121;
	add.s64 	%rd63, %rd61, %rd8;
	shl.b64 	%rd64, %rd63, 3;
	add.s64 	%rd65, %rd7, %rd64;
	ld.global.v2.f32 	{%f695, %f696}, [%rd65+768];
	st.shared.f32 	[%r5+3456], %f695;
	st.shared.f32 	[%r5+4224], %f696;
	ld.global.v2.f32 	{%f697, %f698}, [%rd65+1024];
	st.shared.f32 	[%r5+3584], %f697;
	st.shared.f32 	[%r5+4352], %f698;
	ld.global.v2.f32 	{%f699, %f700}, [%rd65+1280];
	st.shared.f32 	[%r5+3712], %f699;
	st.shared.f32 	[%r5+4480], %f700;
	add.s64 	%rd66, %rd62, %rd8;
	shl.b64 	%rd67, %rd66, 2;
	add.s64 	%rd68, %rd6, %rd67;
	ld.global.u32 	%r109, [%rd68];
	st.shared.u32 	[%r6+4800], %r109;
	ld.global.u32 	%r110, [%rd68+128];
	st.shared.u32 	[%r6+5312], %r110;
	bra.uni 	$L__BB2_12;
$L__BB2_10:
	cvt.u64.u32 	%rd85, %r119;
	cvt.u64.u32 	%rd86, %r121;
	add.s64 	%rd87, %rd85, %rd8;
	shl.b64 	%rd88, %rd87, 3;
	add.s64 	%rd89, %rd2, %rd88;
	ld.global.v2.f32 	{%f719, %f720}, [%rd89];
	st.shared.f32 	[%r5], %f719;
	st.shared.f32 	[%r5+768], %f720;
	ld.global.v2.f32 	{%f721, %f722}, [%rd89+256];
	st.shared.f32 	[%r5+128], %f721;
	st.shared.f32 	[%r5+896], %f722;
	ld.global.v2.f32 	{%f723, %f724}, [%rd89+512];
	st.shared.f32 	[%r5+256], %f723;
	st.shared.f32 	[%r5+1024], %f724;
	ld.global.v2.f32 	{%f725, %f726}, [%rd89+768];
	st.shared.f32 	[%r5+384], %f725;
	st.shared.f32 	[%r5+1152], %f726;
	ld.global.v2.f32 	{%f727, %f728}, [%rd89+1024];
	st.shared.f32 	[%r5+512], %f727;
	st.shared.f32 	[%r5+1280], %f728;
	ld.global.v2.f32 	{%f729, %f730}, [%rd89+1280];
	st.shared.f32 	[%r5+640], %f729;
	st.shared.f32 	[%r5+1408], %f730;
	add.s64 	%rd90, %rd86, %rd8;
	shl.b64 	%rd91, %rd90, 2;
	add.s64 	%rd92, %rd1, %rd91;
	ld.global.u32 	%r115, [%rd92];
	st.shared.u32 	[%r6+4608], %r115;
	ld.global.u32 	%r116, [%rd92+128];
	st.shared.u32 	[%r6+5120], %r116;
	bra.uni 	$L__BB2_12;
$L__BB2_11:
	cvt.u64.u32 	%rd69, %r120;
	cvt.u64.u32 	%rd70, %r121;
	add.s64 	%rd71, %rd69, %rd8;
	shl.b64 	%rd72, %rd71, 3;
	add.s64 	%rd73, %rd7, %rd72;
	ld.global.v2.f32 	{%f701, %f702}, [%rd73];
	st.shared.f32 	[%r5+3072], %f701;
	st.shared.f32 	[%r5+3840], %f702;
	ld.global.v2.f32 	{%f703, %f704}, [%rd73+256];
	st.shared.f32 	[%r5+3200], %f703;
	st.shared.f32 	[%r5+3968], %f704;
	ld.global.v2.f32 	{%f705, %f706}, [%rd73+512];
	st.shared.f32 	[%r5+3328], %f705;
	st.shared.f32 	[%r5+4096], %f706;
	add.s64 	%rd74, %rd70, %rd8;
	shl.b64 	%rd75, %rd74, 2;
	add.s64 	%rd76, %rd5, %rd75;
	ld.global.u32 	%r111, [%rd76];
	st.shared.u32 	[%r6+4736], %r111;
	ld.global.u32 	%r112, [%rd76+128];
	st.shared.u32 	[%r6+5248], %r112;
$L__BB2_12:
	bar.sync 	0;
	ld.shared.u8 	%r117, [%r8+4674];
	ld.shared.f32 	%f731, [%r9+1568];
	ld.shared.f32 	%f732, [%r9+2336];
	cvt.rn.f32.u32 	%f733, %r117;
	fma.rn.f32 	%f734, %f133, %f733, %f132;
	rcp.rn.f32 	%f735, %f734;
	mul.f32 	%f736, %f731, %f735;
	mul.f32 	%f737, %f732, %f735;
	cvt.u64.u32 	%rd93, %r118;
	add.s64 	%rd94, %rd9, %rd93;
	shl.b64 	%rd95, %rd94, 3;
	add.s64 	%rd96, %rd2, %rd95;
	st.global.v2.f32 	[%rd96], {%f736, %f737};
	bar.sync 	0;
	add.s32 	%r122, %r122, 4;
	add.s32 	%r121, %r121, 64;
	add.s32 	%r120, %r120, 192;
	add.s32 	%r119, %r119, 256;
	add.s32 	%r118, %r118, 256;
	setp.lt.s32 	%p45, %r122, %r39;
	@%p45 bra 	$L__BB2_3;
	bra.uni 	$L__BB2_74;
$L__BB2_13:
	setp.lt.s32 	%p4, %r39, 1;
	@%p4 bra 	$L__BB2_74;
	add.s32 	%r45, %r42, 4;
	mov.u32 	%r20, %tid.y;
	mul.lo.s32 	%r46, %r39, %r45;
	mul.lo.s32 	%r125, %r46, 48;
	shl.b32 	%r126, %r46, 5;
	mov.u32 	%r47, %tid.x;
	cvt.u64.u32 	%rd10, %r47;
	shl.b32 	%r48, %r47, 2;
	mov.u32 	%r49, _ZZ32Compute_VTI_DYED1and2_Part_V4_V5PfS_S_PKiS1_S1_S1_iiffffffffffffffffffffffffE15dx_dy_dz_DenAng;
	add.s32 	%r23, %r49, %r48;
	and.b32  	%r50, %r47, 15;
	and.b32  	%r51, %r48, 64;
	or.b32  	%r52, %r50, %r51;
	shl.b32 	%r53, %r52, 2;
	add.s32 	%r24, %r49, %r53;
	shl.b32 	%r124, %r46, 6;
	shl.b32 	%r54, %r20, 6;
	add.s32 	%r55, %r47, %r54;
	shl.b32 	%r56, %r20, 4;
	sub.s32 	%r57, %r55, %r56;
	shl.b32 	%r58, %r57, 2;
	add.s32 	%r26, %r49, %r58;
	cvt.u64.u32 	%rd19, %r124;
	cvt.u64.u32 	%rd20, %r55;
	add.s64 	%rd11, %rd19, %rd20;
	and.b32  	%r59, %r47, 7;
	shl.b32 	%r60, %r47, 3;
	and.b32  	%r61, %r60, 192;
	or.b32  	%r62, %r59, %r61;
	shl.b32 	%r63, %r62, 2;
	add.s32 	%r27, %r49, %r63;
	shl.b32 	%r64, %r47, 1;
	and.b32  	%r65, %r64, 48;
	sub.s32 	%r66, %r62, %r65;
	shl.b32 	%r67, %r66, 2;
	add.s32 	%r28, %r49, %r67;
	neg.f32 	%f136, %f123;
	sub.f32 	%f1, %f136, %f124;
	neg.f32 	%f137, %f122;
	sub.f32 	%f2, %f137, %f125;
	neg.f32 	%f3, %f125;
	sub.f32 	%f4, %f137, %f123;
	neg.f32 	%f138, %f121;
	sub.f32 	%f5, %f138, %f124;
	sub.f32 	%f6, %f138, %f122;
	sub.f32 	%f7, %f121, %f123;
	neg.f32 	%f139, %f124;
	sub.f32 	%f8, %f139, %f125;
	mov.f32 	%f745, 0f00000000;
	mov.b32 	%r123, 0;
	mov.u32 	%r127, %r123;
	mov.f32 	%f746, %f745;
	mov.f32 	%f754, %f745;
	mov.f32 	%f753, %f745;
	mov.f32 	%f752, %f745;
	mov.f32 	%f751, %f745;
$L__BB2_15:
	setp.ne.s32 	%p5, %r20, 0;
	@%p5 bra 	$L__BB2_17;
	cvt.u64.u32 	%rd45, %r124;
	cvt.u64.u32 	%rd46, %r126;
	add.s64 	%rd47, %rd45, %rd10;
	shl.b64 	%rd48, %rd47, 3;
	add.s64 	%rd49, %rd2, %rd48;
	ld.global.v2.f32 	{%f164, %f165}, [%rd49];
	st.shared.f32 	[%r23], %f164;
	st.shared.f32 	[%r23+768], %f165;
	ld.global.v2.f32 	{%f166, %f167}, [%rd49+256];
	st.shared.f32 	[%r23+128], %f166;
	st.shared.f32 	[%r23+896], %f167;
	ld.global.v2.f32 	{%f168, %f169}, [%rd49+512];
	st.shared.f32 	[%r23+256], %f168;
	st.shared.f32 	[%r23+1024], %f169;
	ld.global.v2.f32 	{%f170, %f171}, [%rd49+768];
	st.shared.f32 	[%r23+384], %f170;
	st.shared.f32 	[%r23+1152], %f171;
	ld.global.v2.f32 	{%f172, %f173}, [%rd49+1024];
	st.shared.f32 	[%r23+512], %f172;
	st.shared.f32 	[%r23+1280], %f173;
	ld.global.v2.f32 	{%f174, %f175}, [%rd49+1280];
	st.shared.f32 	[%r23+640], %f174;
	st.shared.f32 	[%r23+1408], %f175;
	add.s64 	%rd50, %rd46, %rd10;
	shl.b64 	%rd51, %rd50, 2;
	add.s64 	%rd52, %rd1, %rd51;
	ld.global.u32 	%r74, [%rd52];
	st.shared.u32 	[%r24+4608], %r74;
	ld.global.u32 	%r75, [%rd52+128];
	st.shared.u32 	[%r24+5120], %r75;
	bra.uni 	$L__BB2_23;
$L__BB2_17:
	setp.eq.s32 	%p6, %r20, 3;
	@%p6 bra 	$L__BB2_22;
	setp.eq.s32 	%p7, %r20, 2;
	@%p7 bra 	$L__BB2_21;
	setp.ne.s32 	%p8, %r20, 1;
	@%p8 bra 	$L__BB2_23;
	cvt.u64.u32 	%rd37, %r124;
	cvt.u64.u32 	%rd38, %r126;
	add.s64 	%rd39, %rd37, %rd10;
	shl.b64 	%rd40, %rd39, 3;
	add.s64 	%rd41, %rd4, %rd40;
	ld.global.v2.f32 	{%f152, %f153}, [%rd41];
	st.shared.f32 	[%r23+1536], %f152;
	st.shared.f32 	[%r23+2304], %f153;
	ld.global.v2.f32 	{%f154, %f155}, [%rd41+256];
	st.shared.f32 	[%r23+1664], %f154;
	st.shared.f32 	[%r23+2432], %f155;
	ld.global.v2.f32 	{%f156, %f157}, [%rd41+512];
	st.shared.f32 	[%r23+1792], %f156;
	st.shared.f32 	[%r23+2560], %f157;
	ld.global.v2.f32 	{%f158, %f159}, [%rd41+768];
	st.shared.f32 	[%r23+1920], %f158;
	st.shared.f32 	[%r23+2688], %f159;
	ld.global.v2.f32 	{%f160, %f161}, [%rd41+1024];
	st.shared.f32 	[%r23+2048], %f160;
	st.shared.f32 	[%r23+2816], %f161;
	ld.global.v2.f32 	{%f162, %f163}, [%rd41+1280];
	st.shared.f32 	[%r23+2176], %f162;
	st.shared.f32 	[%r23+2944], %f163;
	add.s64 	%rd42, %rd38, %rd10;
	shl.b64 	%rd43, %rd42, 2;
	add.s64 	%rd44, %rd3, %rd43;
	ld.global.u32 	%r72, [%rd44];
	st.shared.u32 	[%r24+4672], %r72;
	ld.global.u32 	%r73, [%rd44+128];
	st.shared.u32 	[%r24+5184], %r73;
	bra.uni 	$L__BB2_23;
$L__BB2_21:
	cvt.u64.u32 	%rd29, %r125;
	cvt.u64.u32 	%rd30, %r126;
	add.s64 	%rd31, %rd29, %rd10;
	shl.b64 	%rd32, %rd31, 3;
	add.s64 	%rd33, %rd7, %rd32;
	ld.global.v2.f32 	{%f146, %f147}, [%rd33];
	st.shared.f32 	[%r23+3072], %f146;
	st.shared.f32 	[%r23+3840], %f147;
	ld.global.v2.f32 	{%f148, %f149}, [%rd33+256];
	st.shared.f32 	[%r23+3200], %f148;
	st.shared.f32 	[%r23+3968], %f149;
	ld.global.v2.f32 	{%f150, %f151}, [%rd33+512];
	st.shared.f32 	[%r23+3328], %f150;
	st.shared.f32 	[%r23+4096], %f151;
	add.s64 	%rd34, %rd30, %rd10;
	shl.b64 	%rd35, %rd34, 2;
	add.s64 	%rd36, %rd5, %rd35;
	ld.global.u32 	%r70, [%rd36];
	st.shared.u32 	[%r24+4736], %r70;
	ld.global.u32 	%r71, [%rd36+128];
	st.shared.u32 	[%r24+5248], %r71;
	bra.uni 	$L__BB2_23;
$L__BB2_22:
	cvt.u64.u32 	%rd21, %r125;
	cvt.u64.u32 	%rd22, %r126;
	add.s64 	%rd23, %rd21, %rd10;
	shl.b64 	%rd24, %rd23, 3;
	add.s64 	%rd25, %rd7, %rd24;
	ld.global.v2.f32 	{%f140, %f141}, [%rd25+768];
	st.shared.f32 	[%r23+3456], %f140;
	st.shared.f32 	[%r23+4224], %f141;
	ld.global.v2.f32 	{%f142, %f143}, [%rd25+1024];
	st.shared.f32 	[%r23+3584], %f142;
	st.shared.f32 	[%r23+4352], %f143;
	ld.global.v2.f32 	{%f144, %f145}, [%rd25+1280];
	st.shared.f32 	[%r23+3712], %f144;
	st.shared.f32 	[%r23+4480], %f145;
	add.s64 	%rd26, %rd22, %rd10;
	shl.b64 	%rd27, %rd26, 2;
	add.s64 	%rd28, %rd6, %rd27;
	ld.global.u32 	%r68, [%rd28];
	st.shared.u32 	[%r24+4800], %r68;
	ld.global.u32 	%r69, [%rd28+128];
	st.shared.u32 	[%r24+5312], %r69;
$L__BB2_23:
	bar.sync 	0;
	shl.b32 	%r76, %r20, 8;
	add.s32 	%r77, %r23, %r76;
	ld.shared.u8 	%r78, [%r77+4674];
	ld.shared.f32 	%f176, [%r26+32];
	ld.shared.f32 	%f177, [%r26+800];
	ld.shared.f32 	%f178, [%r26+1568];
	ld.shared.f32 	%f179, [%r26+2336];
	ld.shared.f32 	%f180, [%r26+3104];
	ld.shared.f32 	%f181, [%r26+3872];
	cvt.rn.f32.u32 	%f182, %r78;
	fma.rn.f32 	%f183, %f133, %f182, %f132;
	rcp.rn.f32 	%f184, %f183;
	mul.f32 	%f185, %f176, %f184;
	st.shared.f32 	[%r26+32], %f185;
	mul.f32 	%f186, %f178, %f184;
	mul.f32 	%f17, %f180, %f184;
	mul.f32 	%f187, %f177, %f184;
	st.shared.f32 	[%r26+800], %f187;
	mul.f32 	%f188, %f179, %f184;
	mul.f32 	%f18, %f184, %f181;
	cvt.u64.u32 	%rd53, %r123;
	add.s64 	%rd54, %rd11, %rd53;
	shl.b64 	%rd55, %rd54, 3;
	add.s64 	%rd56, %rd2, %rd55;
	st.global.v2.f32 	[%rd56], {%f186, %f188};
	@%p5 bra 	$L__BB2_25;
	ld.shared.u8 	%r80, [%r27+4642];
	ld.shared.f32 	%f196, [%r28];
	ld.shared.f32 	%f197, [%r28+768];
	cvt.rn.f32.u32 	%f198, %r80;
	fma.rn.f32 	%f199, %f133, %f198, %f132;
	rcp.rn.f32 	%f200, %f199;
	mul.f32 	%f201, %f196, %f200;
	st.shared.f32 	[%r28], %f201;
	mul.f32 	%f202, %f197, %f200;
	st.shared.f32 	[%r28+768], %f202;
	bra.uni 	$L__BB2_27;
$L__BB2_25:
	setp.ne.s32 	%p10, %r20, 1;
	@%p10 bra 	$L__BB2_27;
	ld.shared.u8 	%r79, [%r27+4802];
	ld.shared.f32 	%f189, [%r28+160];
	ld.shared.f32 	%f190, [%r28+928];
	cvt.rn.f32.u32 	%f191, %r79;
	fma.rn.f32 	%f192, %f133, %f191, %f132;
	rcp.rn.f32 	%f193, %f192;
	mul.f32 	%f194, %f189, %f193;
	st.shared.f32 	[%r28+160], %f194;
	mul.f32 	%f195, %f190, %f193;
	st.shared.f32 	[%r28+928], %f195;
$L__BB2_27:
	ld.param.f32 	%f742, [_Z32Compute_VTI_DYED1and2_Part_V4_V5PfS_S_PKiS1_S1_S1_iiffffffffffffffffffffffff_param_20];
	ld.param.f32 	%f741, [_Z32Compute_VTI_DYED1and2_Part_V4_V5PfS_S_PKiS1_S1_S1_iiffffffffffffffffffffffff_param_19];
	ld.param.f32 	%f740, [_Z32Compute_VTI_DYED1and2_Part_V4_V5PfS_S_PKiS1_S1_S1_iiffffffffffffffffffffffff_param_18];
	ld.param.f32 	%f739, [_Z32Compute_VTI_DYED1and2_Part_V4_V5PfS_S_PKiS1_S1_S1_iiffffffffffffffffffffffff_param_17];
	ld.param.f32 	%f738, [_Z32Compute_VTI_DYED1and2_Part_V4_V5PfS_S_PKiS1_S1_S1_iiffffffffffffffffffffffff_param_16];
	bar.sync 	0;
	ld.shared.f32 	%f203, [%r26+48];
	ld.shared.f32 	%f204, [%r26+44];
	mul.f32 	%f205, %f741, %f204;
	fma.rn.f32 	%f206, %f742, %f203, %f205;
	ld.shared.f32 	%f207, [%r26+40];
	fma.rn.f32 	%f208, %f740, %f207, %f206;
	ld.shared.f32 	%f209, [%r26+36];
	fma.rn.f32 	%f210, %f739, %f209, %f208;
	ld.shared.f32 	%f211, [%r26+32];
	fma.rn.f32 	%f212, %f738, %f211, %f210;
	ld.shared.f32 	%f213, [%r26+28];
	mul.f32 	%f214, %f738, %f213;
	sub.f32 	%f215, %f212, %f214;
	ld.shared.f32 	%f216, [%r26+24];
	mul.f32 	%f217, %f739, %f216;
	sub.f32 	%f218, %f215, %f217;
	ld.shared.f32 	%f219, [%r26+20];
	mul.f32 	%f220, %f740, %f219;
	sub.f32 	%f221, %f218, %f220;
	ld.shared.f32 	%f222, [%r26+16];
	mul.f32 	%f223, %f741, %f222;
	sub.f32 	%f224, %f221, %f223;
	ld.shared.f32 	%f225, [%r26+12];
	mul.f32 	%f226, %f742, %f225;
	sub.f32 	%f19, %f224, %f226;
	ld.shared.f32 	%f227, [%r26+816];
	ld.shared.f32 	%f228, [%r26+812];
	mul.f32 	%f229, %f741, %f228;
	fma.rn.f32 	%f230, %f742, %f227, %f229;
	ld.shared.f32 	%f231, [%r26+808];
	fma.rn.f32 	%f232, %f740, %f231, %f230;
	ld.shared.f32 	%f233, [%r26+804];
	fma.rn.f32 	%f234, %f739, %f233, %f232;
	ld.shared.f32 	%f235, [%r26+800];
	fma.rn.f32 	%f236, %f738, %f235, %f234;
	ld.shared.f32 	%f237, [%r26+796];
	mul.f32 	%f238, %f738, %f237;
	sub.f32 	%f239, %f236, %f238;
	ld.shared.f32 	%f240, [%r26+792];
	mul.f32 	%f241, %f739, %f240;
	sub.f32 	%f242, %f239, %f241;
	ld.shared.f32 	%f243, [%r26+788];
	mul.f32 	%f244, %f740, %f243;
	sub.f32 	%f245, %f242, %f244;
	ld.shared.f32 	%f246, [%r26+784];
	mul.f32 	%f247, %f741, %f246;
	sub.f32 	%f248, %f245, %f247;
	ld.shared.f32 	%f249, [%r26+780];
	mul.f32 	%f250, %f742, %f249;
	sub.f32 	%f20, %f248, %f250;
	bar.sync 	0;
	mov.u32 	%r81, %tid.x;
	shl.b32 	%r82, %r20, 6;
	add.s32 	%r83, %r81, %r82;
	shl.b32 	%r84, %r20, 5;
	sub.s32 	%r85, %r83, %r84;
	shl.b32 	%r86, %r85, 2;
	mov.u32 	%r87, _ZZ32Compute_VTI_DYED1and2_Part_V4_V5PfS_S_PKiS1_S1_S1_iiffffffffffffffffffffffffE15dx_dy_dz_DenAng;
	add.s32 	%r88, %r87, %r86;
	st.shared.f32 	[%r88+1024], %f17;
	st.shared.f32 	[%r88+1536], %f18;
	bar.sync 	0;
	setp.lt.u32 	%p11, %r127, 5;
	add.s32 	%r89, %r39, -8;
	setp.ge.s32 	%p12, %r127, %r89;
	or.pred  	%p13, %p11, %p12;
	@%p13 bra 	$L__BB2_36;
	@%p5 bra 	$L__BB2_30;
	fma.rn.f32 	%f755, %f125, %f17, %f753;
	fma.rn.f32 	%f663, %f121, %f17, %f754;
	ld.shared.f32 	%f664, [%r23+1152];
	fma.rn.f32 	%f665, %f122, %f664, %f663;
	ld.shared.f32 	%f666, [%r23+1280];
	fma.rn.f32 	%f667, %f123, %f666, %f665;
	ld.shared.f32 	%f668, [%r23+1408];
	fma.rn.f32 	%f753, %f124, %f668, %f667;
	ld.shared.f32 	%f669, [%r23+5888];
	mul.f32 	%f670, %f124, %f17;
	sub.f32 	%f671, %f669, %f670;
	mul.f32 	%f672, %f123, %f664;
	sub.f32 	%f673, %f671, %f672;
	mul.f32 	%f674, %f122, %f666;
	sub.f32 	%f675, %f673, %f674;
	mul.f32 	%f676, %f121, %f668;
	sub.f32 	%f754, %f675, %f676;
	neg.f32 	%f677, %f668;
	mul.f32 	%f678, %f125, %f677;
	st.shared.f32 	[%r23+5888], %f678;
	fma.rn.f32 	%f756, %f125, %f18, %f751;
	fma.rn.f32 	%f679, %f121, %f18, %f752;
	ld.shared.f32 	%f680, [%r23+1664];
	fma.rn.f32 	%f681, %f122, %f680, %f679;
	ld.shared.f32 	%f682, [%r23+1792];
	fma.rn.f32 	%f683, %f123, %f682, %f681;
	ld.shared.f32 	%f684, [%r23+1920];
	fma.rn.f32 	%f751, %f124, %f684, %f683;
	ld.shared.f32 	%f685, [%r23+6016];
	mul.f32 	%f686, %f124, %f18;
	sub.f32 	%f687, %f685, %f686;
	mul.f32 	%f688, %f123, %f680;
	sub.f32 	%f689, %f687, %f688;
	mul.f32 	%f690, %f122, %f682;
	sub.f32 	%f691, %f689, %f690;
	mul.f32 	%f692, %f121, %f684;
	sub.f32 	%f752, %f691, %f692;
	neg.f32 	%f693, %f684;
	mul.f32 	%f694, %f125, %f693;
	st.shared.f32 	[%r23+6016], %f694;
	bra.uni 	$L__BB2_71;
$L__BB2_30:
	setp.eq.s32 	%p34, %r20, 3;
	@%p34 bra 	$L__BB2_35;
	setp.eq.s32 	%p35, %r20, 2;
	@%p35 bra 	$L__BB2_34;
	setp.ne.s32 	%p36, %r20, 1;
	@%p36 bra 	$L__BB2_71;
	ld.shared.f32 	%f633, [%r23+1024];
	fma.rn.f32 	%f634, %f124, %f633, %f753;
	fma.rn.f32 	%f755, %f125, %f17, %f634;
	mul.f32 	%f635, %f121, %f633;
	sub.f32 	%f636, %f754, %f635;
	fma.rn.f32 	%f637, %f121, %f17, %f636;
	ld.shared.f32 	%f638, [%r23+1280];
	fma.rn.f32 	%f639, %f122, %f638, %f637;
	ld.shared.f32 	%f640, [%r23+1408];
	fma.rn.f32 	%f753, %f123, %f640, %f639;
	neg.f32 	%f641, %f633;
	mul.f32 	%f642, %f125, %f641;
	mul.f32 	%f643, %f124, %f17;
	sub.f32 	%f644, %f642, %f643;
	mul.f32 	%f645, %f123, %f638;
	sub.f32 	%f646, %f644, %f645;
	mul.f32 	%f647, %f122, %f640;
	sub.f32 	%f754, %f646, %f647;
	ld.shared.f32 	%f648, [%r23+1536];
	fma.rn.f32 	%f649, %f124, %f648, %f751;
	fma.rn.f32 	%f756, %f125, %f18, %f649;
	mul.f32 	%f650, %f121, %f648;
	sub.f32 	%f651, %f752, %f650;
	fma.rn.f32 	%f652, %f121, %f18, %f651;
	ld.shared.f32 	%f653, [%r23+1792];
	fma.rn.f32 	%f654, %f122, %f653, %f652;
	ld.shared.f32 	%f655, [%r23+1920];
	fma.rn.f32 	%f751, %f123, %f655, %f654;
	neg.f32 	%f656, %f648;
	mul.f32 	%f657, %f125, %f656;
	mul.f32 	%f658, %f124, %f18;
	sub.f32 	%f659, %f657, %f658;
	mul.f32 	%f660, %f123, %f653;
	sub.f32 	%f661, %f659, %f660;
	mul.f32 	%f662, %f122, %f655;
	sub.f32 	%f752, %f661, %f662;
	bra.uni 	$L__BB2_71;
$L__BB2_34:
	ld.shared.f32 	%f603, [%r23+1024];
	fma.rn.f32 	%f604, %f123, %f603, %f753;
	ld.shared.f32 	%f605, [%r23+1152];
	fma.rn.f32 	%f606, %f124, %f605, %f604;
	fma.rn.f32 	%f755, %f125, %f17, %f606;
	mul.f32 	%f607, %f122, %f603;
	sub.f32 	%f608, %f754, %f607;
	mul.f32 	%f609, %f121, %f605;
	sub.f32 	%f610, %f608, %f609;
	fma.rn.f32 	%f611, %f121, %f17, %f610;
	ld.shared.f32 	%f612, [%r23+1408];
	fma.rn.f32 	%f753, %f122, %f612, %f611;
	neg.f32 	%f613, %f605;
	mul.f32 	%f614, %f125, %f613;
	mul.f32 	%f615, %f124, %f17;
	sub.f32 	%f616, %f614, %f615;
	mul.f32 	%f617, %f123, %f612;
	sub.f32 	%f754, %f616, %f617;
	ld.shared.f32 	%f618, [%r23+1536];
	fma.rn.f32 	%f619, %f123, %f618, %f751;
	ld.shared.f32 	%f620, [%r23+1664];
	fma.rn.f32 	%f621, %f124, %f620, %f619;
	fma.rn.f32 	%f756, %f125, %f18, %f621;
	mul.f32 	%f622, %f122, %f618;
	sub.f32 	%f623, %f752, %f622;
	mul.f32 	%f624, %f121, %f620;
	sub.f32 	%f625, %f623, %f624;
	fma.rn.f32 	%f626, %f121, %f18, %f625;
	ld.shared.f32 	%f627, [%r23+1920];
	fma.rn.f32 	%f751, %f122, %f627, %f626;
	neg.f32 	%f628, %f620;
	mul.f32 	%f629, %f125, %f628;
	mul.f32 	%f630, %f124, %f18;
	sub.f32 	%f631, %f629, %f630;
	mul.f32 	%f632, %f123, %f627;
	sub.f32 	%f752, %f631, %f632;
	bra.uni 	$L__BB2_71;
$L__BB2_35:
	ld.shared.f32 	%f573, [%r23+1024];
	fma.rn.f32 	%f574, %f122, %f573, %f753;
	ld.shared.f32 	%f575, [%r23+1152];
	fma.rn.f32 	%f576, %f123, %f575, %f574;
	ld.shared.f32 	%f577, [%r23+1280];
	fma.rn.f32 	%f578, %f124, %f577, %f576;
	fma.rn.f32 	%f755, %f125, %f17, %f578;
	mul.f32 	%f579, %f123, %f573;
	sub.f32 	%f580, %f754, %f579;
	mul.f32 	%f581, %f122, %f575;
	sub.f32 	%f582, %f580, %f581;
	mul.f32 	%f583, %f121, %f577;
	sub.f32 	%f584, %f582, %f583;
	fma.rn.f32 	%f753, %f121, %f17, %f584;
	neg.f32 	%f585, %f577;
	mul.f32 	%f586, %f125, %f585;
	mul.f32 	%f587, %f124, %f17;
	sub.f32 	%f754, %f586, %f587;
	ld.shared.f32 	%f588, [%r23+1536];
	fma.rn.f32 	%f589, %f122, %f588, %f751;
	ld.shared.f32 	%f590, [%r23+1664];
	fma.rn.f32 	%f591, %f123, %f590, %f589;
	ld.shared.f32 	%f592, [%r23+1792];
	fma.rn.f32 	%f593, %f124, %f592, %f591;
	fma.rn.f32 	%f756, %f125, %f18, %f593;
	mul.f32 	%f594, %f123, %f588;
	sub.f32 	%f595, %f752, %f594;
	mul.f32 	%f596, %f122, %f590;
	sub.f32 	%f597, %f595, %f596;
	mul.f32 	%f598, %f121, %f592;
	sub.f32 	%f599, %f597, %f598;
	fma.rn.f32 	%f751, %f121, %f18, %f599;
	neg.f32 	%f600, %f592;
	mul.f32 	%f601, %f125, %f600;
	mul.f32 	%f602, %f124, %f18;
	sub.f32 	%f752, %f601, %f602;
	bra.uni 	$L__BB2_71;
$L__BB2_36:
	setp.eq.s32 	%p14, %r127, 4;
	@%p14 bra 	$L__BB2_46;
	setp.ne.s32 	%p15, %r127, 0;
	@%p15 bra 	$L__BB2_54;
	@%p5 bra 	$L__BB2_40;
	mul.f32 	%f441, %f8, %f17;
	ld.shared.f32 	%f442, [%r23+1152];
	mul.f32 	%f443, %f123, %f442;
	sub.f32 	%f444, %f441, %f443;
	ld.shared.f32 	%f445, [%r23+1280];
	mul.f32 	%f446, %f122, %f445;
	sub.f32 	%f447, %f444, %f446;
	ld.shared.f32 	%f448, [%r23+1408];
	mul.f32 	%f449, %f121, %f448;
	sub.f32 	%f754, %f447, %f449;
	neg.f32 	%f450, %f448;
	mul.f32 	%f451, %f125, %f450;
	st.shared.f32 	[%r23+5888], %f451;
	mul.f32 	%f452, %f8, %f18;
	ld.shared.f32 	%f453, [%r23+1664];
	mul.f32 	%f454, %f123, %f453;
	sub.f32 	%f455, %f452, %f454;
	ld.shared.f32 	%f456, [%r23+1792];
	mul.f32 	%f457, %f122, %f456;
	sub.f32 	%f458, %f455, %f457;
	ld.shared.f32 	%f459, [%r23+1920];
	mul.f32 	%f460, %f121, %f459;
	sub.f32 	%f752, %f458, %f460;
	neg.f32 	%f461, %f459;
	mul.f32 	%f462, %f125, %f461;
	st.shared.f32 	[%r23+6016], %f462;
	bra.uni 	$L__BB2_71;
$L__BB2_40:
	setp.eq.s32 	%p21, %r20, 3;
	@%p21 bra 	$L__BB2_45;
	setp.eq.s32 	%p22, %r20, 2;
	@%p22 bra 	$L__BB2_44;
	setp.ne.s32 	%p23, %r20, 1;
	@%p23 bra 	$L__BB2_71;
	ld.shared.f32 	%f413, [%r23+1024];
	mul.f32 	%f414, %f6, %f413;
	fma.rn.f32 	%f415, %f7, %f17, %f414;
	ld.shared.f32 	%f416, [%r23+1280];
	sub.f32 	%f417, %f122, %f124;
	fma.rn.f32 	%f418, %f417, %f416, %f415;
	ld.shared.f32 	%f419, [%r23+1408];
	sub.f32 	%f420, %f123, %f125;
	fma.rn.f32 	%f753, %f420, %f419, %f418;
	neg.f32 	%f421, %f413;
	mul.f32 	%f422, %f125, %f421;
	mul.f32 	%f423, %f124, %f17;
	sub.f32 	%f424, %f422, %f423;
	mul.f32 	%f425, %f123, %f416;
	sub.f32 	%f426, %f424, %f425;
	mul.f32 	%f427, %f122, %f419;
	sub.f32 	%f754, %f426, %f427;
	ld.shared.f32 	%f428, [%r23+1536];
	mul.f32 	%f429, %f6, %f428;
	fma.rn.f32 	%f430, %f7, %f18, %f429;
	ld.shared.f32 	%f431, [%r23+1792];
	fma.rn.f32 	%f432, %f417, %f431, %f430;
	ld.shared.f32 	%f433, [%r23+1920];
	fma.rn.f32 	%f751, %f420, %f433, %f432;
	neg.f32 	%f434, %f428;
	mul.f32 	%f435, %f125, %f434;
	mul.f32 	%f436, %f124, %f18;
	sub.f32 	%f437, %f435, %f436;
	mul.f32 	%f438, %f123, %f431;
	sub.f32 	%f439, %f437, %f438;
	mul.f32 	%f440, %f122, %f433;
	sub.f32 	%f752, %f439, %f440;
	bra.uni 	$L__BB2_71;
$L__BB2_44:
	ld.shared.f32 	%f392, [%r23+1024];
	ld.shared.f32 	%f393, [%r23+1152];
	mul.f32 	%f394, %f5, %f393;
	fma.rn.f32 	%f395, %f4, %f392, %f394;
	sub.f32 	%f396, %f121, %f125;
	fma.rn.f32 	%f397, %f396, %f17, %f395;
	ld.shared.f32 	%f398, [%r23+1408];
	fma.rn.f32 	%f753, %f122, %f398, %f397;
	mul.f32 	%f399, %f393, %f3;
	mul.f32 	%f400, %f124, %f17;
	sub.f32 	%f401, %f399, %f400;
	mul.f32 	%f402, %f123, %f398;
	sub.f32 	%f754, %f401, %f402;
	ld.shared.f32 	%f403, [%r23+1536];
	ld.shared.f32 	%f404, [%r23+1664];
	mul.f32 	%f405, %f5, %f404;
	fma.rn.f32 	%f406, %f4, %f403, %f405;
	fma.rn.f32 	%f407, %f396, %f18, %f406;
	ld.shared.f32 	%f408, [%r23+1920];
	fma.rn.f32 	%f751, %f122, %f408, %f407;
	mul.f32 	%f409, %f404, %f3;
	mul.f32 	%f410, %f124, %f18;
	sub.f32 	%f411, %f409, %f410;
	mul.f32 	%f412, %f123, %f408;
	sub.f32 	%f752, %f411, %f412;
	bra.uni 	$L__BB2_71;
$L__BB2_45:
	ld.shared.f32 	%f374, [%r23+1024];
	ld.shared.f32 	%f375, [%r23+1152];
	mul.f32 	%f376, %f2, %f375;
	fma.rn.f32 	%f377, %f1, %f374, %f376;
	ld.shared.f32 	%f378, [%r23+1280];
	mul.f32 	%f379, %f121, %f378;
	sub.f32 	%f380, %f377, %f379;
	fma.rn.f32 	%f753, %f121, %f17, %f380;
	mul.f32 	%f381, %f378, %f3;
	mul.f32 	%f382, %f124, %f17;
	sub.f32 	%f754, %f381, %f382;
	ld.shared.f32 	%f383, [%r23+1536];
	ld.shared.f32 	%f384, [%r23+1664];
	mul.f32 	%f385, %f2, %f384;
	fma.rn.f32 	%f386, %f1, %f383, %f385;
	ld.shared.f32 	%f387, [%r23+1792];
	mul.f32 	%f388, %f121, %f387;
	sub.f32 	%f389, %f386, %f388;
	fma.rn.f32 	%f751, %f121, %f18, %f389;
	mul.f32 	%f390, %f387, %f3;
	mul.f32 	%f391, %f124, %f18;
	sub.f32 	%f752, %f390, %f391;
	bra.uni 	$L__BB2_71;
$L__BB2_46:
	@%p5 bra 	$L__BB2_48;
	fma.rn.f32 	%f342, %f121, %f17, %f754;
	ld.shared.f32 	%f343, [%r23+1152];
	fma.rn.f32 	%f344, %f122, %f343, %f342;
	ld.shared.f32 	%f345, [%r23+1280];
	fma.rn.f32 	%f346, %f123, %f345, %f344;
	ld.shared.f32 	%f347, [%r23+1408];
	fma.rn.f32 	%f753, %f124, %f347, %f346;
	ld.shared.f32 	%f348, [%r23+5888];
	mul.f32 	%f349, %f124, %f17;
	sub.f32 	%f350, %f348, %f349;
	mul.f32 	%f351, %f123, %f343;
	sub.f32 	%f352, %f350, %f351;
	mul.f32 	%f353, %f122, %f345;
	sub.f32 	%f354, %f352, %f353;
	mul.f32 	%f355, %f121, %f347;
	sub.f32 	%f754, %f354, %f355;
	neg.f32 	%f356, %f347;
	mul.f32 	%f357, %f125, %f356;
	st.shared.f32 	[%r23+5888], %f357;
	fma.rn.f32 	%f358, %f121, %f18, %f752;
	ld.shared.f32 	%f359, [%r23+1664];
	fma.rn.f32 	%f360, %f122, %f359, %f358;
	ld.shared.f32 	%f361, [%r23+1792];
	fma.rn.f32 	%f362, %f123, %f361, %f360;
	ld.shared.f32 	%f363, [%r23+1920];
	fma.rn.f32 	%f751, %f124, %f363, %f362;
	ld.shared.f32 	%f364, [%r23+6016];
	mul.f32 	%f365, %f124, %f18;
	sub.f32 	%f366, %f364, %f365;
	mul.f32 	%f367, %f123, %f359;
	sub.f32 	%f368, %f366, %f367;
	mul.f32 	%f369, %f122, %f361;
	sub.f32 	%f370, %f368, %f369;
	mul.f32 	%f371, %f121, %f363;
	sub.f32 	%f752, %f370, %f371;
	neg.f32 	%f372, %f363;
	mul.f32 	%f373, %f125, %f372;
	st.shared.f32 	[%r23+6016], %f373;
	mov.f32 	%f755, 0f00000000;
	mov.f32 	%f756, %f755;
	bra.uni 	$L__BB2_71;
$L__BB2_48:
	setp.eq.s32 	%p17, %r20, 3;
	@%p17 bra 	$L__BB2_53;
	setp.eq.s32 	%p18, %r20, 2;
	@%p18 bra 	$L__BB2_52;
	setp.ne.s32 	%p19, %r20, 1;
	@%p19 bra 	$L__BB2_71;
	ld.shared.f32 	%f311, [%r23+1024];
	fma.rn.f32 	%f312, %f124, %f311, %f753;
	fma.rn.f32 	%f755, %f125, %f17, %f312;
	mul.f32 	%f313, %f121, %f311;
	sub.f32 	%f314, %f754, %f313;
	fma.rn.f32 	%f315, %f121, %f17, %f314;
	ld.shared.f32 	%f316, [%r23+1280];
	fma.rn.f32 	%f317, %f122, %f316, %f315;
	ld.shared.f32 	%f318, [%r23+1408];
	fma.rn.f32 	%f753, %f123, %f318, %f317;
	neg.f32 	%f319, %f311;
	mul.f32 	%f320, %f125, %f319;
	mul.f32 	%f321, %f124, %f17;
	sub.f32 	%f322, %f320, %f321;
	mul.f32 	%f323, %f123, %f316;
	sub.f32 	%f324, %f322, %f323;
	mul.f32 	%f325, %f122, %f318;
	sub.f32 	%f754, %f324, %f325;
	ld.shared.f32 	%f326, [%r23+1536];
	fma.rn.f32 	%f327, %f124, %f326, %f751;
	fma.rn.f32 	%f756, %f125, %f18, %f327;
	mul.f32 	%f328, %f121, %f326;
	sub.f32 	%f329, %f752, %f328;
	fma.rn.f32 	%f330, %f121, %f18, %f329;
	ld.shared.f32 	%f331, [%r23+1792];
	fma.rn.f32 	%f332, %f122, %f331, %f330;
	ld.shared.f32 	%f333, [%r23+1920];
	fma.rn.f32 	%f751, %f123, %f333, %f332;
	neg.f32 	%f334, %f326;
	mul.f32 	%f335, %f125, %f334;
	mul.f32 	%f336, %f124, %f18;
	sub.f32 	%f337, %f335, %f336;
	mul.f32 	%f338, %f123, %f331;
	sub.f32 	%f339, %f337, %f338;
	mul.f32 	%f340, %f122, %f333;
	sub.f32 	%f752, %f339, %f340;
	bra.uni 	$L__BB2_71;
$L__BB2_52:
	ld.shared.f32 	%f281, [%r23+1024];
	fma.rn.f32 	%f282, %f123, %f281, %f753;
	ld.shared.f32 	%f283, [%r23+1152];
	fma.rn.f32 	%f284, %f124, %f283, %f282;
	fma.rn.f32 	%f755, %f125, %f17, %f284;
	mul.f32 	%f285, %f122, %f281;
	sub.f32 	%f286, %f754, %f285;
	mul.f32 	%f287, %f121, %f283;
	sub.f32 	%f288, %f286, %f287;
	fma.rn.f32 	%f289, %f121, %f17, %f288;
	ld.shared.f32 	%f290, [%r23+1408];
	fma.rn.f32 	%f753, %f122, %f290, %f289;
	neg.f32 	%f291, %f283;
	mul.f32 	%f292, %f125, %f291;
	mul.f32 	%f293, %f124, %f17;
	sub.f32 	%f294, %f292, %f293;
	mul.f32 	%f295, %f123, %f290;
	sub.f32 	%f754, %f294, %f295;
	ld.shared.f32 	%f296, [%r23+1536];
	fma.rn.f32 	%f297, %f123, %f296, %f751;
	ld.shared.f32 	%f298, [%r23+1664];
	fma.rn.f32 	%f299, %f124, %f298, %f297;
	fma.rn.f32 	%f756, %f125, %f18, %f299;
	mul.f32 	%f300, %f122, %f296;
	sub.f32 	%f301, %f752, %f300;
	mul.f32 	%f302, %f121, %f298;
	sub.f32 	%f303, %f301, %f302;
	fma.rn.f32 	%f304, %f121, %f18, %f303;
	ld.shared.f32 	%f305, [%r23+1920];
	fma.rn.f32 	%f751, %f122, %f305, %f304;
	neg.f32 	%f306, %f298;
	mul.f32 	%f307, %f125, %f306;
	mul.f32 	%f308, %f124, %f18;
	sub.f32 	%f309, %f307, %f308;
	mul.f32 	%f310, %f123, %f305;
	sub.f32 	%f752, %f309, %f310;
	bra.uni 	$L__BB2_71;
$L__BB2_53:
	ld.shared.f32 	%f251, [%r23+1024];
	fma.rn.f32 	%f252, %f122, %f251, %f753;
	ld.shared.f32 	%f253, [%r23+1152];
	fma.rn.f32 	%f254, %f123, %f253, %f252;
	ld.shared.f32 	%f255, [%r23+1280];
	fma.rn.f32 	%f256, %f124, %f255, %f254;
	fma.rn.f32 	%f755, %f125, %f17, %f256;
	mul.f32 	%f257, %f123, %f251;
	sub.f32 	%f258, %f754, %f257;
	mul.f32 	%f259, %f122, %f253;
	sub.f32 	%f260, %f258, %f259;
	mul.f32 	%f261, %f121, %f255;
	sub.f32 	%f262, %f260, %f261;
	fma.rn.f32 	%f753, %f121, %f17, %f262;
	neg.f32 	%f263, %f255;
	mul.f32 	%f264, %f125, %f263;
	mul.f32 	%f265, %f124, %f17;
	sub.f32 	%f754, %f264, %f265;
	ld.shared.f32 	%f266, [%r23+1536];
	fma.rn.f32 	%f267, %f122, %f266, %f751;
	ld.shared.f32 	%f268, [%r23+1664];
	fma.rn.f32 	%f269, %f123, %f268, %f267;
	ld.shared.f32 	%f270, [%r23+1792];
	fma.rn.f32 	%f271, %f124, %f270, %f269;
	fma.rn.f32 	%f756, %f125, %f18, %f271;
	mul.f32 	%f272, %f123, %f266;
	sub.f32 	%f273, %f752, %f272;
	mul.f32 	%f274, %f122, %f268;
	sub.f32 	%f275, %f273, %f274;
	mul.f32 	%f276, %f121, %f270;
	sub.f32 	%f277, %f275, %f276;
	fma.rn.f32 	%f751, %f121, %f18, %f277;
	neg.f32 	%f278, %f270;
	mul.f32 	%f279, %f125, %f278;
	mul.f32 	%f280, %f124, %f18;
	sub.f32 	%f752, %f279, %f280;
	bra.uni 	$L__BB2_71;
$L__BB2_54:
	add.s32 	%r90, %r39, -4;
	setp.ge.s32 	%p24, %r127, %r90;
	@%p24 bra 	$L__BB2_63;
	@%p5 bra 	$L__BB2_57;
	fma.rn.f32 	%f755, %f125, %f17, %f753;
	fma.rn.f32 	%f559, %f121, %f17, %f754;
	ld.shared.f32 	%f560, [%r23+1152];
	fma.rn.f32 	%f561, %f122, %f560, %f559;
	ld.shared.f32 	%f562, [%r23+1280];
	fma.rn.f32 	%f563, %f123, %f562, %f561;
	ld.shared.f32 	%f564, [%r23+1408];
	fma.rn.f32 	%f753, %f124, %f564, %f563;
	neg.f32 	%f565, %f564;
	mul.f32 	%f754, %f126, %f565;
	fma.rn.f32 	%f756, %f125, %f18, %f751;
	fma.rn.f32 	%f566, %f121, %f18, %f752;
	ld.shared.f32 	%f567, [%r23+1664];
	fma.rn.f32 	%f568, %f122, %f567, %f566;
	ld.shared.f32 	%f569, [%r23+1792];
	fma.rn.f32 	%f570, %f123, %f569, %f568;
	ld.shared.f32 	%f571, [%r23+1920];
	fma.rn.f32 	%f751, %f124, %f571, %f570;
	neg.f32 	%f572, %f571;
	mul.f32 	%f752, %f126, %f572;
	bra.uni 	$L__BB2_71;
$L__BB2_57:
	setp.eq.s32 	%p30, %r20, 3;
	@%p30 bra 	$L__BB2_62;
	setp.eq.s32 	%p31, %r20, 2;
	@%p31 bra 	$L__BB2_61;
	setp.ne.s32 	%p32, %r20, 1;
	@%p32 bra 	$L__BB2_71;
	ld.shared.f32 	%f543, [%r23+1024];
	fma.rn.f32 	%f544, %f124, %f543, %f753;
	fma.rn.f32 	%f755, %f125, %f17, %f544;
	mul.f32 	%f545, %f121, %f543;
	sub.f32 	%f546, %f754, %f545;
	fma.rn.f32 	%f547, %f121, %f17, %f546;
	ld.shared.f32 	%f548, [%r23+1280];
	fma.rn.f32 	%f549, %f122, %f548, %f547;
	ld.shared.f32 	%f550, [%r23+1408];
	fma.rn.f32 	%f753, %f123, %f550, %f549;
	ld.shared.f32 	%f551, [%r23+1536];
	fma.rn.f32 	%f552, %f124, %f551, %f751;
	fma.rn.f32 	%f756, %f125, %f18, %f552;
	mul.f32 	%f553, %f121, %f551;
	sub.f32 	%f554, %f752, %f553;
	fma.rn.f32 	%f555, %f121, %f18, %f554;
	ld.shared.f32 	%f556, [%r23+1792];
	fma.rn.f32 	%f557, %f122, %f556, %f555;
	ld.shared.f32 	%f558, [%r23+1920];
	fma.rn.f32 	%f751, %f123, %f558, %f557;
	bra.uni 	$L__BB2_71;
$L__BB2_61:
	ld.shared.f32 	%f523, [%r23+1024];
	fma.rn.f32 	%f524, %f123, %f523, %f753;
	ld.shared.f32 	%f525, [%r23+1152];
	fma.rn.f32 	%f526, %f124, %f525, %f524;
	fma.rn.f32 	%f755, %f125, %f17, %f526;
	mul.f32 	%f527, %f122, %f523;
	sub.f32 	%f528, %f754, %f527;
	mul.f32 	%f529, %f121, %f525;
	sub.f32 	%f530, %f528, %f529;
	fma.rn.f32 	%f531, %f121, %f17, %f530;
	ld.shared.f32 	%f532, [%r23+1408];
	fma.rn.f32 	%f753, %f122, %f532, %f531;
	ld.shared.f32 	%f533, [%r23+1536];
	fma.rn.f32 	%f534, %f123, %f533, %f751;
	ld.shared.f32 	%f535, [%r23+1664];
	fma.rn.f32 	%f536, %f124, %f535, %f534;
	fma.rn.f32 	%f756, %f125, %f18, %f536;
	mul.f32 	%f537, %f122, %f533;
	sub.f32 	%f538, %f752, %f537;
	mul.f32 	%f539, %f121, %f535;
	sub.f32 	%f540, %f538, %f539;
	fma.rn.f32 	%f541, %f121, %f18, %f540;
	ld.shared.f32 	%f542, [%r23+1920];
	fma.rn.f32 	%f751, %f122, %f542, %f541;
	bra.uni 	$L__BB2_71;
$L__BB2_62:
	ld.shared.f32 	%f499, [%r23+1024];
	fma.rn.f32 	%f500, %f122, %f499, %f753;
	ld.shared.f32 	%f501, [%r23+1152];
	fma.rn.f32 	%f502, %f123, %f501, %f500;
	ld.shared.f32 	%f503, [%r23+1280];
	fma.rn.f32 	%f504, %f124, %f503, %f502;
	fma.rn.f32 	%f755, %f125, %f17, %f504;
	mul.f32 	%f505, %f123, %f499;
	sub.f32 	%f506, %f754, %f505;
	mul.f32 	%f507, %f122, %f501;
	sub.f32 	%f508, %f506, %f507;
	mul.f32 	%f509, %f121, %f503;
	sub.f32 	%f510, %f508, %f509;
	fma.rn.f32 	%f753, %f121, %f17, %f510;
	ld.shared.f32 	%f511, [%r23+1536];
	fma.rn.f32 	%f512, %f122, %f511, %f751;
	ld.shared.f32 	%f513, [%r23+1664];
	fma.rn.f32 	%f514, %f123, %f513, %f512;
	ld.shared.f32 	%f515, [%r23+1792];
	fma.rn.f32 	%f516, %f124, %f515, %f514;
	fma.rn.f32 	%f756, %f125, %f18, %f516;
	mul.f32 	%f517, %f123, %f511;
	sub.f32 	%f518, %f752, %f517;
	mul.f32 	%f519, %f122, %f513;
	sub.f32 	%f520, %f518, %f519;
	mul.f32 	%f521, %f121, %f515;
	sub.f32 	%f522, %f520, %f521;
	fma.rn.f32 	%f751, %f121, %f18, %f522;
	bra.uni 	$L__BB2_71;
$L__BB2_63:
	@%p5 bra 	$L__BB2_65;
	fma.rn.f32 	%f755, %f125, %f17, %f753;
	fma.rn.f32 	%f753, %f126, %f17, %f754;
	fma.rn.f32 	%f756, %f125, %f18, %f751;
	fma.rn.f32 	%f751, %f126, %f18, %f752;
	bra.uni 	$L__BB2_71;
$L__BB2_65:
	setp.eq.s32 	%p26, %r20, 3;
	@%p26 bra 	$L__BB2_70;
	setp.eq.s32 	%p27, %r20, 2;
	@%p27 bra 	$L__BB2_69;
	setp.ne.s32 	%p28, %r20, 1;
	@%p28 bra 	$L__BB2_71;
	ld.shared.f32 	%f491, [%r23+1024];
	fma.rn.f32 	%f492, %f124, %f491, %f753;
	fma.rn.f32 	%f755, %f125, %f17, %f492;
	mul.f32 	%f493, %f126, %f17;
	mul.f32 	%f494, %f126, %f491;
	sub.f32 	%f753, %f493, %f494;
	ld.shared.f32 	%f495, [%r23+1536];
	fma.rn.f32 	%f496, %f124, %f495, %f751;
	fma.rn.f32 	%f756, %f125, %f18, %f496;
	mul.f32 	%f497, %f126, %f18;
	mul.f32 	%f498, %f126, %f495;
	sub.f32 	%f751, %f497, %f498;
	bra.uni 	$L__BB2_71;
$L__BB2_69:
	ld.shared.f32 	%f479, [%r23+1024];
	fma.rn.f32 	%f480, %f123, %f479, %f753;
	ld.shared.f32 	%f481, [%r23+1152];
	fma.rn.f32 	%f482, %f124, %f481, %f480;
	fma.rn.f32 	%f755, %f125, %f17, %f482;
	mul.f32 	%f483, %f126, %f17;
	mul.f32 	%f484, %f126, %f481;
	sub.f32 	%f753, %f483, %f484;
	ld.shared.f32 	%f485, [%r23+1536];
	fma.rn.f32 	%f486, %f123, %f485, %f751;
	ld.shared.f32 	%f487, [%r23+1664];
	fma.rn.f32 	%f488, %f124, %f487, %f486;
	fma.rn.f32 	%f756, %f125, %f18, %f488;
	mul.f32 	%f489, %f126, %f18;
	mul.f32 	%f490, %f126, %f487;
	sub.f32 	%f751, %f489, %f490;
	bra.uni 	$L__BB2_71;
$L__BB2_70:
	ld.shared.f32 	%f463, [%r23+1024];
	fma.rn.f32 	%f464, %f122, %f463, %f753;
	ld.shared.f32 	%f465, [%r23+1152];
	fma.rn.f32 	%f466, %f123, %f465, %f464;
	ld.shared.f32 	%f467, [%r23+1280];
	fma.rn.f32 	%f468, %f124, %f467, %f466;
	fma.rn.f32 	%f755, %f125, %f17, %f468;
	mul.f32 	%f469, %f126, %f17;
	mul.f32 	%f470, %f126, %f467;
	sub.f32 	%f753, %f469, %f470;
	ld.shared.f32 	%f471, [%r23+1536];
	fma.rn.f32 	%f472, %f122, %f471, %f751;
	ld.shared.f32 	%f473, [%r23+1664];
	fma.rn.f32 	%f474, %f123, %f473, %f472;
	ld.shared.f32 	%f475, [%r23+1792];
	fma.rn.f32 	%f476, %f124, %f475, %f474;
	fma.rn.f32 	%f756, %f125, %f18, %f476;
	mul.f32 	%f477, %f126, %f18;
	mul.f32 	%f478, %f126, %f475;
	sub.f32 	%f751, %f477, %f478;
$L__BB2_71:
	bar.sync 	0;
	setp.eq.s32 	%p37, %r127, 0;
	@%p37 bra 	$L__BB2_73;
	add.s32 	%r91, %r123, -256;
	cvt.s64.s32 	%rd57, %r91;
	add.s64 	%rd58, %rd11, %rd57;
	shl.b64 	%rd59, %rd58, 3;
	add.s64 	%rd60, %rd4, %rd59;
	st.global.v2.f32 	[%rd60], {%f755, %f756};
	st.global.v2.f32 	[%rd60+256], {%f746, %f745};
$L__BB2_73:
	bar.sync 	0;
	add.s32 	%r127, %r127, 4;
	add.s32 	%r126, %r126, 64;
	add.s32 	%r125, %r125, 192;
	add.s32 	%r124, %r124, 256;
	add.s32 	%r123, %r123, 256;
	setp.lt.s32 	%p38, %r127, %r39;
	mov.f32 	%f745, %f20;
	mov.f32 	%f746, %f19;
	@%p38 bra 	$L__BB2_15;
$L__BB2_74:
	ret;

}
	// .globl	_Z28Compute_DYED1and2_Part_V4_V5PfS_S_PKiS1_S1_S1_iiffffffffffffffffffffffffffff
.visible .entry _Z28Compute_DYED1and2_Part_V4_V5PfS_S_PKiS1_S1_S1_iiffffffffffffffffffffffffffff(
	.param .u64 .ptr .align 1 _Z28Compute_DYED1and2_Part_V4_V5PfS_S_PKiS1_S1_S1_iiffffffffffffffffffffffffffff_param_0,
	.param .u64 .ptr .align 1 _Z28Compute_DYED1and2_Part_V4_V5PfS_S_PKiS1_S1_S1_iiffffffffffffffffffffffffffff_param_1,
	.param .u64 .ptr .align 1 _Z28Compute_DYED1and2_Part_V4_V5PfS_S_PKiS1_S1_S1_iiffffffffffffffffffffffffffff_param_2,
	.param .u64 .ptr .align 1 _Z28Compute_DYED1and2_Part_V4_V5PfS_S_PKiS1_S1_S1_iiffffffffffffffffffffffffffff_param_3,
	.param .u64 .ptr .align 1 _Z28Compute_DYED1and2_Part_V4_V5PfS_S_PKiS1_S1_S1_iiffffffffffffffffffffffffffff_param_4,
	.param .u64 .ptr .align 1 _Z28Compute_DYED1and2_Part_V4_V5PfS_S_PKiS1_S1_S1_iiffffffffffffffffffffffffffff_param_5,
	.param .u64 .ptr .align 1 _Z28Compute_DYED1and2_Part_V4_V5PfS_S_PKiS1_S1_S1_iiffffffffffffffffffffffffffff_param_6,
	.param .u32 _Z28Compute_DYED1and2_Part_V4_V5PfS_S_PKiS1_S1_S1_iiffffffffffffffffffffffffffff_param_7,
	.param .u32 _Z28Compute_DYED1and2_Part_V4_V5PfS_S_PKiS1_S1_S1_iiffffffffffffffffffffffffffff_param_8,
	.param .f32 _Z28Compute_DYED1and2_Part_V4_V5PfS_S_PKiS1_S1_S1_iiffffffffffffffffffffffffffff_param_9,
	.param .f32 _Z28Compute_DYED1and2_Part_V4_V5PfS_S_PKiS1_S1_S1_iiffffffffffffffffffffffffffff_param_10,
	.param .f32 _Z28Compute_DYED1and2_Part_V4_V5PfS_S_PKiS1_S1_S1_iiffffffffffffffffffffffffffff_param_11,
	.param .f32 _Z28Compute_DYED1and2_Part_V4_V5PfS_S_PKiS1_S1_S1_iiffffffffffffffffffffffffffff_param_12,
	.param .f32 _Z28Compute_DYED1and2_Part_V4_V5PfS_S_PKiS1_S1_S1_iiffffffffffffffffffffffffffff_param_13,
	.param .f32 _Z28Compute_DYED1and2_Part_V4_V5PfS_S_PKiS1_S1_S1_iiffffffffffffffffffffffffffff_param_14,
	.param .f32 _Z28Compute_DYED1and2_Part_V4_V5PfS_S_PKiS1_S1_S1_iiffffffffffffffffffffffffffff_param_15,
	.param .f32 _Z28Compute_DYED1and2_Part_V4_V5PfS_S_PKiS1_S1_S1_iiffffffffffffffffffffffffffff_param_16,
	.param .f32 _Z28Compute_DYED1and2_Part_V4_V5PfS_S_PKiS1_S1_S1_iiffffffffffffffffffffffffffff_param_17,
	.param .f32 _Z28Compute_DYED1and2_Part_V4_V5PfS_S_PKiS1_S1_S1_iiffffffffffffffffffffffffffff_param_18,
	.param .f32 _Z28Compute_DYED1and2_Part_V4_V5PfS_S_PKiS1_S1_S1_iiffffffffffffffffffffffffffff_param_19,
	.param .f32 _Z28Compute_DYED1and2_Part_V4_V5PfS_S_PKiS1_S1_S1_iiffffffffffffffffffffffffffff_param_20,
	.param .f32 _Z28Compute_DYED1and2_Part_V4_V5PfS_S_PKiS1_S1_S1_iiffffffffffffffffffffffffffff_param_21,
	.param .f32 _Z28Compute_DYED1and2_Part_V4_V5PfS_S_PKiS1_S1_S1_iiffffffffffffffffffffffffffff_param_22,
	.param .f32 _Z28Compute_DYED1and2_Part_V4_V5PfS_S_PKiS1_S1_S1_iiffffffffffffffffffffffffffff_param_23,
	.param .f32 _Z28Compute_DYED1and2_Part_V4_V5PfS_S_PKiS1_S1_S1_iiffffffffffffffffffffffffffff_param_24,
	.param .f32 _Z28Compute_DYED1and2_Part_V4_V5PfS_S_PKiS1_S1_S1_iiffffffffffffffffffffffffffff_param_25,
	.param .f32 _Z28Compute_DYED1and2_Part_V4_V5PfS_S_PKiS1_S1_S1_iiffffffffffffffffffffffffffff_param_26,
	.param .f32 _Z28Compute_DYED1and2_Part_V4_V5PfS_S_PKiS1_S1_S1_iiffffffffffffffffffffffffffff_param_27,
	.param .f32 _Z28Compute_DYED1and2_Part_V4_V5PfS_S_PKiS1_S1_S1_iiffffffffffffffffffffffffffff_param_28,
	.param .f32 _Z28Compute_DYED1and2_Part_V4_V5PfS_S_PKiS1_S1_S1_iiffffffffffffffffffffffffffff_param_29,
	.param .f32 _Z28Compute_DYED1and2_Part_V4_V5PfS_S_PKiS1_S1_S1_iiffffffffffffffffffffffffffff_param_30,
	.param .f32 _Z28Compute_DYED1and2_Part_V4_V5PfS_S_PKiS1_S1_S1_iiffffffffffffffffffffffffffff_param_31,
	.param .f32 _Z28Compute_DYED1and2_Part_V4_V5PfS_S_PKiS1_S1_S1_iiffffffffffffffffffffffffffff_param_32,
	.param .f32 _Z28Compute_DYED1and2_Part_V4_V5PfS_S_PKiS1_S1_S1_iiffffffffffffffffffffffffffff_param_33,
	.param .f32 _Z28Compute_DYED1and2_Part_V4_V5PfS_S_PKiS1_S1_S1_iiffffffffffffffffffffffffffff_param_34,
	.param .f32 _Z28Compute_DYED1and2_Part_V4_V5PfS_S_PKiS1_S1_S1_iiffffffffffffffffffffffffffff_param_35,
	.param .f32 _Z28Compute_DYED1and2_Part_V4_V5PfS_S_PKiS1_S1_S1_iiffffffffffffffffffffffffffff_param_36
)
.maxntid 1024
{
	.reg .pred 	%p<46>;
	.reg .b32 	%r<170>;
	.reg .b32 	%f<1587>;
	.reg .b64 	%rd<112>;
	// demoted variable
	.shared .align 4 .b8 _ZZ28Compute_DYED1and2_Part_V4_V5PfS_S_PKiS1_S1_S1_iiffffffffffffffffffffffffffffE15dx_dy_dz_DenAng[6144];
	ld.param.u64 	%rd13, [_Z28Compute_DYED1and2_Part_V4_V5PfS_S_PKiS1_S1_S1_iiffffffffffffffffffffffffffff_param_0];
	ld.param.u64 	%rd14, [_Z28Compute_DYED1and2_Part_V4_V5PfS_S_PKiS1_S1_S1_iiffffffffffffffffffffffffffff_param_1];
	ld.param.u64 	%rd19, [_Z28Compute_DYED1and2_Part_V4_V5PfS_S_PKiS1_S1_S1_iiffffffffffffffffffffffffffff_param_2];
	ld.param.u64 	%rd15, [_Z28Compute_DYED1and2_Part_V4_V5PfS_S_PKiS1_S1_S1_iiffffffffffffffffffffffffffff_param_3];
	ld.param.u64 	%rd16, [_Z28Compute_DYED1and2_Part_V4_V5PfS_S_PKiS1_S1_S1_iiffffffffffffffffffffffffffff_param_4];
	ld.param.u64 	%rd17, [_Z28Compute_DYED1and2_Part_V4_V5PfS_S_PKiS1_S1_S1_iiffffffffffffffffffffffffffff_param_5];
	ld.param.u64 	%rd18, [_Z28Compute_DYED1and2_Part_V4_V5PfS_S_PKiS1_S1_S1_iiffffffffffffffffffffffffffff_param_6];
	ld.param.u32 	%r36, [_Z28Compute_DYED1and2_Part_V4_V5PfS_S_PKiS1_S1_S1_iiffffffffffffffffffffffffffff_param_7];
	ld.param.u32 	%r35, [_Z28Compute_DYED1and2_Part_V4_V5PfS_S_PKiS1_S1_S1_iiffffffffffffffffffffffffffff_param_8];
	ld.param.f32 	%f232, [_Z28Compute_DYED1and2_Part_V4_V5PfS_S_PKiS1_S1_S1_iiffffffffffffffffffffffffffff_param_10];
	ld.param.f32 	%f233, [_Z28Compute_DYED1and2_Part_V4_V5PfS_S_PKiS1_S1_S1_iiffffffffffffffffffffffffffff_param_11];
	ld.param.f32 	%f234, [_Z28Compute_DYED1and2_Part_V4_V5PfS_S_PKiS1_S1_S1_iiffffffffffffffffffffffffffff_param_12];
	ld.param.f32 	%f235, [_Z28Compute_DYED1and2_Part_V4_V5PfS_S_PKiS1_S1_S1_iiffffffffffffffffffffffffffff_param_13];
	ld.param.f32 	%f236, [_Z28Compute_DYED1and2_Part_V4_V5PfS_S_PKiS1_S1_S1_iiffffffffffffffffffffffffffff_param_14];
	ld.param.f32 	%f237, [_Z28Compute_DYED1and2_Part_V4_V5PfS_S_PKiS1_S1_S1_iiffffffffffffffffffffffffffff_param_15];
	cvta.to.global.u64 	%rd1, %rd15;
	cvta.to.global.u64 	%rd2, %rd13;
	cvta.to.global.u64 	%rd3, %rd16;
	cvta.to.global.u64 	%rd4, %rd14;
	cvta.to.global.u64 	%rd5, %rd17;
	cvta.to.global.u64 	%rd6, %rd18;
	cvta.to.global.u64 	%rd7, %rd19;
	mov.u32 	%r38, %ctaid.y;
	setp.gt.u32 	%p1, %r38, 4;
	add.s32 	%r39, %r36, -13;
	setp.lt.u32 	%p2, %r38, %r39;
	and.pred  	%p3, %p1, %p2;
	@%p3 bra 	$L__BB3_13;
	setp.lt.s32 	%p39, %r35, 1;
	@%p39 bra 	$L__BB3_74;
	add.s32 	%r132, %r38, 4;
	mov.u32 	%r2, %tid.y;
	mul.lo.s32 	%r133, %r35, %r132;
	mul.lo.s32 	%r162, %r133, 48;
	shl.b32 	%r163, %r133, 5;
	mov.u32 	%r134, %tid.x;
	cvt.u64.u32 	%rd8, %r134;
	shl.b32 	%r135, %r134, 2;
	mov.u32 	%r136, _ZZ28Compute_DYED1and2_Part_V4_V5PfS_S_PKiS1_S1_S1_iiffffffffffffffffffffffffffffE15dx_dy_dz_DenAng;
	add.s32 	%r5, %r136, %r135;
	and.b32  	%r137, %r134, 15;
	and.b32  	%r138, %r135, 64;
	or.b32  	%r139, %r137, %r138;
	shl.b32 	%r140, %r139, 2;
	add.s32 	%r6, %r136, %r140;
	shl.b32 	%r161, %r133, 6;
	shl.b32 	%r141, %r2, 6;
	add.s32 	%r8, %r134, %r141;
	shl.b32 	%r142, %r2, 8;
	add.s32 	%r9, %r5, %r142;
	shl.b32 	%r143, %r2, 4;
	sub.s32 	%r144, %r8, %r143;
	shl.b32 	%r145, %r144, 2;
	add.s32 	%r10, %r136, %r145;
	mov.b32 	%r164, 0;
	shl.b64 	%rd97, %rd8, 3;
$L__BB3_3:
	cvt.u64.u32 	%rd9, %r161;
	mul.wide.u32 	%rd72, %r161, 8;
	add.s64 	%rd10, %rd2, %rd72;
	setp.gt.s32 	%p40, %r2, 1;
	@%p40 bra 	$L__BB3_7;
	setp.eq.s32 	%p43, %r2, 0;
	@%p43 bra 	$L__BB3_10;
	setp.eq.s32 	%p44, %r2, 1;
	@%p44 bra 	$L__BB3_6;
	bra.uni 	$L__BB3_12;
$L__BB3_6:
	cvt.u64.u32 	%rd89, %r163;
	add.s64 	%rd90, %rd9, %rd8;
	shl.b64 	%rd91, %rd90, 3;
	add.s64 	%rd92, %rd4, %rd91;
	ld.global.v2.f32 	{%f1455, %f1456}, [%rd92];
	st.shared.f32 	[%r5+1536], %f1455;
	st.shared.f32 	[%r5+2304], %f1456;
	ld.global.v2.f32 	{%f1457, %f1458}, [%rd92+256];
	st.shared.f32 	[%r5+1664], %f1457;
	st.shared.f32 	[%r5+2432], %f1458;
	ld.global.v2.f32 	{%f1459, %f1460}, [%rd92+512];
	st.shared.f32 	[%r5+1792], %f1459;
	st.shared.f32 	[%r5+2560], %f1460;
	ld.global.v2.f32 	{%f1461, %f1462}, [%rd92+768];
	st.shared.f32 	[%r5+1920], %f1461;
	st.shared.f32 	[%r5+2688], %f1462;
	ld.global.v2.f32 	{%f1463, %f1464}, [%rd92+1024];
	st.shared.f32 	[%r5+2048], %f1463;
	st.shared.f32 	[%r5+2816], %f1464;
	ld.global.v2.f32 	{%f1465, %f1466}, [%rd92+1280];
	st.shared.f32 	[%r5+2176], %f1465;
	st.shared.f32 	[%r5+2944], %f1466;
	add.s64 	%rd93, %rd89, %rd8;
	shl.b64 	%rd94, %rd93, 2;
	add.s64 	%rd95, %rd3, %rd94;
	ld.global.u32 	%r150, [%rd95];
	st.shared.u32 	[%r6+4672], %r150;
	ld.global.u32 	%r151, [%rd95+128];
	st.shared.u32 	[%r6+5184], %r151;
	bra.uni 	$L__BB3_12;
$L__BB3_7:
	setp.eq.s32 	%p41, %r2, 2;
	@%p41 bra 	$L__BB3_11;
	setp.eq.s32 	%p42, %r2, 3;
	@%p42 bra 	$L__BB3_9;
	bra.uni 	$L__BB3_12;
$L__BB3_9:
	cvt.u64.u32 	%rd73, %r162;
	cvt.u64.u32 	%rd74, %r163;
	add.s64 	%rd75, %rd73, %rd8;
	shl.b64 	%rd76, %rd75, 3;
	add.s64 	%rd77, %rd7, %rd76;
	ld.global.v2.f32 	{%f1443, %f1444}, [%rd77+768];
	st.shared.f32 	[%r5+3456], %f1443;
	st.shared.f32 	[%r5+4224], %f1444;
	ld.global.v2.f32 	{%f1445, %f1446}, [%rd77+1024];
	st.shared.f32 	[%r5+3584], %f1445;
	st.shared.f32 	[%r5+4352], %f1446;
	ld.global.v2.f32 	{%f1447, %f1448}, [%rd77+1280];
	st.shared.f32 	[%r5+3712], %f1447;
	st.shared.f32 	[%r5+4480], %f1448;
	add.s64 	%rd78, %rd74, %rd8;
	shl.b64 	%rd79, %rd78, 2;
	add.s64 	%rd80, %rd6, %rd79;
	ld.global.u32 	%r146, [%rd80];
	st.shared.u32 	[%r6+4800], %r146;
	ld.global.u32 	%r147, [%rd80+128];
	st.shared.u32 	[%r6+5312], %r147;
	bra.uni 	$L__BB3_12;
$L__BB3_10:
	cvt.u64.u32 	%rd96, %r163;
	add.s64 	%rd98, %rd10, %rd97;
	ld.global.v2.f32 	{%f1467, %f1468}, [%rd98];
	st.shared.f32 	[%r5], %f1467;
	st.shared.f32 	[%r5+768], %f1468;
	ld.global.v2.f32 	{%f1469, %f1470}, [%rd98+256];
	st.shared.f32 	[%r5+128], %f1469;
	st.shared.f32 	[%r5+896], %f1470;
	ld.global.v2.f32 	{%f1471, %f1472}, [%rd98+512];
	st.shared.f32 	[%r5+256], %f1471;
	st.shared.f32 	[%r5+1024], %f1472;
	ld.global.v2.f32 	{%f1473, %f1474}, [%rd98+768];
	st.shared.f32 	[%r5+384], %f1473;
	st.shared.f32 	[%r5+1152], %f1474;
	ld.global.v2.f32 	{%f1475, %f1476}, [%rd98+1024];
	st.shared.f32 	[%r5+512], %f1475;
	st.shared.f32 	[%r5+1280], %f1476;
	ld.global.v2.f32 	{%f1477, %f1478}, [%rd98+1280];
	st.shared.f32 	[%r5+640], %f1477;
	st.shared.f32 	[%r5+1408], %f1478;
	add.s64 	%rd99, %rd96, %rd8;
	shl.b64 	%rd100, %rd99, 2;
	add.s64 	%rd101, %rd1, %rd100;
	ld.global.u32 	%r152, [%rd101];
	st.shared.u32 	[%r6+4608], %r152;
	ld.global.u32 	%r153, [%rd101+128];
	st.shared.u32 	[%r6+5120], %r153;
	bra.uni 	$L__BB3_12;
$L__BB3_11:
	cvt.u64.u32 	%rd81, %r162;
	cvt.u64.u32 	%rd82, %r163;
	add.s64 	%rd83, %rd81, %rd8;
	shl.b64 	%rd84, %rd83, 3;
	add.s64 	%rd85, %rd7, %rd84;
	ld.global.v2.f32 	{%f1449, %f1450}, [%rd85];
	st.shared.f32 	[%r5+3072], %f1449;
	st.shared.f32 	[%r5+3840], %f1450;
	ld.global.v2.f32 	{%f1451, %f1452}, [%rd85+256];
	st.shared.f32 	[%r5+3200], %f1451;
	st.shared.f32 	[%r5+3968], %f1452;
	ld.global.v2.f32 	{%f1453, %f1454}, [%rd85+512];
	st.shared.f32 	[%r5+3328], %f1453;
	st.shared.f32 	[%r5+4096], %f1454;
	add.s64 	%rd86, %rd82, %rd8;
	shl.b64 	%rd87, %rd86, 2;
	add.s64 	%rd88, %rd5, %rd87;
	ld.global.u32 	%r148, [%rd88];
	st.shared.u32 	[%r6+4736], %r148;
	ld.global.u32 	%r149, [%rd88+128];
	st.shared.u32 	[%r6+5248], %r149;
$L__BB3_12:
	ld.param.f32 	%f1558, [_Z28Compute_DYED1and2_Part_V4_V5PfS_S_PKiS1_S1_S1_iiffffffffffffffffffffffffffff_param_28];
	ld.param.f32 	%f1554, [_Z28Compute_DYED1and2_Part_V4_V5PfS_S_PKiS1_S1_S1_iiffffffffffffffffffffffffffff_param_27];
	ld.param.f32 	%f1550, [_Z28Compute_DYED1and2_Part_V4_V5PfS_S_PKiS1_S1_S1_iiffffffffffffffffffffffffffff_param_26];
	ld.param.f32 	%f1546, [_Z28Compute_DYED1and2_Part_V4_V5PfS_S_PKiS1_S1_S1_iiffffffffffffffffffffffffffff_param_25];
	ld.param.f32 	%f1542, [_Z28Compute_DYED1and2_Part_V4_V5PfS_S_PKiS1_S1_S1_iiffffffffffffffffffffffffffff_param_24];
	ld.param.f32 	%f1538, [_Z28Compute_DYED1and2_Part_V4_V5PfS_S_PKiS1_S1_S1_iiffffffffffffffffffffffffffff_param_23];
	cvt.u32.u64 	%r154, %rd9;
	bar.sync 	0;
	ld.shared.u32 	%r155, [%r9+4672];
	ld.shared.f32 	%f1479, [%r10+32];
	ld.shared.f32 	%f1480, [%r10+800];
	ld.shared.f32 	%f1481, [%r10+1568];
	ld.shared.f32 	%f1482, [%r10+2336];
	ld.shared.f32 	%f1483, [%r10+3104];
	ld.shared.f32 	%f1484, [%r10+3872];
	shr.u32 	%r156, %r155, 16;
	and.b32  	%r157, %r156, 255;
	cvt.rn.f32.u32 	%f1485, %r157;
	fma.rn.f32 	%f1486, %f1542, %f1485, %f1538;
	and.b32  	%r158, %r155, 255;
	cvt.rn.f32.u32 	%f1487, %r158;
	fma.rn.f32 	%f1488, %f1550, %f1487, %f1546;
	shr.u32 	%r159, %r155, 8;
	and.b32  	%r160, %r159, 255;
	cvt.rn.f32.u32 	%f1489, %r160;
	fma.rn.f32 	%f1490, %f1558, %f1489, %f1554;
	rcp.rn.f32 	%f1491, %f1486;
	sin.approx.f32 	%f1492, %f1488;
	cos.approx.f32 	%f1493, %f1488;
	sin.approx.f32 	%f1494, %f1490;
	cos.approx.f32 	%f1495, %f1490;
	mul.f32 	%f1496, %f1479, %f1495;
	fma.rn.f32 	%f1497, %f1481, %f1494, %f1496;
	mul.f32 	%f1498, %f1481, %f1495;
	mul.f32 	%f1499, %f1479, %f1494;
	sub.f32 	%f1500, %f1498, %f1499;
	mul.f32 	%f1501, %f1491, %f1500;
	mul.f32 	%f1502, %f1493, %f1497;
	mul.f32 	%f1503, %f1483, %f1492;
	sub.f32 	%f1504, %f1502, %f1503;
	mul.f32 	%f1505, %f1491, %f1504;
	mul.f32 	%f1506, %f1492, %f1497;
	fma.rn.f32 	%f1507, %f1483, %f1493, %f1506;
	mul.f32 	%f1508, %f1491, %f1507;
	mul.f32 	%f1509, %f1493, %f1494;
	mul.f32 	%f1510, %f1509, %f1505;
	fma.rn.f32 	%f1511, %f1495, %f1501, %f1510;
	mul.f32 	%f1512, %f1492, %f1494;
	mul.f32 	%f1513, %f1512, %f1508;
	mul.f32 	%f1514, %f1480, %f1495;
	fma.rn.f32 	%f1515, %f1482, %f1494, %f1514;
	mul.f32 	%f1516, %f1482, %f1495;
	mul.f32 	%f1517, %f1480, %f1494;
	sub.f32 	%f1518, %f1516, %f1517;
	mul.f32 	%f1519, %f1491, %f1518;
	mul.f32 	%f1520, %f1493, %f1515;
	mul.f32 	%f1521, %f1484, %f1492;
	sub.f32 	%f1522, %f1520, %f1521;
	mul.f32 	%f1523, %f1491, %f1522;
	mul.f32 	%f1524, %f1492, %f1515;
	fma.rn.f32 	%f1525, %f1484, %f1493, %f1524;
	mul.f32 	%f1526, %f1491, %f1525;
	mul.f32 	%f1527, %f1509, %f1523;
	fma.rn.f32 	%f1528, %f1495, %f1519, %f1527;
	mul.f32 	%f1529, %f1512, %f1526;
	mul.wide.u32 	%rd102, %r8, 8;
	add.s64 	%rd103, %rd10, %rd102;
	st.global.v2.f32 	[%rd103], {%f1511, %f1528};
	st.global.v2.f32 	[%rd103+256], {%f1513, %f1529};
	bar.sync 	0;
	add.s32 	%r164, %r164, 4;
	add.s32 	%r163, %r163, 64;
	add.s32 	%r162, %r162, 192;
	add.s32 	%r161, %r154, 256;
	setp.lt.s32 	%p45, %r164, %r35;
	@%p45 bra 	$L__BB3_3;
	bra.uni 	$L__BB3_74;
$L__BB3_13:
	setp.lt.s32 	%p4, %r35, 1;
	@%p4 bra 	$L__BB3_74;
	add.s32 	%r41, %r38, 4;
	mov.u32 	%r19, %tid.y;
	mul.lo.s32 	%r42, %r35, %r41;
	mul.lo.s32 	%r167, %r42, 48;
	shl.b32 	%r168, %r42, 5;
	mov.u32 	%r43, %tid.x;
	shl.b32 	%r44, %r43, 2;
	mov.u32 	%r45, _ZZ28Compute_DYED1and2_Part_V4_V5PfS_S_PKiS1_S1_S1_iiffffffffffffffffffffffffffffE15dx_dy_dz_DenAng;
	add.s32 	%r22, %r45, %r44;
	and.b32  	%r46, %r43, 15;
	and.b32  	%r47, %r44, 64;
	or.b32  	%r48, %r46, %r47;
	shl.b32 	%r49, %r48, 2;
	add.s32 	%r23, %r45, %r49;
	shl.b32 	%r166, %r42, 6;
	cvt.u64.u32 	%rd11, %r166;
	neg.f32 	%f251, %f234;
	sub.f32 	%f1, %f251, %f235;
	neg.f32 	%f252, %f233;
	sub.f32 	%f2, %f252, %f236;
	neg.f32 	%f3, %f236;
	sub.f32 	%f4, %f252, %f234;
	neg.f32 	%f253, %f232;
	sub.f32 	%f5, %f253, %f235;
	sub.f32 	%f6, %f253, %f233;
	neg.f32 	%f254, %f235;
	sub.f32 	%f7, %f254, %f236;
	mov.f32 	%f1563, 0f00000000;
	mov.b32 	%r165, 0;
	mov.u32 	%r169, %r165;
	mov.f32 	%f1564, %f1563;
	mov.f32 	%f1565, %f1563;
	mov.f32 	%f1566, %f1563;
	mov.f32 	%f1582, %f1563;
	mov.f32 	%f1581, %f1563;
	mov.f32 	%f1580, %f1563;
	mov.f32 	%f1579, %f1563;
	mov.f32 	%f1578, %f1563;
	mov.f32 	%f1577, %f1563;
	mov.f32 	%f1576, %f1563;
	mov.f32 	%f1575, %f1563;
$L__BB3_15:
	mov.u32 	%r50, %tid.x;
	cvt.u64.u32 	%rd12, %r50;
	setp.ne.s32 	%p5, %r19, 0;
	@%p5 bra 	$L__BB3_17;
	ld.param.u64 	%rd108, [_Z28Compute_DYED1and2_Part_V4_V5PfS_S_PKiS1_S1_S1_iiffffffffffffffffffffffffffff_param_3];
	ld.param.u64 	%rd104, [_Z28Compute_DYED1and2_Part_V4_V5PfS_S_PKiS1_S1_S1_iiffffffffffffffffffffffffffff_param_0];
	cvt.u64.u32 	%rd48, %r166;
	cvt.u64.u32 	%rd49, %r168;
	add.s64 	%rd50, %rd48, %rd12;
	cvta.to.global.u64 	%rd51, %rd104;
	shl.b64 	%rd52, %rd50, 3;
	add.s64 	%rd53, %rd51, %rd52;
	ld.global.v2.f32 	{%f279, %f280}, [%rd53];
	st.shared.f32 	[%r22], %f279;
	st.shared.f32 	[%r22+768], %f280;
	ld.global.v2.f32 	{%f281, %f282}, [%rd53+256];
	st.shared.f32 	[%r22+128], %f281;
	st.shared.f32 	[%r22+896], %f282;
	ld.global.v2.f32 	{%f283, %f284}, [%rd53+512];
	st.shared.f32 	[%r22+256], %f283;
	st.shared.f32 	[%r22+1024], %f284;
	ld.global.v2.f32 	{%f285, %f286}, [%rd53+768];
	st.shared.f32 	[%r22+384], %f285;
	st.shared.f32 	[%r22+1152], %f286;
	ld.global.v2.f32 	{%f287, %f288}, [%rd53+1024];
	st.shared.f32 	[%r22+512], %f287;
	st.shared.f32 	[%r22+1280], %f288;
	ld.global.v2.f32 	{%f289, %f290}, [%rd53+1280];
	st.shared.f32 	[%r22+640], %f289;
	st.shared.f32 	[%r22+1408], %f290;
	add.s64 	%rd54, %rd49, %rd12;
	cvta.to.global.u64 	%rd55, %rd108;
	shl.b64 	%rd56, %rd54, 2;
	add.s64 	%rd57, %rd55, %rd56;
	ld.global.u32 	%r57, [%rd57];
	st.shared.u32 	[%r23+4608], %r57;
	ld.global.u32 	%r58, [%rd57+128];
	st.shared.u32 	[%r23+5120], %r58;
	bra.uni 	$L__BB3_23;
$L__BB3_17:
	setp.eq.s32 	%p6, %r19, 3;
	@%p6 bra 	$L__BB3_22;
	setp.eq.s32 	%p7, %r19, 2;
	@%p7 bra 	$L__BB3_21;
	setp.ne.s32 	%p8, %r19, 1;
	@%p8 bra 	$L__BB3_23;
	ld.param.u64 	%rd109, [_Z28Compute_DYED1and2_Part_V4_V5PfS_S_PKiS1_S1_S1_iiffffffffffffffffffffffffffff_param_4];
	ld.param.u64 	%rd106, [_Z28Compute_DYED1and2_Part_V4_V5PfS_S_PKiS1_S1_S1_iiffffffffffffffffffffffffffff_param_1];
	cvt.u64.u32 	%rd38, %r166;
	cvt.u64.u32 	%rd39, %r168;
	add.s64 	%rd40, %rd38, %rd12;
	cvta.to.global.u64 	%rd41, %rd106;
	shl.b64 	%rd42, %rd40, 3;
	add.s64 	%rd43, %rd41, %rd42;
	ld.global.v2.f32 	{%f267, %f268}, [%rd43];
	st.shared.f32 	[%r22+1536], %f267;
	st.shared.f32 	[%r22+2304], %f268;
	ld.global.v2.f32 	{%f269, %f270}, [%rd43+256];
	st.shared.f32 	[%r22+1664], %f269;
	st.shared.f32 	[%r22+2432], %f270;
	ld.global.v2.f32 	{%f271, %f272}, [%rd43+512];
	st.shared.f32 	[%r22+1792], %f271;
	st.shared.f32 	[%r22+2560], %f272;
	ld.global.v2.f32 	{%f273, %f274}, [%rd43+768];
	st.shared.f32 	[%r22+1920], %f273;
	st.shared.f32 	[%r22+2688], %f274;
	ld.global.v2.f32 	{%f275, %f276}, [%rd43+1024];
	st.shared.f32 	[%r22+2048], %f275;
	st.shared.f32 	[%r22+2816], %f276;
	ld.global.v2.f32 	{%f277, %f278}, [%rd43+1280];
	st.shared.f32 	[%r22+2176], %f277;
	st.shared.f32 	[%r22+2944], %f278;
	add.s64 	%rd44, %rd39, %rd12;
	cvta.to.global.u64 	%rd45, %rd109;
	shl.b64 	%rd46, %rd44, 2;
	add.s64 	%rd47, %rd45, %rd46;
	ld.global.u32 	%r55, [%rd47];
	st.shared.u32 	[%r23+4672], %r55;
	ld.global.u32 	%r56, [%rd47+128];
	st.shared.u32 	[%r23+5184], %r56;
	bra.uni 	$L__BB3_23;
$L__BB3_21:
	ld.param.u64 	%rd110, [_Z28Compute_DYED1and2_Part_V4_V5PfS_S_PKiS1_S1_S1_iiffffffffffffffffffffffffffff_param_5];
	cvt.u64.u32 	%rd29, %r167;
	cvt.u64.u32 	%rd30, %r168;
	add.s64 	%rd31, %rd29, %rd12;
	shl.b64 	%rd32, %rd31, 3;
	add.s64 	%rd33, %rd7, %rd32;
	ld.global.v2.f32 	{%f261, %f262}, [%rd33];
	st.shared.f32 	[%r22+3072], %f261;
	st.shared.f32 	[%r22+3840], %f262;
	ld.global.v2.f32 	{%f263, %f264}, [%rd33+256];
	st.shared.f32 	[%r22+3200], %f263;
	st.shared.f32 	[%r22+3968], %f264;
	ld.global.v2.f32 	{%f265, %f266}, [%rd33+512];
	st.shared.f32 	[%r22+3328], %f265;
	st.shared.f32 	[%r22+4096], %f266;
	add.s64 	%rd34, %rd30, %rd12;
	cvta.to.global.u64 	%rd35, %rd110;
	shl.b64 	%rd36, %rd34, 2;
	add.s64 	%rd37, %rd35, %rd36;
	ld.global.u32 	%r53, [%rd37];
	st.shared.u32 	[%r23+4736], %r53;
	ld.global.u32 	%r54, [%rd37+128];
	st.shared.u32 	[%r23+5248], %r54;
	bra.uni 	$L__BB3_23;
$L__BB3_22:
	ld.param.u64 	%rd111, [_Z28Compute_DYED1and2_Part_V4_V5PfS_S_PKiS1_S1_S1_iiffffffffffffffffffffffffffff_param_6];
	cvt.u64.u32 	%rd20, %r167;
	cvt.u64.u32 	%rd21, %r168;
	add.s64 	%rd22, %rd20, %rd12;
	shl.b64 	%rd23, %rd22, 3;
	add.s64 	%rd24, %rd7, %rd23;
	ld.global.v2.f32 	{%f255, %f256}, [%rd24+768];
	st.shared.f32 	[%r22+3456], %f255;
	st.shared.f32 	[%r22+4224], %f256;
	ld.global.v2.f32 	{%f257, %f258}, [%rd24+1024];
	st.shared.f32 	[%r22+3584], %f257;
	st.shared.f32 	[%r22+4352], %f258;
	ld.global.v2.f32 	{%f259, %f260}, [%rd24+1280];
	st.shared.f32 	[%r22+3712], %f259;
	st.shared.f32 	[%r22+4480], %f260;
	add.s64 	%rd25, %rd21, %rd12;
	cvta.to.global.u64 	%rd26, %rd111;
	shl.b64 	%rd27, %rd25, 2;
	add.s64 	%rd28, %rd26, %rd27;
	ld.global.u32 	%r51, [%rd28];
	st.shared.u32 	[%r23+4800], %r51;
	ld.global.u32 	%r52, [%rd28+128];
	st.shared.u32 	[%r23+5312], %r52;
$L__BB3_23:
	ld.param.f32 	%f1555, [_Z28Compute_DYED1and2_Part_V4_V5PfS_S_PKiS1_S1_S1_iiffffffffffffffffffffffffffff_param_28];
	ld.param.f32 	%f1551, [_Z28Compute_DYED1and2_Part_V4_V5PfS_S_PKiS1_S1_S1_iiffffffffffffffffffffffffffff_param_27];
	ld.param.f32 	%f1547, [_Z28Compute_DYED1and2_Part_V4_V5PfS_S_PKiS1_S1_S1_iiffffffffffffffffffffffffffff_param_26];
	ld.param.f32 	%f1543, [_Z28Compute_DYED1and2_Part_V4_V5PfS_S_PKiS1_S1_S1_iiffffffffffffffffffffffffffff_param_25];
	ld.param.f32 	%f1539, [_Z28Compute_DYED1and2_Part_V4_V5PfS_S_PKiS1_S1_S1_iiffffffffffffffffffffffffffff_param_24];
	ld.param.f32 	%f1535, [_Z28Compute_DYED1and2_Part_V4_V5PfS_S_PKiS1_S1_S1_iiffffffffffffffffffffffffffff_param_23];
	ld.param.u64 	%rd105, [_Z28Compute_DYED1and2_Part_V4_V5PfS_S_PKiS1_S1_S1_iiffffffffffffffffffffffffffff_param_0];
	bar.sync 	0;
	shl.b32 	%r59, %r19, 6;
	shl.b32 	%r60, %r19, 8;
	add.s32 	%r61, %r22, %r60;
	ld.shared.u32 	%r62, [%r61+4672];
	mov.u32 	%r63, %tid.x;
	add.s32 	%r64, %r63, %r59;
	shl.b32 	%r65, %r19, 4;
	sub.s32 	%r66, %r64, %r65;
	shl.b32 	%r67, %r66, 2;
	mov.u32 	%r68, _ZZ28Compute_DYED1and2_Part_V4_V5PfS_S_PKiS1_S1_S1_iiffffffffffffffffffffffffffffE15dx_dy_dz_DenAng;
	add.s32 	%r69, %r68, %r67;
	ld.shared.f32 	%f291, [%r69+32];
	ld.shared.f32 	%f292, [%r69+800];
	ld.shared.f32 	%f293, [%r69+1568];
	ld.shared.f32 	%f294, [%r69+2336];
	ld.shared.f32 	%f295, [%r69+3104];
	ld.shared.f32 	%f296, [%r69+3872];
	shr.u32 	%r70, %r62, 16;
	and.b32  	%r71, %r70, 255;
	cvt.rn.f32.u32 	%f297, %r71;
	fma.rn.f32 	%f298, %f1539, %f297, %f1535;
	and.b32  	%r72, %r62, 255;
	cvt.rn.f32.u32 	%f299, %r72;
	fma.rn.f32 	%f300, %f1547, %f299, %f1543;
	shr.u32 	%r73, %r62, 8;
	and.b32  	%r74, %r73, 255;
	cvt.rn.f32.u32 	%f301, %r74;
	fma.rn.f32 	%f302, %f1555, %f301, %f1551;
	rcp.rn.f32 	%f303, %f298;
	sin.approx.f32 	%f304, %f300;
	cos.approx.f32 	%f305, %f300;
	sin.approx.f32 	%f306, %f302;
	cos.approx.f32 	%f307, %f302;
	mul.f32 	%f308, %f291, %f307;
	fma.rn.f32 	%f309, %f293, %f306, %f308;
	mul.f32 	%f310, %f293, %f307;
	mul.f32 	%f311, %f291, %f306;
	sub.f32 	%f312, %f310, %f311;
	mul.f32 	%f313, %f303, %f312;
	mul.f32 	%f314, %f305, %f309;
	mul.f32 	%f315, %f295, %f304;
	sub.f32 	%f316, %f314, %f315;
	mul.f32 	%f317, %f303, %f316;
	mul.f32 	%f318, %f304, %f309;
	fma.rn.f32 	%f319, %f295, %f305, %f318;
	mul.f32 	%f320, %f303, %f319;
	mul.f32 	%f321, %f305, %f307;
	mul.f32 	%f322, %f321, %f317;
	mul.f32 	%f323, %f306, %f313;
	sub.f32 	%f324, %f322, %f323;
	st.shared.f32 	[%r69+32], %f324;
	mul.f32 	%f325, %f305, %f306;
	mul.f32 	%f326, %f325, %f317;
	fma.rn.f32 	%f327, %f307, %f313, %f326;
	mul.f32 	%f24, %f304, %f317;
	mul.f32 	%f328, %f304, %f307;
	mul.f32 	%f329, %f328, %f320;
	st.shared.f32 	[%r69+1568], %f329;
	mul.f32 	%f330, %f304, %f306;
	mul.f32 	%f331, %f330, %f320;
	mul.f32 	%f25, %f305, %f320;
	mul.f32 	%f332, %f292, %f307;
	fma.rn.f32 	%f333, %f294, %f306, %f332;
	mul.f32 	%f334, %f294, %f307;
	mul.f32 	%f335, %f292, %f306;
	sub.f32 	%f336, %f334, %f335;
	mul.f32 	%f337, %f303, %f336;
	mul.f32 	%f338, %f305, %f333;
	mul.f32 	%f339, %f296, %f304;
	sub.f32 	%f340, %f338, %f339;
	mul.f32 	%f341, %f303, %f340;
	mul.f32 	%f342, %f304, %f333;
	fma.rn.f32 	%f343, %f296, %f305, %f342;
	mul.f32 	%f344, %f303, %f343;
	mul.f32 	%f345, %f321, %f341;
	mul.f32 	%f346, %f306, %f337;
	sub.f32 	%f347, %f345, %f346;
	st.shared.f32 	[%r69+800], %f347;
	mul.f32 	%f348, %f325, %f341;
	fma.rn.f32 	%f349, %f307, %f337, %f348;
	mul.f32 	%f26, %f304, %f341;
	mul.f32 	%f350, %f328, %f344;
	st.shared.f32 	[%r69+2336], %f350;
	mul.f32 	%f351, %f330, %f344;
	mul.f32 	%f27, %f305, %f344;
	cvt.u64.u32 	%rd58, %r165;
	add.s64 	%rd59, %rd58, %rd11;
	cvt.u64.u32 	%rd60, %r64;
	add.s64 	%rd61, %rd59, %rd60;
	cvta.to.global.u64 	%rd62, %rd105;
	shl.b64 	%rd63, %rd61, 3;
	add.s64 	%rd64, %rd62, %rd63;
	st.global.v2.f32 	[%rd64], {%f327, %f349};
	st.global.v2.f32 	[%rd64+256], {%f331, %f351};
	@%p5 bra 	$L__BB3_25;
	ld.param.f32 	%f1557, [_Z28Compute_DYED1and2_Part_V4_V5PfS_S_PKiS1_S1_S1_iiffffffffffffffffffffffffffff_param_28];
	ld.param.f32 	%f1553, [_Z28Compute_DYED1and2_Part_V4_V5PfS_S_PKiS1_S1_S1_iiffffffffffffffffffffffffffff_param_27];
	ld.param.f32 	%f1549, [_Z28Compute_DYED1and2_Part_V4_V5PfS_S_PKiS1_S1_S1_iiffffffffffffffffffffffffffff_param_26];
	ld.param.f32 	%f1545, [_Z28Compute_DYED1and2_Part_V4_V5PfS_S_PKiS1_S1_S1_iiffffffffffffffffffffffffffff_param_25];
	ld.param.f32 	%f1541, [_Z28Compute_DYED1and2_Part_V4_V5PfS_S_PKiS1_S1_S1_iiffffffffffffffffffffffffffff_param_24];
	ld.param.f32 	%f1537, [_Z28Compute_DYED1and2_Part_V4_V5PfS_S_PKiS1_S1_S1_iiffffffffffffffffffffffffffff_param_23];
	mov.u32 	%r94, %tid.x;
	and.b32  	%r95, %r94, 7;
	shl.b32 	%r96, %r94, 3;
	and.b32  	%r97, %r96, 192;
	or.b32  	%r98, %r95, %r97;
	shl.b32 	%r99, %r98, 2;
	mov.u32 	%r100, _ZZ28Compute_DYED1and2_Part_V4_V5PfS_S_PKiS1_S1_S1_iiffffffffffffffffffffffffffffE15dx_dy_dz_DenAng;
	add.s32 	%r101, %r100, %r99;
	ld.shared.u32 	%r102, [%r101+4640];
	shl.b32 	%r103, %r94, 1;
	and.b32  	%r104, %r103, 48;
	sub.s32 	%r105, %r98, %r104;
	shl.b32 	%r106, %r105, 2;
	add.s32 	%r107, %r100, %r106;
	ld.shared.f32 	%f405, [%r107];
	ld.shared.f32 	%f406, [%r107+768];
	ld.shared.f32 	%f407, [%r107+1536];
	ld.shared.f32 	%f408, [%r107+2304];
	ld.shared.f32 	%f409, [%r107+3072];
	ld.shared.f32 	%f410, [%r107+3840];
	shr.u32 	%r108, %r102, 16;
	and.b32  	%r109, %r108, 255;
	cvt.rn.f32.u32 	%f411, %r109;
	fma.rn.f32 	%f412, %f1541, %f411, %f1537;
	and.b32  	%r110, %r102, 255;
	cvt.rn.f32.u32 	%f413, %r110;
	fma.rn.f32 	%f414, %f1549, %f413, %f1545;
	shr.u32 	%r111, %r102, 8;
	and.b32  	%r112, %r111, 255;
	cvt.rn.f32.u32 	%f415, %r112;
	fma.rn.f32 	%f416, %f1557, %f415, %f1553;
	rcp.rn.f32 	%f417, %f412;
	sin.approx.f32 	%f418, %f414;
	cos.approx.f32 	%f419, %f414;
	sin.approx.f32 	%f420, %f416;
	cos.approx.f32 	%f421, %f416;
	mul.f32 	%f422, %f405, %f421;
	fma.rn.f32 	%f423, %f407, %f420, %f422;
	mul.f32 	%f424, %f407, %f421;
	mul.f32 	%f425, %f405, %f420;
	sub.f32 	%f426, %f424, %f425;
	mul.f32 	%f427, %f417, %f426;
	mul.f32 	%f428, %f419, %f423;
	mul.f32 	%f429, %f409, %f418;
	sub.f32 	%f430, %f428, %f429;
	mul.f32 	%f431, %f417, %f430;
	mul.f32 	%f432, %f418, %f423;
	fma.rn.f32 	%f433, %f409, %f419, %f432;
	mul.f32 	%f434, %f417, %f433;
	mul.f32 	%f435, %f419, %f421;
	mul.f32 	%f436, %f435, %f431;
	mul.f32 	%f437, %f420, %f427;
	sub.f32 	%f438, %f436, %f437;
	st.shared.f32 	[%r107], %f438;
	mul.f32 	%f439, %f418, %f421;
	mul.f32 	%f440, %f439, %f434;
	st.shared.f32 	[%r107+1536], %f440;
	mul.f32 	%f441, %f406, %f421;
	fma.rn.f32 	%f442, %f408, %f420, %f441;
	mul.f32 	%f443, %f408, %f421;
	mul.f32 	%f444, %f406, %f420;
	sub.f32 	%f445, %f443, %f444;
	mul.f32 	%f446, %f417, %f445;
	mul.f32 	%f447, %f419, %f442;
	mul.f32 	%f448, %f410, %f418;
	sub.f32 	%f449, %f447, %f448;
	mul.f32 	%f450, %f417, %f449;
	mul.f32 	%f451, %f418, %f442;
	fma.rn.f32 	%f452, %f410, %f419, %f451;
	mul.f32 	%f453, %f417, %f452;
	mul.f32 	%f454, %f435, %f450;
	mul.f32 	%f455, %f420, %f446;
	sub.f32 	%f456, %f454, %f455;
	st.shared.f32 	[%r107+768], %f456;
	mul.f32 	%f457, %f439, %f453;
	st.shared.f32 	[%r107+2304], %f457;
	bra.uni 	$L__BB3_27;
$L__BB3_25:
	setp.ne.s32 	%p10, %r19, 1;
	@%p10 bra 	$L__BB3_27;
	ld.param.f32 	%f1556, [_Z28Compute_DYED1and2_Part_V4_V5PfS_S_PKiS1_S1_S1_iiffffffffffffffffffffffffffff_param_28];
	ld.param.f32 	%f1552, [_Z28Compute_DYED1and2_Part_V4_V5PfS_S_PKiS1_S1_S1_iiffffffffffffffffffffffffffff_param_27];
	ld.param.f32 	%f1548, [_Z28Compute_DYED1and2_Part_V4_V5PfS_S_PKiS1_S1_S1_iiffffffffffffffffffffffffffff_param_26];
	ld.param.f32 	%f1544, [_Z28Compute_DYED1and2_Part_V4_V5PfS_S_PKiS1_S1_S1_iiffffffffffffffffffffffffffff_param_25];
	ld.param.f32 	%f1540, [_Z28Compute_DYED1and2_Part_V4_V5PfS_S_PKiS1_S1_S1_iiffffffffffffffffffffffffffff_param_24];
	ld.param.f32 	%f1536, [_Z28Compute_DYED1and2_Part_V4_V5PfS_S_PKiS1_S1_S1_iiffffffffffffffffffffffffffff_param_23];
	mov.u32 	%r75, %tid.x;
	and.b32  	%r76, %r75, 7;
	shl.b32 	%r77, %r75, 3;
	and.b32  	%r78, %r77, 192;
	or.b32  	%r79, %r76, %r78;
	shl.b32 	%r80, %r79, 2;
	mov.u32 	%r81, _ZZ28Compute_DYED1and2_Part_V4_V5PfS_S_PKiS1_S1_S1_iiffffffffffffffffffffffffffffE15dx_dy_dz_DenAng;
	add.s32 	%r82, %r81, %r80;
	ld.shared.u32 	%r83, [%r82+4800];
	shl.b32 	%r84, %r75, 1;
	and.b32  	%r85, %r84, 48;
	sub.s32 	%r86, %r79, %r85;
	shl.b32 	%r87, %r86, 2;
	add.s32 	%r88, %r81, %r87;
	ld.shared.f32 	%f352, [%r88+160];
	ld.shared.f32 	%f353, [%r88+928];
	ld.shared.f32 	%f354, [%r88+1696];
	ld.shared.f32 	%f355, [%r88+2464];
	ld.shared.f32 	%f356, [%r88+3232];
	ld.shared.f32 	%f357, [%r88+4000];
	shr.u32 	%r89, %r83, 16;
	and.b32  	%r90, %r89, 255;
	cvt.rn.f32.u32 	%f358, %r90;
	fma.rn.f32 	%f359, %f1540, %f358, %f1536;
	and.b32  	%r91, %r83, 255;
	cvt.rn.f32.u32 	%f360, %r91;
	fma.rn.f32 	%f361, %f1548, %f360, %f1544;
	shr.u32 	%r92, %r83, 8;
	and.b32  	%r93, %r92, 255;
	cvt.rn.f32.u32 	%f362, %r93;
	fma.rn.f32 	%f363, %f1556, %f362, %f1552;
	rcp.rn.f32 	%f364, %f359;
	sin.approx.f32 	%f365, %f361;
	cos.approx.f32 	%f366, %f361;
	sin.approx.f32 	%f367, %f363;
	cos.approx.f32 	%f368, %f363;
	mul.f32 	%f369, %f352, %f368;
	fma.rn.f32 	%f370, %f354, %f367, %f369;
	mul.f32 	%f371, %f354, %f368;
	mul.f32 	%f372, %f352, %f367;
	sub.f32 	%f373, %f371, %f372;
	mul.f32 	%f374, %f364, %f373;
	mul.f32 	%f375, %f366, %f370;
	mul.f32 	%f376, %f356, %f365;
	sub.f32 	%f377, %f375, %f376;
	mul.f32 	%f378, %f364, %f377;
	mul.f32 	%f379, %f365, %f370;
	fma.rn.f32 	%f380, %f356, %f366, %f379;
	mul.f32 	%f381, %f364, %f380;
	mul.f32 	%f382, %f366, %f368;
	mul.f32 	%f383, %f382, %f378;
	mul.f32 	%f384, %f367, %f374;
	sub.f32 	%f385, %f383, %f384;
	st.shared.f32 	[%r88+160], %f385;
	mul.f32 	%f386, %f365, %f368;
	mul.f32 	%f387, %f386, %f381;
	st.shared.f32 	[%r88+1696], %f387;
	mul.f32 	%f388, %f353, %f368;
	fma.rn.f32 	%f389, %f355, %f367, %f388;
	mul.f32 	%f390, %f355, %f368;
	mul.f32 	%f391, %f353, %f367;
	sub.f32 	%f392, %f390, %f391;
	mul.f32 	%f393, %f364, %f392;
	mul.f32 	%f394, %f366, %f389;
	mul.f32 	%f395, %f357, %f365;
	sub.f32 	%f396, %f394, %f395;
	mul.f32 	%f397, %f364, %f396;
	mul.f32 	%f398, %f365, %f389;
	fma.rn.f32 	%f399, %f357, %f366, %f398;
	mul.f32 	%f400, %f364, %f399;
	mul.f32 	%f401, %f382, %f397;
	mul.f32 	%f402, %f367, %f393;
	sub.f32 	%f403, %f401, %f402;
	st.shared.f32 	[%r88+928], %f403;
	mul.f32 	%f404, %f386, %f400;
	st.shared.f32 	[%r88+2464], %f404;
$L__BB3_27:
	ld.param.f32 	%f1534, [_Z28Compute_DYED1and2_Part_V4_V5PfS_S_PKiS1_S1_S1_iiffffffffffffffffffffffffffff_param_20];
	ld.param.f32 	%f1533, [_Z28Compute_DYED1and2_Part_V4_V5PfS_S_PKiS1_S1_S1_iiffffffffffffffffffffffffffff_param_19];
	ld.param.f32 	%f1532, [_Z28Compute_DYED1and2_Part_V4_V5PfS_S_PKiS1_S1_S1_iiffffffffffffffffffffffffffff_param_18];
	ld.param.f32 	%f1531, [_Z28Compute_DYED1and2_Part_V4_V5PfS_S_PKiS1_S1_S1_iiffffffffffffffffffffffffffff_param_17];
	ld.param.f32 	%f1530, [_Z28Compute_DYED1and2_Part_V4_V5PfS_S_PKiS1_S1_S1_iiffffffffffffffffffffffffffff_param_16];
	bar.sync 	0;
	mov.u32 	%r113, %tid.x;
	shl.b32 	%r114, %r19, 6;
	add.s32 	%r115, %r113, %r114;
	shl.b32 	%r116, %r19, 4;
	sub.s32 	%r117, %r115, %r116;
	shl.b32 	%r118, %r117, 2;
	mov.u32 	%r119, _ZZ28Compute_DYED1and2_Part_V4_V5PfS_S_PKiS1_S1_S1_iiffffffffffffffffffffffffffffE15dx_dy_dz_DenAng;
	add.s32 	%r120, %r119, %r118;
	ld.shared.f32 	%f458, [%r120+48];
	ld.shared.f32 	%f459, [%r120+44];
	mul.f32 	%f460, %f1533, %f459;
	fma.rn.f32 	%f461, %f1534, %f458, %f460;
	ld.shared.f32 	%f462, [%r120+40];
	fma.rn.f32 	%f463, %f1532, %f462, %f461;
	ld.shared.f32 	%f464, [%r120+36];
	fma.rn.f32 	%f465, %f1531, %f464, %f463;
	ld.shared.f32 	%f466, [%r120+32];
	fma.rn.f32 	%f467, %f1530, %f466, %f465;
	ld.shared.f32 	%f468, [%r120+28];
	mul.f32 	%f469, %f1530, %f468;
	sub.f32 	%f470, %f467, %f469;
	ld.shared.f32 	%f471, [%r120+24];
	mul.f32 	%f472, %f1531, %f471;
	sub.f32 	%f473, %f470, %f472;
	ld.shared.f32 	%f474, [%r120+20];
	mul.f32 	%f475, %f1532, %f474;
	sub.f32 	%f476, %f473, %f475;
	ld.shared.f32 	%f477, [%r120+16];
	mul.f32 	%f478, %f1533, %f477;
	sub.f32 	%f479, %f476, %f478;
	ld.shared.f32 	%f480, [%r120+12];
	mul.f32 	%f481, %f1534, %f480;
	sub.f32 	%f28, %f479, %f481;
	ld.shared.f32 	%f482, [%r120+816];
	ld.shared.f32 	%f483, [%r120+812];
	mul.f32 	%f484, %f1533, %f483;
	fma.rn.f32 	%f485, %f1534, %f482, %f484;
	ld.shared.f32 	%f486, [%r120+808];
	fma.rn.f32 	%f487, %f1532, %f486, %f485;
	ld.shared.f32 	%f488, [%r120+804];
	fma.rn.f32 	%f489, %f1531, %f488, %f487;
	ld.shared.f32 	%f490, [%r120+800];
	fma.rn.f32 	%f491, %f1530, %f490, %f489;
	ld.shared.f32 	%f492, [%r120+796];
	mul.f32 	%f493, %f1530, %f492;
	sub.f32 	%f494, %f491, %f493;
	ld.shared.f32 	%f495, [%r120+792];
	mul.f32 	%f496, %f1531, %f495;
	sub.f32 	%f497, %f494, %f496;
	ld.shared.f32 	%f498, [%r120+788];
	mul.f32 	%f499, %f1532, %f498;
	sub.f32 	%f500, %f497, %f499;
	ld.shared.f32 	%f501, [%r120+784];
	mul.f32 	%f502, %f1533, %f501;
	sub.f32 	%f503, %f500, %f502;
	ld.shared.f32 	%f504, [%r120+780];
	mul.f32 	%f505, %f1534, %f504;
	sub.f32 	%f29, %f503, %f505;
	ld.shared.f32 	%f506, [%r120+1584];
	ld.shared.f32 	%f507, [%r120+1580];
	mul.f32 	%f508, %f1533, %f507;
	fma.rn.f32 	%f509, %f1534, %f506, %f508;
	ld.shared.f32 	%f510, [%r120+1576];
	fma.rn.f32 	%f511, %f1532, %f510, %f509;
	ld.shared.f32 	%f512, [%r120+1572];
	fma.rn.f32 	%f513, %f1531, %f512, %f511;
	ld.shared.f32 	%f514, [%r120+1568];
	fma.rn.f32 	%f515, %f1530, %f514, %f513;
	ld.shared.f32 	%f516, [%r120+1564];
	mul.f32 	%f517, %f1530, %f516;
	sub.f32 	%f518, %f515, %f517;
	ld.shared.f32 	%f519, [%r120+1560];
	mul.f32 	%f520, %f1531, %f519;
	sub.f32 	%f521, %f518, %f520;
	ld.shared.f32 	%f522, [%r120+1556];
	mul.f32 	%f523, %f1532, %f522;
	sub.f32 	%f524, %f521, %f523;
	ld.shared.f32 	%f525, [%r120+1552];
	mul.f32 	%f526, %f1533, %f525;
	sub.f32 	%f527, %f524, %f526;
	ld.shared.f32 	%f528, [%r120+1548];
	mul.f32 	%f529, %f1534, %f528;
	sub.f32 	%f30, %f527, %f529;
	ld.shared.f32 	%f530, [%r120+2352];
	ld.shared.f32 	%f531, [%r120+2348];
	mul.f32 	%f532, %f1533, %f531;
	fma.rn.f32 	%f533, %f1534, %f530, %f532;
	ld.shared.f32 	%f534, [%r120+2344];
	fma.rn.f32 	%f535, %f1532, %f534, %f533;
	ld.shared.f32 	%f536, [%r120+2340];
	fma.rn.f32 	%f537, %f1531, %f536, %f535;
	ld.shared.f32 	%f538, [%r120+2336];
	fma.rn.f32 	%f539, %f1530, %f538, %f537;
	ld.shared.f32 	%f540, [%r120+2332];
	mul.f32 	%f541, %f1530, %f540;
	sub.f32 	%f542, %f539, %f541;
	ld.shared.f32 	%f543, [%r120+2328];
	mul.f32 	%f544, %f1531, %f543;
	sub.f32 	%f545, %f542, %f544;
	ld.shared.f32 	%f546, [%r120+2324];
	mul.f32 	%f547, %f1532, %f546;
	sub.f32 	%f548, %f545, %f547;
	ld.shared.f32 	%f549, [%r120+2320];
	mul.f32 	%f550, %f1533, %f549;
	sub.f32 	%f551, %f548, %f550;
	ld.shared.f32 	%f552, [%r120+2316];
	mul.f32 	%f553, %f1534, %f552;
	sub.f32 	%f31, %f551, %f553;
	bar.sync 	0;
	shl.b32 	%r121, %r19, 5;
	sub.s32 	%r122, %r115, %r121;
	shl.b32 	%r123, %r122, 2;
	add.s32 	%r124, %r119, %r123;
	st.shared.f32 	[%r124], %f24;
	st.shared.f32 	[%r124+512], %f26;
	st.shared.f32 	[%r124+1024], %f25;
	st.shared.f32 	[%r124+1536], %f27;
	bar.sync 	0;
	setp.lt.u32 	%p11, %r169, 5;
	add.s32 	%r125, %r35, -8;
	setp.ge.s32 	%p12, %r169, %r125;
	or.pred  	%p13, %p11, %p12;
	@%p13 bra 	$L__BB3_36;
	@%p5 bra 	$L__BB3_30;
	fma.rn.f32 	%f1583, %f236, %f24, %f1581;
	fma.rn.f32 	%f1375, %f232, %f24, %f1582;
	ld.shared.f32 	%f1376, [%r22+128];
	fma.rn.f32 	%f1377, %f233, %f1376, %f1375;
	ld.shared.f32 	%f1378, [%r22+256];
	fma.rn.f32 	%f1379, %f234, %f1378, %f1377;
	ld.shared.f32 	%f1380, [%r22+384];
	fma.rn.f32 	%f1581, %f235, %f1380, %f1379;
	ld.shared.f32 	%f1381, [%r22+5632];
	mul.f32 	%f1382, %f235, %f24;
	sub.f32 	%f1383, %f1381, %f1382;
	mul.f32 	%f1384, %f234, %f1376;
	sub.f32 	%f1385, %f1383, %f1384;
	mul.f32 	%f1386, %f233, %f1378;
	sub.f32 	%f1387, %f1385, %f1386;
	mul.f32 	%f1388, %f232, %f1380;
	sub.f32 	%f1582, %f1387, %f1388;
	neg.f32 	%f1389, %f1380;
	mul.f32 	%f1390, %f236, %f1389;
	st.shared.f32 	[%r22+5632], %f1390;
	fma.rn.f32 	%f1584, %f236, %f26, %f1579;
	fma.rn.f32 	%f1391, %f232, %f26, %f1580;
	ld.shared.f32 	%f1392, [%r22+640];
	fma.rn.f32 	%f1393, %f233, %f1392, %f1391;
	ld.shared.f32 	%f1394, [%r22+768];
	fma.rn.f32 	%f1395, %f234, %f1394, %f1393;
	ld.shared.f32 	%f1396, [%r22+896];
	fma.rn.f32 	%f1579, %f235, %f1396, %f1395;
	ld.shared.f32 	%f1397, [%r22+5760];
	mul.f32 	%f1398, %f235, %f26;
	sub.f32 	%f1399, %f1397, %f1398;
	mul.f32 	%f1400, %f234, %f1392;
	sub.f32 	%f1401, %f1399, %f1400;
	mul.f32 	%f1402, %f233, %f1394;
	sub.f32 	%f1403, %f1401, %f1402;
	mul.f32 	%f1404, %f232, %f1396;
	sub.f32 	%f1580, %f1403, %f1404;
	neg.f32 	%f1405, %f1396;
	mul.f32 	%f1406, %f236, %f1405;
	st.shared.f32 	[%r22+5760], %f1406;
	fma.rn.f32 	%f1585, %f236, %f25, %f1577;
	fma.rn.f32 	%f1407, %f232, %f25, %f1578;
	ld.shared.f32 	%f1408, [%r22+1152];
	fma.rn.f32 	%f1409, %f233, %f1408, %f1407;
	ld.shared.f32 	%f1410, [%r22+1280];
	fma.rn.f32 	%f1411, %f234, %f1410, %f1409;
	ld.shared.f32 	%f1412, [%r22+1408];
	fma.rn.f32 	%f1577, %f235, %f1412, %f1411;
	ld.shared.f32 	%f1413, [%r22+5888];
	mul.f32 	%f1414, %f235, %f25;
	sub.f32 	%f1415, %f1413, %f1414;
	mul.f32 	%f1416, %f234, %f1408;
	sub.f32 	%f1417, %f1415, %f1416;
	mul.f32 	%f1418, %f233, %f1410;
	sub.f32 	%f1419, %f1417, %f1418;
	mul.f32 	%f1420, %f232, %f1412;
	sub.f32 	%f1578, %f1419, %f1420;
	neg.f32 	%f1421, %f1412;
	mul.f32 	%f1422, %f236, %f1421;
	st.shared.f32 	[%r22+5888], %f1422;
	fma.rn.f32 	%f1586, %f236, %f27, %f1575;
	fma.rn.f32 	%f1423, %f232, %f27, %f1576;
	ld.shared.f32 	%f1424, [%r22+1664];
	fma.rn.f32 	%f1425, %f233, %f1424, %f1423;
	ld.shared.f32 	%f1426, [%r22+1792];
	fma.rn.f32 	%f1427, %f234, %f1426, %f1425;
	ld.shared.f32 	%f1428, [%r22+1920];
	fma.rn.f32 	%f1575, %f235, %f1428, %f1427;
	ld.shared.f32 	%f1429, [%r22+6016];
	mul.f32 	%f1430, %f235, %f27;
	sub.f32 	%f1431, %f1429, %f1430;
	mul.f32 	%f1432, %f234, %f1424;
	sub.f32 	%f1433, %f1431, %f1432;
	mul.f32 	%f1434, %f233, %f1426;
	sub.f32 	%f1435, %f1433, %f1434;
	mul.f32 	%f1436, %f232, %f1428;
	sub.f32 	%f1576, %f1435, %f1436;
	neg.f32 	%f1437, %f1428;
	mul.f32 	%f1438, %f236, %f1437;
	st.shared.f32 	[%r22+6016], %f1438;
	bra.uni 	$L__BB3_71;
$L__BB3_30:
	setp.eq.s32 	%p34, %r19, 3;
	@%p34 bra 	$L__BB3_35;
	setp.eq.s32 	%p35, %r19, 2;
	@%p35 bra 	$L__BB3_34;
	setp.ne.s32 	%p36, %r19, 1;
	@%p36 bra 	$L__BB3_71;
	ld.shared.f32 	%f1315, [%r22];
	fma.rn.f32 	%f1316, %f235, %f1315, %f1581;
	fma.rn.f32 	%f1583, %f236, %f24, %f1316;
	mul.f32 	%f1317, %f232, %f1315;
	sub.f32 	%f1318, %f1582, %f1317;
	fma.rn.f32 	%f1319, %f232, %f24, %f1318;
	ld.shared.f32 	%f1320, [%r22+256];
	fma.rn.f32 	%f1321, %f233, %f1320, %f1319;
	ld.shared.f32 	%f1322, [%r22+384];
	fma.rn.f32 	%f1581, %f234, %f1322, %f1321;
	neg.f32 	%f1323, %f1315;
	mul.f32 	%f1324, %f236, %f1323;
	mul.f32 	%f1325, %f235, %f24;
	sub.f32 	%f1326, %f1324, %f1325;
	mul.f32 	%f1327, %f234, %f1320;
	sub.f32 	%f1328, %f1326, %f1327;
	mul.f32 	%f1329, %f233, %f1322;
	sub.f32 	%f1582, %f1328, %f1329;
	ld.shared.f32 	%f1330, [%r22+512];
	fma.rn.f32 	%f1331, %f235, %f1330, %f1579;
	fma.rn.f32 	%f1584, %f236, %f26, %f1331;
	mul.f32 	%f1332, %f232, %f1330;
	sub.f32 	%f1333, %f1580, %f1332;
	fma.rn.f32 	%f1334, %f232, %f26, %f1333;
	ld.shared.f32 	%f1335, [%r22+768];
	fma.rn.f32 	%f1336, %f233, %f1335, %f1334;
	ld.shared.f32 	%f1337, [%r22+896];
	fma.rn.f32 	%f1579, %f234, %f1337, %f1336;
	neg.f32 	%f1338, %f1330;
	mul.f32 	%f1339, %f236, %f1338;
	mul.f32 	%f1340, %f235, %f26;
	sub.f32 	%f1341, %f1339, %f1340;
	mul.f32 	%f1342, %f234, %f1335;
	sub.f32 	%f1343, %f1341, %f1342;
	mul.f32 	%f1344, %f233, %f1337;
	sub.f32 	%f1580, %f1343, %f1344;
	ld.shared.f32 	%f1345, [%r22+1024];
	fma.rn.f32 	%f1346, %f235, %f1345, %f1577;
	fma.rn.f32 	%f1585, %f236, %f25, %f1346;
	mul.f32 	%f1347, %f232, %f1345;
	sub.f32 	%f1348, %f1578, %f1347;
	fma.rn.f32 	%f1349, %f232, %f25, %f1348;
	ld.shared.f32 	%f1350, [%r22+1280];
	fma.rn.f32 	%f1351, %f233, %f1350, %f1349;
	ld.shared.f32 	%f1352, [%r22+1408];
	fma.rn.f32 	%f1577, %f234, %f1352, %f1351;
	neg.f32 	%f1353, %f1345;
	mul.f32 	%f1354, %f236, %f1353;
	mul.f32 	%f1355, %f235, %f25;
	sub.f32 	%f1356, %f1354, %f1355;
	mul.f32 	%f1357, %f234, %f1350;
	sub.f32 	%f1358, %f1356, %f1357;
	mul.f32 	%f1359, %f233, %f1352;
	sub.f32 	%f1578, %f1358, %f1359;
	ld.shared.f32 	%f1360, [%r22+1536];
	fma.rn.f32 	%f1361, %f235, %f1360, %f1575;
	fma.rn.f32 	%f1586, %f236, %f27, %f1361;
	mul.f32 	%f1362, %f232, %f1360;
	sub.f32 	%f1363, %f1576, %f1362;
	fma.rn.f32 	%f1364, %f232, %f27, %f1363;
	ld.shared.f32 	%f1365, [%r22+1792];
	fma.rn.f32 	%f1366, %f233, %f1365, %f1364;
	ld.shared.f32 	%f1367, [%r22+1920];
	fma.rn.f32 	%f1575, %f234, %f1367, %f1366;
	neg.f32 	%f1368, %f1360;
	mul.f32 	%f1369, %f236, %f1368;
	mul.f32 	%f1370, %f235, %f27;
	sub.f32 	%f1371, %f1369, %f1370;
	mul.f32 	%f1372, %f234, %f1365;
	sub.f32 	%f1373, %f1371, %f1372;
	mul.f32 	%f1374, %f233, %f1367;
	sub.f32 	%f1576, %f1373, %f1374;
	bra.uni 	$L__BB3_71;
$L__BB3_34:
	ld.shared.f32 	%f1255, [%r22];
	fma.rn.f32 	%f1256, %f234, %f1255, %f1581;
	ld.shared.f32 	%f1257, [%r22+128];
	fma.rn.f32 	%f1258, %f235, %f1257, %f1256;
	fma.rn.f32 	%f1583, %f236, %f24, %f1258;
	mul.f32 	%f1259, %f233, %f1255;
	sub.f32 	%f1260, %f1582, %f1259;
	mul.f32 	%f1261, %f232, %f1257;
	sub.f32 	%f1262, %f1260, %f1261;
	fma.rn.f32 	%f1263, %f232, %f24, %f1262;
	ld.shared.f32 	%f1264, [%r22+384];
	fma.rn.f32 	%f1581, %f233, %f1264, %f1263;
	neg.f32 	%f1265, %f1257;
	mul.f32 	%f1266, %f236, %f1265;
	mul.f32 	%f1267, %f235, %f24;
	sub.f32 	%f1268, %f1266, %f1267;
	mul.f32 	%f1269, %f234, %f1264;
	sub.f32 	%f1582, %f1268, %f1269;
	ld.shared.f32 	%f1270, [%r22+512];
	fma.rn.f32 	%f1271, %f234, %f1270, %f1579;
	ld.shared.f32 	%f1272, [%r22+640];
	fma.rn.f32 	%f1273, %f235, %f1272, %f1271;
	fma.rn.f32 	%f1584, %f236, %f26, %f1273;
	mul.f32 	%f1274, %f233, %f1270;
	sub.f32 	%f1275, %f1580, %f1274;
	mul.f32 	%f1276, %f232, %f1272;
	sub.f32 	%f1277, %f1275, %f1276;
	fma.rn.f32 	%f1278, %f232, %f26, %f1277;
	ld.shared.f32 	%f1279, [%r22+896];
	fma.rn.f32 	%f1579, %f233, %f1279, %f1278;
	neg.f32 	%f1280, %f1272;
	mul.f32 	%f1281, %f236, %f1280;
	mul.f32 	%f1282, %f235, %f26;
	sub.f32 	%f1283, %f1281, %f1282;
	mul.f32 	%f1284, %f234, %f1279;
	sub.f32 	%f1580, %f1283, %f1284;
	ld.shared.f32 	%f1285, [%r22+1024];
	fma.rn.f32 	%f1286, %f234, %f1285, %f1577;
	ld.shared.f32 	%f1287, [%r22+1152];
	fma.rn.f32 	%f1288, %f235, %f1287, %f1286;
	fma.rn.f32 	%f1585, %f236, %f25, %f1288;
	mul.f32 	%f1289, %f233, %f1285;
	sub.f32 	%f1290, %f1578, %f1289;
	mul.f32 	%f1291, %f232, %f1287;
	sub.f32 	%f1292, %f1290, %f1291;
	fma.rn.f32 	%f1293, %f232, %f25, %f1292;
	ld.shared.f32 	%f1294, [%r22+1408];
	fma.rn.f32 	%f1577, %f233, %f1294, %f1293;
	neg.f32 	%f1295, %f1287;
	mul.f32 	%f1296, %f236, %f1295;
	mul.f32 	%f1297, %f235, %f25;
	sub.f32 	%f1298, %f1296, %f1297;
	mul.f32 	%f1299, %f234, %f1294;
	sub.f32 	%f1578, %f1298, %f1299;
	ld.shared.f32 	%f1300, [%r22+1536];
	fma.rn.f32 	%f1301, %f234, %f1300, %f1575;
	ld.shared.f32 	%f1302, [%r22+1664];
	fma.rn.f32 	%f1303, %f235, %f1302, %f1301;
	fma.rn.f32 	%f1586, %f236, %f27, %f1303;
	mul.f32 	%f1304, %f233, %f1300;
	sub.f32 	%f1305, %f1576, %f1304;
	mul.f32 	%f1306, %f232, %f1302;
	sub.f32 	%f1307, %f1305, %f1306;
	fma.rn.f32 	%f1308, %f232, %f27, %f1307;
	ld.shared.f32 	%f1309, [%r22+1920];
	fma.rn.f32 	%f1575, %f233, %f1309, %f1308;
	neg.f32 	%f1310, %f1302;
	mul.f32 	%f1311, %f236, %f1310;
	mul.f32 	%f1312, %f235, %f27;
	sub.f32 	%f1313, %f1311, %f1312;
	mul.f32 	%f1314, %f234, %f1309;
	sub.f32 	%f1576, %f1313, %f1314;
	bra.uni 	$L__BB3_71;
$L__BB3_35:
	ld.shared.f32 	%f1195, [%r22];
	fma.rn.f32 	%f1196, %f233, %f1195, %f1581;
	ld.shared.f32 	%f1197, [%r22+128];
	fma.rn.f32 	%f1198, %f234, %f1197, %f1196;
	ld.shared.f32 	%f1199, [%r22+256];
	fma.rn.f32 	%f1200, %f235, %f1199, %f1198;
	fma.rn.f32 	%f1583, %f236, %f24, %f1200;
	mul.f32 	%f1201, %f234, %f1195;
	sub.f32 	%f1202, %f1582, %f1201;
	mul.f32 	%f1203, %f233, %f1197;
	sub.f32 	%f1204, %f1202, %f1203;
	mul.f32 	%f1205, %f232, %f1199;
	sub.f32 	%f1206, %f1204, %f1205;
	fma.rn.f32 	%f1581, %f232, %f24, %f1206;
	neg.f32 	%f1207, %f1199;
	mul.f32 	%f1208, %f236, %f1207;
	mul.f32 	%f1209, %f235, %f24;
	sub.f32 	%f1582, %f1208, %f1209;
	ld.shared.f32 	%f1210, [%r22+512];
	fma.rn.f32 	%f1211, %f233, %f1210, %f1579;
	ld.shared.f32 	%f1212, [%r22+640];
	fma.rn.f32 	%f1213, %f234, %f1212, %f1211;
	ld.shared.f32 	%f1214, [%r22+768];
	fma.rn.f32 	%f1215, %f235, %f1214, %f1213;
	fma.rn.f32 	%f1584, %f236, %f26, %f1215;
	mul.f32 	%f1216, %f234, %f1210;
	sub.f32 	%f1217, %f1580, %f1216;
	mul.f32 	%f1218, %f233, %f1212;
	sub.f32 	%f1219, %f1217, %f1218;
	mul.f32 	%f1220, %f232, %f1214;
	sub.f32 	%f1221, %f1219, %f1220;
	fma.rn.f32 	%f1579, %f232, %f26, %f1221;
	neg.f32 	%f1222, %f1214;
	mul.f32 	%f1223, %f236, %f1222;
	mul.f32 	%f1224, %f235, %f26;
	sub.f32 	%f1580, %f1223, %f1224;
	ld.shared.f32 	%f1225, [%r22+1024];
	fma.rn.f32 	%f1226, %f233, %f1225, %f1577;
	ld.shared.f32 	%f1227, [%r22+1152];
	fma.rn.f32 	%f1228, %f234, %f1227, %f1226;
	ld.shared.f32 	%f1229, [%r22+1280];
	fma.rn.f32 	%f1230, %f235, %f1229, %f1228;
	fma.rn.f32 	%f1585, %f236, %f25, %f1230;
	mul.f32 	%f1231, %f234, %f1225;
	sub.f32 	%f1232, %f1578, %f1231;
	mul.f32 	%f1233, %f233, %f1227;
	sub.f32 	%f1234, %f1232, %f1233;
	mul.f32 	%f1235, %f232, %f1229;
	sub.f32 	%f1236, %f1234, %f1235;
	fma.rn.f32 	%f1577, %f232, %f25, %f1236;
	neg.f32 	%f1237, %f1229;
	mul.f32 	%f1238, %f236, %f1237;
	mul.f32 	%f1239, %f235, %f25;
	sub.f32 	%f1578, %f1238, %f1239;
	ld.shared.f32 	%f1240, [%r22+1536];
	fma.rn.f32 	%f1241, %f233, %f1240, %f1575;
	ld.shared.f32 	%f1242, [%r22+1664];
	fma.rn.f32 	%f1243, %f234, %f1242, %f1241;
	ld.shared.f32 	%f1244, [%r22+1792];
	fma.rn.f32 	%f1245, %f235, %f1244, %f1243;
	fma.rn.f32 	%f1586, %f236, %f27, %f1245;
	mul.f32 	%f1246, %f234, %f1240;
	sub.f32 	%f1247, %f1576, %f1246;
	mul.f32 	%f1248, %f233, %f1242;
	sub.f32 	%f1249, %f1247, %f1248;
	mul.f32 	%f1250, %f232, %f1244;
	sub.f32 	%f1251, %f1249, %f1250;
	fma.rn.f32 	%f1575, %f232, %f27, %f1251;
	neg.f32 	%f1252, %f1244;
	mul.f32 	%f1253, %f236, %f1252;
	mul.f32 	%f1254, %f235, %f27;
	sub.f32 	%f1576, %f1253, %f1254;
	bra.uni 	$L__BB3_71;
$L__BB3_36:
	setp.eq.s32 	%p14, %r169, 4;
	@%p14 bra 	$L__BB3_46;
	setp.ne.s32 	%p15, %r169, 0;
	@%p15 bra 	$L__BB3_54;
	@%p5 bra 	$L__BB3_40;
	mul.f32 	%f931, %f7, %f24;
	ld.shared.f32 	%f932, [%r22+128];
	mul.f32 	%f933, %f234, %f932;
	sub.f32 	%f934, %f931, %f933;
	ld.shared.f32 	%f935, [%r22+256];
	mul.f32 	%f936, %f233, %f935;
	sub.f32 	%f937, %f934, %f936;
	ld.shared.f32 	%f938, [%r22+384];
	mul.f32 	%f939, %f232, %f938;
	sub.f32 	%f1582, %f937, %f939;
	neg.f32 	%f940, %f938;
	mul.f32 	%f941, %f236, %f940;
	st.shared.f32 	[%r22+5632], %f941;
	mul.f32 	%f942, %f7, %f26;
	ld.shared.f32 	%f943, [%r22+640];
	mul.f32 	%f944, %f234, %f943;
	sub.f32 	%f945, %f942, %f944;
	ld.shared.f32 	%f946, [%r22+768];
	mul.f32 	%f947, %f233, %f946;
	sub.f32 	%f948, %f945, %f947;
	ld.shared.f32 	%f949, [%r22+896];
	mul.f32 	%f950, %f232, %f949;
	sub.f32 	%f1580, %f948, %f950;
	neg.f32 	%f951, %f949;
	mul.f32 	%f952, %f236, %f951;
	st.shared.f32 	[%r22+5760], %f952;
	mul.f32 	%f953, %f7, %f25;
	ld.shared.f32 	%f954, [%r22+1152];
	mul.f32 	%f955, %f234, %f954;
	sub.f32 	%f956, %f953, %f955;
	ld.shared.f32 	%f957, [%r22+1280];
	mul.f32 	%f958, %f233, %f957;
	sub.f32 	%f959, %f956, %f958;
	ld.shared.f32 	%f960, [%r22+1408];
	mul.f32 	%f961, %f232, %f960;
	sub.f32 	%f1578, %f959, %f961;
	neg.f32 	%f962, %f960;
	mul.f32 	%f963, %f236, %f962;
	st.shared.f32 	[%r22+5888], %f963;
	mul.f32 	%f964, %f7, %f27;
	ld.shared.f32 	%f965, [%r22+1664];
	mul.f32 	%f966, %f234, %f965;
	sub.f32 	%f967, %f964, %f966;
	ld.shared.f32 	%f968, [%r22+1792];
	mul.f32 	%f969, %f233, %f968;
	sub.f32 	%f970, %f967, %f969;
	ld.shared.f32 	%f971, [%r22+1920];
	mul.f32 	%f972, %f232, %f971;
	sub.f32 	%f1576, %f970, %f972;
	neg.f32 	%f973, %f971;
	mul.f32 	%f974, %f236, %f973;
	st.shared.f32 	[%r22+6016], %f974;
	bra.uni 	$L__BB3_71;
$L__BB3_40:
	setp.eq.s32 	%p21, %r19, 3;
	@%p21 bra 	$L__BB3_45;
	setp.eq.s32 	%p22, %r19, 2;
	@%p22 bra 	$L__BB3_44;
	setp.ne.s32 	%p23, %r19, 1;
	@%p23 bra 	$L__BB3_71;
	ld.shared.f32 	%f876, [%r22];
	mul.f32 	%f877, %f6, %f876;
	sub.f32 	%f878, %f232, %f234;
	fma.rn.f32 	%f879, %f878, %f24, %f877;
	ld.shared.f32 	%f880, [%r22+256];
	sub.f32 	%f881, %f233, %f235;
	fma.rn.f32 	%f882, %f881, %f880, %f879;
	ld.shared.f32 	%f883, [%r22+384];
	sub.f32 	%f884, %f234, %f236;
	fma.rn.f32 	%f1581, %f884, %f883, %f882;
	neg.f32 	%f885, %f876;
	mul.f32 	%f886, %f236, %f885;
	mul.f32 	%f887, %f235, %f24;
	sub.f32 	%f888, %f886, %f887;
	mul.f32 	%f889, %f234, %f880;
	sub.f32 	%f890, %f888, %f889;
	mul.f32 	%f891, %f233, %f883;
	sub.f32 	%f1582, %f890, %f891;
	ld.shared.f32 	%f892, [%r22+512];
	mul.f32 	%f893, %f6, %f892;
	fma.rn.f32 	%f894, %f878, %f26, %f893;
	ld.shared.f32 	%f895, [%r22+768];
	fma.rn.f32 	%f896, %f881, %f895, %f894;
	ld.shared.f32 	%f897, [%r22+896];
	fma.rn.f32 	%f1579, %f884, %f897, %f896;
	neg.f32 	%f898, %f892;
	mul.f32 	%f899, %f236, %f898;
	mul.f32 	%f900, %f235, %f26;
	sub.f32 	%f901, %f899, %f900;
	mul.f32 	%f902, %f234, %f895;
	sub.f32 	%f903, %f901, %f902;
	mul.f32 	%f904, %f233, %f897;
	sub.f32 	%f1580, %f903, %f904;
	ld.shared.f32 	%f905, [%r22+1024];
	mul.f32 	%f906, %f6, %f905;
	fma.rn.f32 	%f907, %f878, %f25, %f906;
	ld.shared.f32 	%f908, [%r22+1280];
	fma.rn.f32 	%f909, %f881, %f908, %f907;
	ld.shared.f32 	%f910, [%r22+1408];
	fma.rn.f32 	%f1577, %f884, %f910, %f909;
	neg.f32 	%f911, %f905;
	mul.f32 	%f912, %f236, %f911;
	mul.f32 	%f913, %f235, %f25;
	sub.f32 	%f914, %f912, %f913;
	mul.f32 	%f915, %f234, %f908;
	sub.f32 	%f916, %f914, %f915;
	mul.f32 	%f917, %f233, %f910;
	sub.f32 	%f1578, %f916, %f917;
	ld.shared.f32 	%f918, [%r22+1536];
	mul.f32 	%f919, %f6, %f918;
	fma.rn.f32 	%f920, %f878, %f27, %f919;
	ld.shared.f32 	%f921, [%r22+1792];
	fma.rn.f32 	%f922, %f881, %f921, %f920;
	ld.shared.f32 	%f923, [%r22+1920];
	fma.rn.f32 	%f1575, %f884, %f923, %f922;
	neg.f32 	%f924, %f918;
	mul.f32 	%f925, %f236, %f924;
	mul.f32 	%f926, %f235, %f27;
	sub.f32 	%f927, %f925, %f926;
	mul.f32 	%f928, %f234, %f921;
	sub.f32 	%f929, %f927, %f928;
	mul.f32 	%f930, %f233, %f923;
	sub.f32 	%f1576, %f929, %f930;
	bra.uni 	$L__BB3_71;
$L__BB3_44:
	ld.shared.f32 	%f835, [%r22];
	ld.shared.f32 	%f836, [%r22+128];
	mul.f32 	%f837, %f5, %f836;
	fma.rn.f32 	%f838, %f4, %f835, %f837;
	sub.f32 	%f839, %f232, %f236;
	fma.rn.f32 	%f840, %f839, %f24, %f838;
	ld.shared.f32 	%f841, [%r22+384];
	fma.rn.f32 	%f1581, %f233, %f841, %f840;
	mul.f32 	%f842, %f836, %f3;
	mul.f32 	%f843, %f235, %f24;
	sub.f32 	%f844, %f842, %f843;
	mul.f32 	%f845, %f234, %f841;
	sub.f32 	%f1582, %f844, %f845;
	ld.shared.f32 	%f846, [%r22+512];
	ld.shared.f32 	%f847, [%r22+640];
	mul.f32 	%f848, %f5, %f847;
	fma.rn.f32 	%f849, %f4, %f846, %f848;
	fma.rn.f32 	%f850, %f839, %f26, %f849;
	ld.shared.f32 	%f851, [%r22+896];
	fma.rn.f32 	%f1579, %f233, %f851, %f850;
	mul.f32 	%f852, %f847, %f3;
	mul.f32 	%f853, %f235, %f26;
	sub.f32 	%f854, %f852, %f853;
	mul.f32 	%f855, %f234, %f851;
	sub.f32 	%f1580, %f854, %f855;
	ld.shared.f32 	%f856, [%r22+1024];
	ld.shared.f32 	%f857, [%r22+1152];
	mul.f32 	%f858, %f5, %f857;
	fma.rn.f32 	%f859, %f4, %f856, %f858;
	fma.rn.f32 	%f860, %f839, %f25, %f859;
	ld.shared.f32 	%f861, [%r22+1408];
	fma.rn.f32 	%f1577, %f233, %f861, %f860;
	mul.f32 	%f862, %f857, %f3;
	mul.f32 	%f863, %f235, %f25;
	sub.f32 	%f864, %f862, %f863;
	mul.f32 	%f865, %f234, %f861;
	sub.f32 	%f1578, %f864, %f865;
	ld.shared.f32 	%f866, [%r22+1536];
	ld.shared.f32 	%f867, [%r22+1664];
	mul.f32 	%f868, %f5, %f867;
	fma.rn.f32 	%f869, %f4, %f866, %f868;
	fma.rn.f32 	%f870, %f839, %f27, %f869;
	ld.shared.f32 	%f871, [%r22+1920];
	fma.rn.f32 	%f1575, %f233, %f871, %f870;
	mul.f32 	%f872, %f867, %f3;
	mul.f32 	%f873, %f235, %f27;
	sub.f32 	%f874, %f872, %f873;
	mul.f32 	%f875, %f234, %f871;
	sub.f32 	%f1576, %f874, %f875;
	bra.uni 	$L__BB3_71;
$L__BB3_45:
	ld.shared.f32 	%f799, [%r22];
	ld.shared.f32 	%f800, [%r22+128];
	mul.f32 	%f801, %f2, %f800;
	fma.rn.f32 	%f802, %f1, %f799, %f801;
	ld.shared.f32 	%f803, [%r22+256];
	mul.f32 	%f804, %f232, %f803;
	sub.f32 	%f805, %f802, %f804;
	fma.rn.f32 	%f1581, %f232, %f24, %f805;
	mul.f32 	%f806, %f803, %f3;
	mul.f32 	%f807, %f235, %f24;
	sub.f32 	%f1582, %f806, %f807;
	ld.shared.f32 	%f808, [%r22+512];
	ld.shared.f32 	%f809, [%r22+640];
	mul.f32 	%f810, %f2, %f809;
	fma.rn.f32 	%f811, %f1, %f808, %f810;
	ld.shared.f32 	%f812, [%r22+768];
	mul.f32 	%f813, %f232, %f812;
	sub.f32 	%f814, %f811, %f813;
	fma.rn.f32 	%f1579, %f232, %f26, %f814;
	mul.f32 	%f815, %f812, %f3;
	mul.f32 	%f816, %f235, %f26;
	sub.f32 	%f1580, %f815, %f816;
	ld.shared.f32 	%f817, [%r22+1024];
	ld.shared.f32 	%f818, [%r22+1152];
	mul.f32 	%f819, %f2, %f818;
	fma.rn.f32 	%f820, %f1, %f817, %f819;
	ld.shared.f32 	%f821, [%r22+1280];
	mul.f32 	%f822, %f232, %f821;
	sub.f32 	%f823, %f820, %f822;
	fma.rn.f32 	%f1577, %f232, %f25, %f823;
	mul.f32 	%f824, %f821, %f3;
	mul.f32 	%f825, %f235, %f25;
	sub.f32 	%f1578, %f824, %f825;
	ld.shared.f32 	%f826, [%r22+1536];
	ld.shared.f32 	%f827, [%r22+1664];
	mul.f32 	%f828, %f2, %f827;
	fma.rn.f32 	%f829, %f1, %f826, %f828;
	ld.shared.f32 	%f830, [%r22+1792];
	mul.f32 	%f831, %f232, %f830;
	sub.f32 	%f832, %f829, %f831;
	fma.rn.f32 	%f1575, %f232, %f27, %f832;
	mul.f32 	%f833, %f830, %f3;
	mul.f32 	%f834, %f235, %f27;
	sub.f32 	%f1576, %f833, %f834;
	bra.uni 	$L__BB3_71;
$L__BB3_46:
	@%p5 bra 	$L__BB3_48;
	fma.rn.f32 	%f735, %f232, %f24, %f1582;
	ld.shared.f32 	%f736, [%r22+128];
	fma.rn.f32 	%f737, %f233, %f736, %f735;
	ld.shared.f32 	%f738, [%r22+256];
	fma.rn.f32 	%f739, %f234, %f738, %f737;
	ld.shared.f32 	%f740, [%r22+384];
	fma.rn.f32 	%f1581, %f235, %f740, %f739;
	ld.shared.f32 	%f741, [%r22+5632];
	mul.f32 	%f742, %f235, %f24;
	sub.f32 	%f743, %f741, %f742;
	mul.f32 	%f744, %f234, %f736;
	sub.f32 	%f745, %f743, %f744;
	mul.f32 	%f746, %f233, %f738;
	sub.f32 	%f747, %f745, %f746;
	mul.f32 	%f748, %f232, %f740;
	sub.f32 	%f1582, %f747, %f748;
	neg.f32 	%f749, %f740;
	mul.f32 	%f750, %f236, %f749;
	st.shared.f32 	[%r22+5632], %f750;
	fma.rn.f32 	%f751, %f232, %f26, %f1580;
	ld.shared.f32 	%f752, [%r22+640];
	fma.rn.f32 	%f753, %f233, %f752, %f751;
	ld.shared.f32 	%f754, [%r22+768];
	fma.rn.f32 	%f755, %f234, %f754, %f753;
	ld.shared.f32 	%f756, [%r22+896];
	fma.rn.f32 	%f1579, %f235, %f756, %f755;
	ld.shared.f32 	%f757, [%r22+5760];
	mul.f32 	%f758, %f235, %f26;
	sub.f32 	%f759, %f757, %f758;
	mul.f32 	%f760, %f234, %f752;
	sub.f32 	%f761, %f759, %f760;
	mul.f32 	%f762, %f233, %f754;
	sub.f32 	%f763, %f761, %f762;
	mul.f32 	%f764, %f232, %f756;
	sub.f32 	%f1580, %f763, %f764;
	neg.f32 	%f765, %f756;
	mul.f32 	%f766, %f236, %f765;
	st.shared.f32 	[%r22+5760], %f766;
	fma.rn.f32 	%f767, %f232, %f25, %f1578;
	ld.shared.f32 	%f768, [%r22+1152];
	fma.rn.f32 	%f769, %f233, %f768, %f767;
	ld.shared.f32 	%f770, [%r22+1280];
	fma.rn.f32 	%f771, %f234, %f770, %f769;
	ld.shared.f32 	%f772, [%r22+1408];
	fma.rn.f32 	%f1577, %f235, %f772, %f771;
	ld.shared.f32 	%f773, [%r22+5888];
	mul.f32 	%f774, %f235, %f25;
	sub.f32 	%f775, %f773, %f774;
	mul.f32 	%f776, %f234, %f768;
	sub.f32 	%f777, %f775, %f776;
	mul.f32 	%f778, %f233, %f770;
	sub.f32 	%f779, %f777, %f778;
	mul.f32 	%f780, %f232, %f772;
	sub.f32 	%f1578, %f779, %f780;
	neg.f32 	%f781, %f772;
	mul.f32 	%f782, %f236, %f781;
	st.shared.f32 	[%r22+5888], %f782;
	fma.rn.f32 	%f783, %f232, %f27, %f1576;
	ld.shared.f32 	%f784, [%r22+1664];
	fma.rn.f32 	%f785, %f233, %f784, %f783;
	ld.shared.f32 	%f786, [%r22+1792];
	fma.rn.f32 	%f787, %f234, %f786, %f785;
	ld.shared.f32 	%f788, [%r22+1920];
	fma.rn.f32 	%f1575, %f235, %f788, %f787;
	ld.shared.f32 	%f789, [%r22+6016];
	mul.f32 	%f790, %f235, %f27;
	sub.f32 	%f791, %f789, %f790;
	mul.f32 	%f792, %f234, %f784;
	sub.f32 	%f793, %f791, %f792;
	mul.f32 	%f794, %f233, %f786;
	sub.f32 	%f795, %f793, %f794;
	mul.f32 	%f796, %f232, %f788;
	sub.f32 	%f1576, %f795, %f796;
	neg.f32 	%f797, %f788;
	mul.f32 	%f798, %f236, %f797;
	st.shared.f32 	[%r22+6016], %f798;
	mov.f32 	%f1583, 0f00000000;
	mov.f32 	%f1584, %f1583;
	mov.f32 	%f1585, %f1583;
	mov.f32 	%f1586, %f1583;
	bra.uni 	$L__BB3_71;
$L__BB3_48:
	setp.eq.s32 	%p17, %r19, 3;
	@%p17 bra 	$L__BB3_53;
	setp.eq.s32 	%p18, %r19, 2;
	@%p18 bra 	$L__BB3_52;
	setp.ne.s32 	%p19, %r19, 1;
	@%p19 bra 	$L__BB3_71;
	ld.shared.f32 	%f674, [%r22];
	fma.rn.f32 	%f675, %f235, %f674, %f1581;
	fma.rn.f32 	%f1583, %f236, %f24, %f675;
	mul.f32 	%f676, %f232, %f674;
	sub.f32 	%f677, %f1582, %f676;
	fma.rn.f32 	%f678, %f232, %f24, %f677;
	ld.shared.f32 	%f679, [%r22+256];
	fma.rn.f32 	%f680, %f233, %f679, %f678;
	ld.shared.f32 	%f681, [%r22+384];
	fma.rn.f32 	%f1581, %f234, %f681, %f680;
	neg.f32 	%f682, %f674;
	mul.f32 	%f683, %f236, %f682;
	mul.f32 	%f684, %f235, %f24;
	sub.f32 	%f685, %f683, %f684;
	mul.f32 	%f686, %f234, %f679;
	sub.f32 	%f687, %f685, %f686;
	mul.f32 	%f688, %f233, %f681;
	sub.f32 	%f1582, %f687, %f688;
	ld.shared.f32 	%f689, [%r22+512];
	fma.rn.f32 	%f690, %f235, %f689, %f1579;
	fma.rn.f32 	%f1584, %f236, %f26, %f690;
	mul.f32 	%f691, %f232, %f689;
	sub.f32 	%f692, %f1580, %f691;
	fma.rn.f32 	%f693, %f232, %f26, %f692;
	ld.shared.f32 	%f694, [%r22+768];
	fma.rn.f32 	%f695, %f233, %f694, %f693;
	ld.shared.f32 	%f696, [%r22+896];
	fma.rn.f32 	%f1579, %f234, %f696, %f695;
	neg.f32 	%f697, %f689;
	mul.f32 	%f698, %f236, %f697;
	mul.f32 	%f699, %f235, %f26;
	sub.f32 	%f700, %f698, %f699;
	mul.f32 	%f701, %f234, %f694;
	sub.f32 	%f702, %f700, %f701;
	mul.f32 	%f703, %f233, %f696;
	sub.f32 	%f1580, %f702, %f703;
	ld.shared.f32 	%f704, [%r22+1024];
	fma.rn.f32 	%f705, %f235, %f704, %f1577;
	fma.rn.f32 	%f1585, %f236, %f25, %f705;
	mul.f32 	%f706, %f232, %f704;
	sub.f32 	%f707, %f1578, %f706;
	fma.rn.f32 	%f708, %f232, %f25, %f707;
	ld.shared.f32 	%f709, [%r22+1280];
	fma.rn.f32 	%f710, %f233, %f709, %f708;
	ld.shared.f32 	%f711, [%r22+1408];
	fma.rn.f32 	%f1577, %f234, %f711, %f710;
	neg.f32 	%f712, %f704;
	mul.f32 	%f713, %f236, %f712;
	mul.f32 	%f714, %f235, %f25;
	sub.f32 	%f715, %f713, %f714;
	mul.f32 	%f716, %f234, %f709;
	sub.f32 	%f717, %f715, %f716;
	mul.f32 	%f718, %f233, %f711;
	sub.f32 	%f1578, %f717, %f718;
	ld.shared.f32 	%f719, [%r22+1536];
	fma.rn.f32 	%f720, %f235, %f719, %f1575;
	fma.rn.f32 	%f1586, %f236, %f27, %f720;
	mul.f32 	%f721, %f232, %f719;
	sub.f32 	%f722, %f1576, %f721;
	fma.rn.f32 	%f723, %f232, %f27, %f722;
	ld.shared.f32 	%f724, [%r22+1792];
	fma.rn.f32 	%f725, %f233, %f724, %f723;
	ld.shared.f32 	%f726, [%r22+1920];
	fma.rn.f32 	%f1575, %f234, %f726, %f725;
	neg.f32 	%f727, %f719;
	mul.f32 	%f728, %f236, %f727;
	mul.f32 	%f729, %f235, %f27;
	sub.f32 	%f730, %f728, %f729;
	mul.f32 	%f731, %f234, %f724;
	sub.f32 	%f732, %f730, %f731;
	mul.f32 	%f733, %f233, %f726;
	sub.f32 	%f1576, %f732, %f733;
	bra.uni 	$L__BB3_71;
$L__BB3_52:
	ld.shared.f32 	%f614, [%r22];
	fma.rn.f32 	%f615, %f234, %f614, %f1581;
	ld.shared.f32 	%f616, [%r22+128];
	fma.rn.f32 	%f617, %f235, %f616, %f615;
	fma.rn.f32 	%f1583, %f236, %f24, %f617;
	mul.f32 	%f618, %f233, %f614;
	sub.f32 	%f619, %f1582, %f618;
	mul.f32 	%f620, %f232, %f616;
	sub.f32 	%f621, %f619, %f620;
	fma.rn.f32 	%f622, %f232, %f24, %f621;
	ld.shared.f32 	%f623, [%r22+384];
	fma.rn.f32 	%f1581, %f233, %f623, %f622;
	neg.f32 	%f624, %f616;
	mul.f32 	%f625, %f236, %f624;
	mul.f32 	%f626, %f235, %f24;
	sub.f32 	%f627, %f625, %f626;
	mul.f32 	%f628, %f234, %f623;
	sub.f32 	%f1582, %f627, %f628;
	ld.shared.f32 	%f629, [%r22+512];
	fma.rn.f32 	%f630, %f234, %f629, %f1579;
	ld.shared.f32 	%f631, [%r22+640];
	fma.rn.f32 	%f632, %f235, %f631, %f630;
	fma.rn.f32 	%f1584, %f236, %f26, %f632;
	mul.f32 	%f633, %f233, %f629;
	sub.f32 	%f634, %f1580, %f633;
	mul.f32 	%f635, %f232, %f631;
	sub.f32 	%f636, %f634, %f635;
	fma.rn.f32 	%f637, %f232, %f26, %f636;
	ld.shared.f32 	%f638, [%r22+896];
	fma.rn.f32 	%f1579, %f233, %f638, %f637;
	neg.f32 	%f639, %f631;
	mul.f32 	%f640, %f236, %f639;
	mul.f32 	%f641, %f235, %f26;
	sub.f32 	%f642, %f640, %f641;
	mul.f32 	%f643, %f234, %f638;
	sub.f32 	%f1580, %f642, %f643;
	ld.shared.f32 	%f644, [%r22+1024];
	fma.rn.f32 	%f645, %f234, %f644, %f1577;
	ld.shared.f32 	%f646, [%r22+1152];
	fma.rn.f32 	%f647, %f235, %f646, %f645;
	fma.rn.f32 	%f1585, %f236, %f25, %f647;
	mul.f32 	%f648, %f233, %f644;
	sub.f32 	%f649, %f1578, %f648;
	mul.f32 	%f650, %f232, %f646;
	sub.f32 	%f651, %f649, %f650;
	fma.rn.f32 	%f652, %f232, %f25, %f651;
	ld.shared.f32 	%f653, [%r22+1408];
	fma.rn.f32 	%f1577, %f233, %f653, %f652;
	neg.f32 	%f654, %f646;
	mul.f32 	%f655, %f236, %f654;
	mul.f32 	%f656, %f235, %f25;
	sub.f32 	%f657, %f655, %f656;
	mul.f32 	%f658, %f234, %f653;
	sub.f32 	%f1578, %f657, %f658;
	ld.shared.f32 	%f659, [%r22+1536];
	fma.rn.f32 	%f660, %f234, %f659, %f1575;
	ld.shared.f32 	%f661, [%r22+1664];
	fma.rn.f32 	%f662, %f235, %f661, %f660;
	fma.rn.f32 	%f1586, %f236, %f27, %f662;
	mul.f32 	%f663, %f233, %f659;
	sub.f32 	%f664, %f1576, %f663;
	mul.f32 	%f665, %f232, %f661;
	sub.f32 	%f666, %f664, %f665;
	fma.rn.f32 	%f667, %f232, %f27, %f666;
	ld.shared.f32 	%f668, [%r22+1920];
	fma.rn.f32 	%f1575, %f233, %f668, %f667;
	neg.f32 	%f669, %f661;
	mul.f32 	%f670, %f236, %f669;
	mul.f32 	%f671, %f235, %f27;
	sub.f32 	%f672, %f670, %f671;
	mul.f32 	%f673, %f234, %f668;
	sub.f32 	%f1576, %f672, %f673;
	bra.uni 	$L__BB3_71;
$L__BB3_53:
	ld.shared.f32 	%f554, [%r22];
	fma.rn.f32 	%f555, %f233, %f554, %f1581;
	ld.shared.f32 	%f556, [%r22+128];
	fma.rn.f32 	%f557, %f234, %f556, %f555;
	ld.shared.f32 	%f558, [%r22+256];
	fma.rn.f32 	%f559, %f235, %f558, %f557;
	fma.rn.f32 	%f1583, %f236, %f24, %f559;
	mul.f32 	%f560, %f234, %f554;
	sub.f32 	%f561, %f1582, %f560;
	mul.f32 	%f562, %f233, %f556;
	sub.f32 	%f563, %f561, %f562;
	mul.f32 	%f564, %f232, %f558;
	sub.f32 	%f565, %f563, %f564;
	fma.rn.f32 	%f1581, %f232, %f24, %f565;
	neg.f32 	%f566, %f558;
	mul.f32 	%f567, %f236, %f566;
	mul.f32 	%f568, %f235, %f24;
	sub.f32 	%f1582, %f567, %f568;
	ld.shared.f32 	%f569, [%r22+512];
	fma.rn.f32 	%f570, %f233, %f569, %f1579;
	ld.shared.f32 	%f571, [%r22+640];
	fma.rn.f32 	%f572, %f234, %f571, %f570;
	ld.shared.f32 	%f573, [%r22+768];
	fma.rn.f32 	%f574, %f235, %f573, %f572;
	fma.rn.f32 	%f1584, %f236, %f26, %f574;
	mul.f32 	%f575, %f234, %f569;
	sub.f32 	%f576, %f1580, %f575;
	mul.f32 	%f577, %f233, %f571;
	sub.f32 	%f578, %f576, %f577;
	mul.f32 	%f579, %f232, %f573;
	sub.f32 	%f580, %f578, %f579;
	fma.rn.f32 	%f1579, %f232, %f26, %f580;
	neg.f32 	%f581, %f573;
	mul.f32 	%f582, %f236, %f581;
	mul.f32 	%f583, %f235, %f26;
	sub.f32 	%f1580, %f582, %f583;
	ld.shared.f32 	%f584, [%r22+1024];
	fma.rn.f32 	%f585, %f233, %f584, %f1577;
	ld.shared.f32 	%f586, [%r22+1152];
	fma.rn.f32 	%f587, %f234, %f586, %f585;
	ld.shared.f32 	%f588, [%r22+1280];
	fma.rn.f32 	%f589, %f235, %f588, %f587;
	fma.rn.f32 	%f1585, %f236, %f25, %f589;
	mul.f32 	%f590, %f234, %f584;
	sub.f32 	%f591, %f1578, %f590;
	mul.f32 	%f592, %f233, %f586;
	sub.f32 	%f593, %f591, %f592;
	mul.f32 	%f594, %f232, %f588;
	sub.f32 	%f595, %f593, %f594;
	fma.rn.f32 	%f1577, %f232, %f25, %f595;
	neg.f32 	%f596, %f588;
	mul.f32 	%f597, %f236, %f596;
	mul.f32 	%f598, %f235, %f25;
	sub.f32 	%f1578, %f597, %f598;
	ld.shared.f32 	%f599, [%r22+1536];
	fma.rn.f32 	%f600, %f233, %f599, %f1575;
	ld.shared.f32 	%f601, [%r22+1664];
	fma.rn.f32 	%f602, %f234, %f601, %f600;
	ld.shared.f32 	%f603, [%r22+1792];
	fma.rn.f32 	%f604, %f235, %f603, %f602;
	fma.rn.f32 	%f1586, %f236, %f27, %f604;
	mul.f32 	%f605, %f234, %f599;
	sub.f32 	%f606, %f1576, %f605;
	mul.f32 	%f607, %f233, %f601;
	sub.f32 	%f608, %f606, %f607;
	mul.f32 	%f609, %f232, %f603;
	sub.f32 	%f610, %f608, %f609;
	fma.rn.f32 	%f1575, %f232, %f27, %f610;
	neg.f32 	%f611, %f603;
	mul.f32 	%f612, %f236, %f611;
	mul.f32 	%f613, %f235, %f27;
	sub.f32 	%f1576, %f612, %f613;
	bra.uni 	$L__BB3_71;
$L__BB3_54:
	add.s32 	%r126, %r35, -4;
	setp.ge.s32 	%p24, %r169, %r126;
	@%p24 bra 	$L__BB3_63;
	@%p5 bra 	$L__BB3_57;
	fma.rn.f32 	%f1583, %f236, %f24, %f1581;
	fma.rn.f32 	%f1167, %f232, %f24, %f1582;
	ld.shared.f32 	%f1168, [%r22+128];
	fma.rn.f32 	%f1169, %f233, %f1168, %f1167;
	ld.shared.f32 	%f1170, [%r22+256];
	fma.rn.f32 	%f1171, %f234, %f1170, %f1169;
	ld.shared.f32 	%f1172, [%r22+384];
	fma.rn.f32 	%f1581, %f235, %f1172, %f1171;
	neg.f32 	%f1173, %f1172;
	mul.f32 	%f1582, %f237, %f1173;
	fma.rn.f32 	%f1584, %f236, %f26, %f1579;
	fma.rn.f32 	%f1174, %f232, %f26, %f1580;
	ld.shared.f32 	%f1175, [%r22+640];
	fma.rn.f32 	%f1176, %f233, %f1175, %f1174;
	ld.shared.f32 	%f1177, [%r22+768];
	fma.rn.f32 	%f1178, %f234, %f1177, %f1176;
	ld.shared.f32 	%f1179, [%r22+896];
	fma.rn.f32 	%f1579, %f235, %f1179, %f1178;
	neg.f32 	%f1180, %f1179;
	mul.f32 	%f1580, %f237, %f1180;
	fma.rn.f32 	%f1585, %f236, %f25, %f1577;
	fma.rn.f32 	%f1181, %f232, %f25, %f1578;
	ld.shared.f32 	%f1182, [%r22+1152];
	fma.rn.f32 	%f1183, %f233, %f1182, %f1181;
	ld.shared.f32 	%f1184, [%r22+1280];
	fma.rn.f32 	%f1185, %f234, %f1184, %f1183;
	ld.shared.f32 	%f1186, [%r22+1408];
	fma.rn.f32 	%f1577, %f235, %f1186, %f1185;
	neg.f32 	%f1187, %f1186;
	mul.f32 	%f1578, %f237, %f1187;
	fma.rn.f32 	%f1586, %f236, %f27, %f1575;
	fma.rn.f32 	%f1188, %f232, %f27, %f1576;
	ld.shared.f32 	%f1189, [%r22+1664];
	fma.rn.f32 	%f1190, %f233, %f1189, %f1188;
	ld.shared.f32 	%f1191, [%r22+1792];
	fma.rn.f32 	%f1192, %f234, %f1191, %f1190;
	ld.shared.f32 	%f1193, [%r22+1920];
	fma.rn.f32 	%f1575, %f235, %f1193, %f1192;
	neg.f32 	%f1194, %f1193;
	mul.f32 	%f1576, %f237, %f1194;
	bra.uni 	$L__BB3_71;
$L__BB3_57:
	setp.eq.s32 	%p30, %r19, 3;
	@%p30 bra 	$L__BB3_62;
	setp.eq.s32 	%p31, %r19, 2;
	@%p31 bra 	$L__BB3_61;
	setp.ne.s32 	%p32, %r19, 1;
	@%p32 bra 	$L__BB3_71;
	ld.shared.f32 	%f1135, [%r22];
	fma.rn.f32 	%f1136, %f235, %f1135, %f1581;
	fma.rn.f32 	%f1583, %f236, %f24, %f1136;
	mul.f32 	%f1137, %f232, %f1135;
	sub.f32 	%f1138, %f1582, %f1137;
	fma.rn.f32 	%f1139, %f232, %f24, %f1138;
	ld.shared.f32 	%f1140, [%r22+256];
	fma.rn.f32 	%f1141, %f233, %f1140, %f1139;
	ld.shared.f32 	%f1142, [%r22+384];
	fma.rn.f32 	%f1581, %f234, %f1142, %f1141;
	ld.shared.f32 	%f1143, [%r22+512];
	fma.rn.f32 	%f1144, %f235, %f1143, %f1579;
	fma.rn.f32 	%f1584, %f236, %f26, %f1144;
	mul.f32 	%f1145, %f232, %f1143;
	sub.f32 	%f1146, %f1580, %f1145;
	fma.rn.f32 	%f1147, %f232, %f26, %f1146;
	ld.shared.f32 	%f1148, [%r22+768];
	fma.rn.f32 	%f1149, %f233, %f1148, %f1147;
	ld.shared.f32 	%f1150, [%r22+896];
	fma.rn.f32 	%f1579, %f234, %f1150, %f1149;
	ld.shared.f32 	%f1151, [%r22+1024];
	fma.rn.f32 	%f1152, %f235, %f1151, %f1577;
	fma.rn.f32 	%f1585, %f236, %f25, %f1152;
	mul.f32 	%f1153, %f232, %f1151;
	sub.f32 	%f1154, %f1578, %f1153;
	fma.rn.f32 	%f1155, %f232, %f25, %f1154;
	ld.shared.f32 	%f1156, [%r22+1280];
	fma.rn.f32 	%f1157, %f233, %f1156, %f1155;
	ld.shared.f32 	%f1158, [%r22+1408];
	fma.rn.f32 	%f1577, %f234, %f1158, %f1157;
	ld.shared.f32 	%f1159, [%r22+1536];
	fma.rn.f32 	%f1160, %f235, %f1159, %f1575;
	fma.rn.f32 	%f1586, %f236, %f27, %f1160;
	mul.f32 	%f1161, %f232, %f1159;
	sub.f32 	%f1162, %f1576, %f1161;
	fma.rn.f32 	%f1163, %f232, %f27, %f1162;
	ld.shared.f32 	%f1164, [%r22+1792];
	fma.rn.f32 	%f1165, %f233, %f1164, %f1163;
	ld.shared.f32 	%f1166, [%r22+1920];
	fma.rn.f32 	%f1575, %f234, %f1166, %f1165;
	bra.uni 	$L__BB3_71;
$L__BB3_61:
	ld.shared.f32 	%f1095, [%r22];
	fma.rn.f32 	%f1096, %f234, %f1095, %f1581;
	ld.shared.f32 	%f1097, [%r22+128];
	fma.rn.f32 	%f1098, %f235, %f1097, %f1096;
	fma.rn.f32 	%f1583, %f236, %f24, %f1098;
	mul.f32 	%f1099, %f233, %f1095;
	sub.f32 	%f1100, %f1582, %f1099;
	mul.f32 	%f1101, %f232, %f1097;
	sub.f32 	%f1102, %f1100, %f1101;
	fma.rn.f32 	%f1103, %f232, %f24, %f1102;
	ld.shared.f32 	%f1104, [%r22+384];
	fma.rn.f32 	%f1581, %f233, %f1104, %f1103;
	ld.shared.f32 	%f1105, [%r22+512];
	fma.rn.f32 	%f1106, %f234, %f1105, %f1579;
	ld.shared.f32 	%f1107, [%r22+640];
	fma.rn.f32 	%f1108, %f235, %f1107, %f1106;
	fma.rn.f32 	%f1584, %f236, %f26, %f1108;
	mul.f32 	%f1109, %f233, %f1105;
	sub.f32 	%f1110, %f1580, %f1109;
	mul.f32 	%f1111, %f232, %f1107;
	sub.f32 	%f1112, %f1110, %f1111;
	fma.rn.f32 	%f1113, %f232, %f26, %f1112;
	ld.shared.f32 	%f1114, [%r22+896];
	fma.rn.f32 	%f1579, %f233, %f1114, %f1113;
	ld.shared.f32 	%f1115, [%r22+1024];
	fma.rn.f32 	%f1116, %f234, %f1115, %f1577;
	ld.shared.f32 	%f1117, [%r22+1152];
	fma.rn.f32 	%f1118, %f235, %f1117, %f1116;
	fma.rn.f32 	%f1585, %f236, %f25, %f1118;
	mul.f32 	%f1119, %f233, %f1115;
	sub.f32 	%f1120, %f1578, %f1119;
	mul.f32 	%f1121, %f232, %f1117;
	sub.f32 	%f1122, %f1120, %f1121;
	fma.rn.f32 	%f1123, %f232, %f25, %f1122;
	ld.shared.f32 	%f1124, [%r22+1408];
	fma.rn.f32 	%f1577, %f233, %f1124, %f1123;
	ld.shared.f32 	%f1125, [%r22+1536];
	fma.rn.f32 	%f1126, %f234, %f1125, %f1575;
	ld.shared.f32 	%f1127, [%r22+1664];
	fma.rn.f32 	%f1128, %f235, %f1127, %f1126;
	fma.rn.f32 	%f1586, %f236, %f27, %f1128;
	mul.f32 	%f1129, %f233, %f1125;
	sub.f32 	%f1130, %f1576, %f1129;
	mul.f32 	%f1131, %f232, %f1127;
	sub.f32 	%f1132, %f1130, %f1131;
	fma.rn.f32 	%f1133, %f232, %f27, %f1132;
	ld.shared.f32 	%f1134, [%r22+1920];
	fma.rn.f32 	%f1575, %f233, %f1134, %f1133;
	bra.uni 	$L__BB3_71;
$L__BB3_62:
	ld.shared.f32 	%f1047, [%r22];
	fma.rn.f32 	%f1048, %f233, %f1047, %f1581;
	ld.shared.f32 	%f1049, [%r22+128];
	fma.rn.f32 	%f1050, %f234, %f1049, %f1048;
	ld.shared.f32 	%f1051, [%r22+256];
	fma.rn.f32 	%f1052, %f235, %f1051, %f1050;
	fma.rn.f32 	%f1583, %f236, %f24, %f1052;
	mul.f32 	%f1053, %f234, %f1047;
	sub.f32 	%f1054, %f1582, %f1053;
	mul.f32 	%f1055, %f233, %f1049;
	sub.f32 	%f1056, %f1054, %f1055;
	mul.f32 	%f1057, %f232, %f1051;
	sub.f32 	%f1058, %f1056, %f1057;
	fma.rn.f32 	%f1581, %f232, %f24, %f1058;
	ld.shared.f32 	%f1059, [%r22+512];
	fma.rn.f32 	%f1060, %f233, %f1059, %f1579;
	ld.shared.f32 	%f1061, [%r22+640];
	fma.rn.f32 	%f1062, %f234, %f1061, %f1060;
	ld.shared.f32 	%f1063, [%r22+768];
	fma.rn.f32 	%f1064, %f235, %f1063, %f1062;
	fma.rn.f32 	%f1584, %f236, %f26, %f1064;
	mul.f32 	%f1065, %f234, %f1059;
	sub.f32 	%f1066, %f1580, %f1065;
	mul.f32 	%f1067, %f233, %f1061;
	sub.f32 	%f1068, %f1066, %f1067;
	mul.f32 	%f1069, %f232, %f1063;
	sub.f32 	%f1070, %f1068, %f1069;
	fma.rn.f32 	%f1579, %f232, %f26, %f1070;
	ld.shared.f32 	%f1071, [%r22+1024];
	fma.rn.f32 	%f1072, %f233, %f1071, %f1577;
	ld.shared.f32 	%f1073, [%r22+1152];
	fma.rn.f32 	%f1074, %f234, %f1073, %f1072;
	ld.shared.f32 	%f1075, [%r22+1280];
	fma.rn.f32 	%f1076, %f235, %f1075, %f1074;
	fma.rn.f32 	%f1585, %f236, %f25, %f1076;
	mul.f32 	%f1077, %f234, %f1071;
	sub.f32 	%f1078, %f1578, %f1077;
	mul.f32 	%f1079, %f233, %f1073;
	sub.f32 	%f1080, %f1078, %f1079;
	mul.f32 	%f1081, %f232, %f1075;
	sub.f32 	%f1082, %f1080, %f1081;
	fma.rn.f32 	%f1577, %f232, %f25, %f1082;
	ld.shared.f32 	%f1083, [%r22+1536];
	fma.rn.f32 	%f1084, %f233, %f1083, %f1575;
	ld.shared.f32 	%f1085, [%r22+1664];
	fma.rn.f32 	%f1086, %f234, %f1085, %f1084;
	ld.shared.f32 	%f1087, [%r22+1792];
	fma.rn.f32 	%f1088, %f235, %f1087, %f1086;
	fma.rn.f32 	%f1586, %f236, %f27, %f1088;
	mul.f32 	%f1089, %f234, %f1083;
	sub.f32 	%f1090, %f1576, %f1089;
	mul.f32 	%f1091, %f233, %f1085;
	sub.f32 	%f1092, %f1090, %f1091;
	mul.f32 	%f1093, %f232, %f1087;
	sub.f32 	%f1094, %f1092, %f1093;
	fma.rn.f32 	%f1575, %f232, %f27, %f1094;
	bra.uni 	$L__BB3_71;
$L__BB3_63:
	@%p5 bra 	$L__BB3_65;
	fma.rn.f32 	%f1583, %f236, %f24, %f1581;
	fma.rn.f32 	%f1581, %f237, %f24, %f1582;
	fma.rn.f32 	%f1584, %f236, %f26, %f1579;
	fma.rn.f32 	%f1579, %f237, %f26, %f1580;
	fma.rn.f32 	%f1585, %f236, %f25, %f1577;
	fma.rn.f32 	%f1577, %f237, %f25, %f1578;
	fma.rn.f32 	%f1586, %f236, %f27, %f1575;
	fma.rn.f32 	%f1575, %f237, %f27, %f1576;
	bra.uni 	$L__BB3_71;
$L__BB3_65:
	setp.eq.s32 	%p26, %r19, 3;
	@%p26 bra 	$L__BB3_70;
	setp.eq.s32 	%p27, %r19, 2;
	@%p27 bra 	$L__BB3_69;
	setp.ne.s32 	%p28, %r19, 1;
	@%p28 bra 	$L__BB3_71;
	ld.shared.f32 	%f1031, [%r22];
	fma.rn.f32 	%f1032, %f235, %f1031, %f1581;
	fma.rn.f32 	%f1583, %f236, %f24, %f1032;
	mul.f32 	%f1033, %f237, %f24;
	mul.f32 	%f1034, %f237, %f1031;
	sub.f32 	%f1581, %f1033, %f1034;
	ld.shared.f32 	%f1035, [%r22+512];
	fma.rn.f32 	%f1036, %f235, %f1035, %f1579;
	fma.rn.f32 	%f1584, %f236, %f26, %f1036;
	mul.f32 	%f1037, %f237, %f26;
	mul.f32 	%f1038, %f237, %f1035;
	sub.f32 	%f1579, %f1037, %f1038;
	ld.shared.f32 	%f1039, [%r22+1024];
	fma.rn.f32 	%f1040, %f235, %f1039, %f1577;
	fma.rn.f32 	%f1585, %f236, %f25, %f1040;
	mul.f32 	%f1041, %f237, %f25;
	mul.f32 	%f1042, %f237, %f1039;
	sub.f32 	%f1577, %f1041, %f1042;
	ld.shared.f32 	%f1043, [%r22+1536];
	fma.rn.f32 	%f1044, %f235, %f1043, %f1575;
	fma.rn.f32 	%f1586, %f236, %f27, %f1044;
	mul.f32 	%f1045, %f237, %f27;
	mul.f32 	%f1046, %f237, %f1043;
	sub.f32 	%f1575, %f1045, %f1046;
	bra.uni 	$L__BB3_71;
$L__BB3_69:
	ld.shared.f32 	%f1007, [%r22];
	fma.rn.f32 	%f1008, %f234, %f1007, %f1581;
	ld.shared.f32 	%f1009, [%r22+128];
	fma.rn.f32 	%f1010, %f235, %f1009, %f1008;
	fma.rn.f32 	%f1583, %f236, %f24, %f1010;
	mul.f32 	%f1011, %f237, %f24;
	mul.f32 	%f1012, %f237, %f1009;
	sub.f32 	%f1581, %f1011, %f1012;
	ld.shared.f32 	%f1013, [%r22+512];
	fma.rn.f32 	%f1014, %f234, %f1013, %f1579;
	ld.shared.f32 	%f1015, [%r22+640];
	fma.rn.f32 	%f1016, %f235, %f1015, %f1014;
	fma.rn.f32 	%f1584, %f236, %f26, %f1016;
	mul.f32 	%f1017, %f237, %f26;
	mul.f32 	%f1018, %f237, %f1015;
	sub.f32 	%f1579, %f1017, %f1018;
	ld.shared.f32 	%f1019, [%r22+1024];
	fma.rn.f32 	%f1020, %f234, %f1019, %f1577;
	ld.shared.f32 	%f1021, [%r22+1152];
	fma.rn.f32 	%f1022, %f235, %f1021, %f1020;
	fma.rn.f32 	%f1585, %f236, %f25, %f1022;
	mul.f32 	%f1023, %f237, %f25;
	mul.f32 	%f1024, %f237, %f1021;
	sub.f32 	%f1577, %f1023, %f1024;
	ld.shared.f32 	%f1025, [%r22+1536];
	fma.rn.f32 	%f1026, %f234, %f1025, %f1575;
	ld.shared.f32 	%f1027, [%r22+1664];
	fma.rn.f32 	%f1028, %f235, %f1027, %f1026;
	fma.rn.f32 	%f1586, %f236, %f27, %f1028;
	mul.f32 	%f1029, %f237, %f27;
	mul.f32 	%f1030, %f237, %f1027;
	sub.f32 	%f1575, %f1029, %f1030;
	bra.uni 	$L__BB3_71;
$L__BB3_70:
	ld.shared.f32 	%f975, [%r22];
	fma.rn.f32 	%f976, %f233, %f975, %f1581;
	ld.shared.f32 	%f977, [%r22+128];
	fma.rn.f32 	%f978, %f234, %f977, %f976;
	ld.shared.f32 	%f979, [%r22+256];
	fma.rn.f32 	%f980, %f235, %f979, %f978;
	fma.rn.f32 	%f1583, %f236, %f24, %f980;
	mul.f32 	%f981, %f237, %f24;
	mul.f32 	%f982, %f237, %f979;
	sub.f32 	%f1581, %f981, %f982;
	ld.shared.f32 	%f983, [%r22+512];
	fma.rn.f32 	%f984, %f233, %f983, %f1579;
	ld.shared.f32 	%f985, [%r22+640];
	fma.rn.f32 	%f986, %f234, %f985, %f984;
	ld.shared.f32 	%f987, [%r22+768];
	fma.rn.f32 	%f988, %f235, %f987, %f986;
	fma.rn.f32 	%f1584, %f236, %f26, %f988;
	mul.f32 	%f989, %f237, %f26;
	mul.f32 	%f990, %f237, %f987;
	sub.f32 	%f1579, %f989, %f990;
	ld.shared.f32 	%f991, [%r22+1024];
	fma.rn.f32 	%f992, %f233, %f991, %f1577;
	ld.shared.f32 	%f993, [%r22+1152];
	fma.rn.f32 	%f994, %f234, %f993, %f992;
	ld.shared.f32 	%f995, [%r22+1280];
	fma.rn.f32 	%f996, %f235, %f995, %f994;
	fma.rn.f32 	%f1585, %f236, %f25, %f996;
	mul.f32 	%f997, %f237, %f25;
	mul.f32 	%f998, %f237, %f995;
	sub.f32 	%f1577, %f997, %f998;
	ld.shared.f32 	%f999, [%r22+1536];
	fma.rn.f32 	%f1000, %f233, %f999, %f1575;
	ld.shared.f32 	%f1001, [%r22+1664];
	fma.rn.f32 	%f1002, %f234, %f1001, %f1000;
	ld.shared.f32 	%f1003, [%r22+1792];
	fma.rn.f32 	%f1004, %f235, %f1003, %f1002;
	fma.rn.f32 	%f1586, %f236, %f27, %f1004;
	mul.f32 	%f1005, %f237, %f27;
	mul.f32 	%f1006, %f237, %f1003;
	sub.f32 	%f1575, %f1005, %f1006;
$L__BB3_71:
	bar.sync 	0;
	setp.eq.s32 	%p37, %r169, 0;
	@%p37 bra 	$L__BB3_73;
	ld.param.u64 	%rd107, [_Z28Compute_DYED1and2_Part_V4_V5PfS_S_PKiS1_S1_S1_iiffffffffffffffffffffffffffff_param_1];
	add.f32 	%f1439, %f1564, %f1585;
	add.f32 	%f1440, %f1563, %f1586;
	sub.f32 	%f1441, %f1566, %f1583;
	sub.f32 	%f1442, %f1565, %f1584;
	add.s32 	%r127, %r165, -256;
	cvt.s64.s32 	%rd65, %r127;
	add.s64 	%rd66, %rd65, %rd11;
	mov.u32 	%r128, %tid.x;
	shl.b32 	%r129, %r19, 6;
	add.s32 	%r130, %r128, %r129;
	cvt.u64.u32 	%rd67, %r130;
	add.s64 	%rd68, %rd66, %rd67;
	cvta.to.global.u64 	%rd69, %rd107;
	shl.b64 	%rd70, %rd68, 3;
	add.s64 	%rd71, %rd69, %rd70;
	st.global.v2.f32 	[%rd71], {%f1439, %f1440};
	st.global.v2.f32 	[%rd71+256], {%f1441, %f1442};
$L__BB3_73:
	bar.sync 	0;
	add.s32 	%r169, %r169, 4;
	add.s32 	%r168, %r168, 64;
	add.s32 	%r167, %r167, 192;
	add.s32 	%r166, %r166, 256;
	add.s32 	%r165, %r165, 256;
	setp.lt.s32 	%p38, %r169, %r35;
	mov.f32 	%f1563, %f31;
	mov.f32 	%f1564, %f30;
	mov.f32 	%f1565, %f29;
	mov.f32 	%f1566, %f28;
	@%p38 bra 	$L__BB3_15;
$L__BB3_74:
	ret;

}
	// .globl	_Z22Compute_VTI_Next_PQ_T2PKfS0_S0_S0_S0_S0_S0_S0_S0_PfS1_PKiS3_iiffffffffffffffffff
.visible .entry _Z22Compute_VTI_Next_PQ_T2PKfS0_S0_S0_S0_S0_S0_S0_S0_PfS1_PKiS3_iiffffffffffffffffff(
	.param .u64 .ptr .align 1 _Z22Compute_VTI_Next_PQ_T2PKfS0_S0_S0_S0_S0_S0_S0_S0_PfS1_PKiS3_iiffffffffffffffffff_param_0,
	.param .u64 .ptr .align 1 _Z22Compute_VTI_Next_PQ_T2PKfS0_S0_S0_S0_S0_S0_S0_S0_PfS1_PKiS3_iiffffffffffffffffff_param_1,
	.param .u64 .ptr .align 1 _Z22Compute_VTI_Next_PQ_T2PKfS0_S0_S0_S0_S0_S0_S0_S0_PfS1_PKiS3_iiffffffffffffffffff_param_2,
	.param .u64 .ptr .align 1 _Z22Compute_VTI_Next_PQ_T2PKfS0_S0_S0_S0_S0_S0_S0_S0_PfS1_PKiS3_iiffffffffffffffffff_param_3,
	.param .u64 .ptr .align 1 _Z22Compute_VTI_Next_PQ_T2PKfS0_S0_S0_S0_S0_S0_S0_S0_PfS1_PKiS3_iiffffffffffffffffff_param_4,
	.param .u64 .ptr .align 1 _Z22Compute_VTI_Next_PQ_T2PKfS0_S0_S0_S0_S0_S0_S0_S0_PfS1_PKiS3_iiffffffffffffffffff_param_5,
	.param .u64 .ptr .align 1 _Z22Compute_VTI_Next_PQ_T2PKfS0_S0_S0_S0_S0_S0_S0_S0_PfS1_PKiS3_iiffffffffffffffffff_param_6,
	.param .u64 .ptr .align 1 _Z22Compute_VTI_Next_PQ_T2PKfS0_S0_S0_S0_S0_S0_S0_S0_PfS1_PKiS3_iiffffffffffffffffff_param_7,
	.param .u64 .ptr .align 1 _Z22Compute_VTI_Next_PQ_T2PKfS0_S0_S0_S0_S0_S0_S0_S0_PfS1_PKiS3_iiffffffffffffffffff_param_8,
	.param .u64 .ptr .align 1 _Z22Compute_VTI_Next_PQ_T2PKfS0_S0_S0_S0_S0_S0_S0_S0_PfS1_PKiS3_iiffffffffffffffffff_param_9,
	.param .u64 .ptr .align 1 _Z22Compute_VTI_Next_PQ_T2PKfS0_S0_S0_S0_S0_S0_S0_S0_PfS1_PKiS3_iiffffffffffffffffff_param_10,
	.param .u64 .ptr .align 1 _Z22Compute_VTI_Next_PQ_T2PKfS0_S0_S0_S0_S0_S0_S0_S0_PfS1_PKiS3_iiffffffffffffffffff_param_11,
	.param .u64 .ptr .align 1 _Z22Compute_VTI_Next_PQ_T2PKfS0_S0_S0_S0_S0_S0_S0_S0_PfS1_PKiS3_iiffffffffffffffffff_param_12,
	.param .u32 _Z22Compute_VTI_Next_PQ_T2PKfS0_S0_S0_S0_S0_S0_S0_S0_PfS1_PKiS3_iiffffffffffffffffff_param_13,
	.param .u32 _Z22Compute_VTI_Next_PQ_T2PKfS0_S0_S0_S0_S0_S0_S0_S0_PfS1_PKiS3_iiffffffffffffffffff_param_14,
	.param .f32 _Z22Compute_VTI_Next_PQ_T2PKfS0_S0_S0_S0_S0_S0_S0_S0_PfS1_PKiS3_iiffffffffffffffffff_param_15,
	.param .f32 _Z22Compute_VTI_Next_PQ_T2PKfS0_S0_S0_S0_S0_S0_S0_S0_PfS1_PKiS3_iiffffffffffffffffff_param_16,
	.param .f32 _Z22Compute_VTI_Next_PQ_T2PKfS0_S0_S0_S0_S0_S0_S0_S0_PfS1_PKiS3_iiffffffffffffffffff_param_17,
	.param .f32 _Z22Compute_VTI_Next_PQ_T2PKfS0_S0_S0_S0_S0_S0_S0_S0_PfS1_PKiS3_iiffffffffffffffffff_param_18,
	.param .f32 _Z22Compute_VTI_Next_PQ_T2PKfS0_S0_S0_S0_S0_S0_S0_S0_PfS1_PKiS3_iiffffffffffffffffff_param_19,
	.param .f32 _Z22Compute_VTI_Next_PQ_T2PKfS0_S0_S0_S0_S0_S0_S0_S0_PfS1_PKiS3_iiffffffffffffffffff_param_20,
	.param .f32 _Z22Compute_VTI_Next_PQ_T2PKfS0_S0_S0_S0_S0_S0_S0_S0_PfS1_PKiS3_iiffffffffffffffffff_param_21,
	.param .f32 _Z22Compute_VTI_Next_PQ_T2PKfS0_S0_S0_S0_S0_S0_S0_S0_PfS1_PKiS3_iiffffffffffffffffff_param_22,
	.param .f32 _Z22Compute_VTI_Next_PQ_T2PKfS0_S0_S0_S0_S0_S0_S0_S0_PfS1_PKiS3_iiffffffffffffffffff_param_23,
	.param .f32 _Z22Compute_VTI_Next_PQ_T2PKfS0_S0_S0_S0_S0_S0_S0_S0_PfS1_PKiS3_iiffffffffffffffffff_param_24,
	.param .f32 _Z22Compute_VTI_Next_PQ_T2PKfS0_S0_S0_S0_S0_S0_S0_S0_PfS1_PKiS3_iiffffffffffffffffff_param_25,
	.param .f32 _Z22Compute_VTI_Next_PQ_T2PKfS0_S0_S0_S0_S0_S0_S0_S0_PfS1_PKiS3_iiffffffffffffffffff_param_26,
	.param .f32 _Z22Compute_VTI_Next_PQ_T2PKfS0_S0_S0_S0_S0_S0_S0_S0_PfS1_PKiS3_iiffffffffffffffffff_param_27,
	.param .f32 _Z22Compute_VTI_Next_PQ_T2PKfS0_S0_S0_S0_S0_S0_S0_S0_PfS1_PKiS3_iiffffffffffffffffff_param_28,
	.param .f32 _Z22Compute_VTI_Next_PQ_T2PKfS0_S0_S0_S0_S0_S0_S0_S0_PfS1_PKiS3_iiffffffffffffffffff_param_29,
	.param .f32 _Z22Compute_VTI_Next_PQ_T2PKfS0_S0_S0_S0_S0_S0_S0_S0_PfS1_PKiS3_iiffffffffffffffffff_param_30,
	.param .f32 _Z22Compute_VTI_Next_PQ_T2PKfS0_S0_S0_S0_S0_S0_S0_S0_PfS1_PKiS3_iiffffffffffffffffff_param_31,
	.param .f32 _Z22Compute_VTI_Next_PQ_T2PKfS0_S0_S0_S0_S0_S0_S0_S0_PfS1_PKiS3_iiffffffffffffffffff_param_32
)
.maxntid 1152
{
	.reg .pred 	%p<6>;
	.reg .b32 	%r<102>;
	.reg .b32 	%f<142>;
	.reg .b64 	%rd<78>;
	.reg .b64 	%fd<25>;
	// demoted variable
	.shared .align 4 .b8 _ZZ22Compute_VTI_Next_PQ_T2PKfS0_S0_S0_S0_S0_S0_S0_S0_PfS1_PKiS3_iiffffffffffffffffffE2rb[3584];
	ld.param.u64 	%rd28, [_Z22Compute_VTI_Next_PQ_T2PKfS0_S0_S0_S0_S0_S0_S0_S0_PfS1_PKiS3_iiffffffffffffffffff_param_0];
	ld.param.u64 	%rd29, [_Z22Compute_VTI_Next_PQ_T2PKfS0_S0_S0_S0_S0_S0_S0_S0_PfS1_PKiS3_iiffffffffffffffffff_param_2];
	ld.param.u64 	%rd30, [_Z22Compute_VTI_Next_PQ_T2PKfS0_S0_S0_S0_S0_S0_S0_S0_PfS1_PKiS3_iiffffffffffffffffff_param_3];
	ld.param.u64 	%rd19, [_Z22Compute_VTI_Next_PQ_T2PKfS0_S0_S0_S0_S0_S0_S0_S0_PfS1_PKiS3_iiffffffffffffffffff_param_4];
	ld.param.u32 	%r22, [_Z22Compute_VTI_Next_PQ_T2PKfS0_S0_S0_S0_S0_S0_S0_S0_PfS1_PKiS3_iiffffffffffffffffff_param_13];
	ld.param.u32 	%r23, [_Z22Compute_VTI_Next_PQ_T2PKfS0_S0_S0_S0_S0_S0_S0_S0_PfS1_PKiS3_iiffffffffffffffffff_param_14];
	ld.param.f32 	%f17, [_Z22Compute_VTI_Next_PQ_T2PKfS0_S0_S0_S0_S0_S0_S0_S0_PfS1_PKiS3_iiffffffffffffffffff_param_19];
	ld.param.f32 	%f18, [_Z22Compute_VTI_Next_PQ_T2PKfS0_S0_S0_S0_S0_S0_S0_S0_PfS1_PKiS3_iiffffffffffffffffff_param_20];
	ld.param.f32 	%f19, [_Z22Compute_VTI_Next_PQ_T2PKfS0_S0_S0_S0_S0_S0_S0_S0_PfS1_PKiS3_iiffffffffffffffffff_param_21];
	ld.param.f32 	%f20, [_Z22Compute_VTI_Next_PQ_T2PKfS0_S0_S0_S0_S0_S0_S0_S0_PfS1_PKiS3_iiffffffffffffffffff_param_22];
	ld.param.f32 	%f21, [_Z22Compute_VTI_Next_PQ_T2PKfS0_S0_S0_S0_S0_S0_S0_S0_PfS1_PKiS3_iiffffffffffffffffff_param_23];
	ld.param.f32 	%f22, [_Z22Compute_VTI_Next_PQ_T2PKfS0_S0_S0_S0_S0_S0_S0_S0_PfS1_PKiS3_iiffffffffffffffffff_param_24];
	ld.param.f32 	%f23, [_Z22Compute_VTI_Next_PQ_T2PKfS0_S0_S0_S0_S0_S0_S0_S0_PfS1_PKiS3_iiffffffffffffffffff_param_25];
	ld.param.f32 	%f24, [_Z22Compute_VTI_Next_PQ_T2PKfS0_S0_S0_S0_S0_S0_S0_S0_PfS1_PKiS3_iiffffffffffffffffff_param_26];
	cvta.to.global.u64 	%rd31, %rd30;
	cvta.to.global.u64 	%rd32, %rd29;
	cvta.to.global.u64 	%rd33, %rd28;
	shl.b32 	%r1, %r23, 6;
	mov.u32 	%r2, %ctaid.y;
	mov.u32 	%r3, %tid.x;
	shr.u32 	%r4, %r3, 1;
	mul.wide.u32 	%rd34, %r4, 4;
	add.s64 	%rd35, %rd33, %rd34;
	ld.global.f32 	%f31, [%rd35];
	mul.wide.u32 	%rd36, %r2, 4;
	add.s64 	%rd37, %rd32, %rd36;
	ld.global.f32 	%f32, [%rd37];
	mul.f32 	%f1, %f31, %f32;
	ld.global.f32 	%f33, [%rd35+64];
	mul.f32 	%f2, %f32, %f33;
	mov.u32 	%r5, %tid.y;
	add.s32 	%r6, %r5, 4;
	shl.b32 	%r24, %r2, 6;
	cvt.u64.u32 	%rd1, %r24;
	mul.lo.s32 	%r25, %r1, %r6;
	cvt.u64.u32 	%rd38, %r25;
	add.s64 	%rd39, %rd38, %rd1;
	shl.b64 	%rd40, %rd39, 3;
	add.s64 	%rd2, %rd31, %rd40;
	shl.b32 	%r7, %r23, 8;
	sub.s32 	%r8, %r25, %r7;
	setp.ne.s32 	%p1, %r5, 0;
	@%p1 bra 	$L__BB4_2;
	mul.wide.u32 	%rd41, %r3, 8;
	add.s64 	%rd42, %rd2, %rd41;
	ld.global.v2.f32 	{%f34, %f35}, [%rd42];
	shl.b32 	%r26, %r3, 2;
	mov.u32 	%r27, _ZZ22Compute_VTI_Next_PQ_T2PKfS0_S0_S0_S0_S0_S0_S0_S0_PfS1_PKiS3_iiffffffffffffffffffE2rb;
	add.s32 	%r28, %r27, %r26;
	st.shared.f32 	[%r28+768], %f34;
	st.shared.f32 	[%r28+896], %f35;
$L__BB4_2:
	cvt.s64.s32 	%rd43, %r1;
	mul.wide.s32 	%rd44, %r1, 8;
	add.s64 	%rd77, %rd2, %rd44;
	add.s64 	%rd45, %rd43, %rd1;
	cvt.u64.u32 	%rd46, %r8;
	add.s64 	%rd47, %rd45, %rd46;
	cvta.to.global.u64 	%rd48, %rd19;
	shl.b64 	%rd49, %rd47, 3;
	add.s64 	%rd76, %rd48, %rd49;
	setp.lt.s32 	%p2, %r22, -10;
	@%p2 bra 	$L__BB4_8;
	ld.param.u64 	%rd75, [_Z22Compute_VTI_Next_PQ_T2PKfS0_S0_S0_S0_S0_S0_S0_S0_PfS1_PKiS3_iiffffffffffffffffff_param_12];
	ld.param.u64 	%rd74, [_Z22Compute_VTI_Next_PQ_T2PKfS0_S0_S0_S0_S0_S0_S0_S0_PfS1_PKiS3_iiffffffffffffffffff_param_11];
	ld.param.u64 	%rd73, [_Z22Compute_VTI_Next_PQ_T2PKfS0_S0_S0_S0_S0_S0_S0_S0_PfS1_PKiS3_iiffffffffffffffffff_param_10];
	ld.param.u64 	%rd72, [_Z22Compute_VTI_Next_PQ_T2PKfS0_S0_S0_S0_S0_S0_S0_S0_PfS1_PKiS3_iiffffffffffffffffff_param_9];
	ld.param.u64 	%rd71, [_Z22Compute_VTI_Next_PQ_T2PKfS0_S0_S0_S0_S0_S0_S0_S0_PfS1_PKiS3_iiffffffffffffffffff_param_8];
	ld.param.u64 	%rd70, [_Z22Compute_VTI_Next_PQ_T2PKfS0_S0_S0_S0_S0_S0_S0_S0_PfS1_PKiS3_iiffffffffffffffffff_param_7];
	ld.param.u64 	%rd69, [_Z22Compute_VTI_Next_PQ_T2PKfS0_S0_S0_S0_S0_S0_S0_S0_PfS1_PKiS3_iiffffffffffffffffff_param_6];
	ld.param.u64 	%rd68, [_Z22Compute_VTI_Next_PQ_T2PKfS0_S0_S0_S0_S0_S0_S0_S0_PfS1_PKiS3_iiffffffffffffffffff_param_5];
	ld.param.u64 	%rd67, [_Z22Compute_VTI_Next_PQ_T2PKfS0_S0_S0_S0_S0_S0_S0_S0_PfS1_PKiS3_iiffffffffffffffffff_param_1];
	add.s32 	%r30, %r22, 3;
	shr.s32 	%r31, %r30, 31;
	shr.u32 	%r32, %r31, 30;
	add.s32 	%r33, %r30, %r32;
	shr.s32 	%r9, %r33, 2;
	shl.b32 	%r10, %r23, 4;
	shl.b32 	%r34, %r2, 4;
	and.b32  	%r35, %r3, 15;
	or.b32  	%r11, %r35, %r34;
	shl.b32 	%r36, %r5, 5;
	shl.b32 	%r37, %r3, 3;
	and.b32  	%r38, %r37, 8064;
	or.b32  	%r39, %r35, %r36;
	add.s32 	%r40, %r39, %r38;
	shl.b32 	%r41, %r40, 2;
	mov.u32 	%r42, _ZZ22Compute_VTI_Next_PQ_T2PKfS0_S0_S0_S0_S0_S0_S0_S0_PfS1_PKiS3_iiffffffffffffffffffE2rb;
	add.s32 	%r12, %r42, %r41;
	shl.b32 	%r43, %r3, 7;
	and.b32  	%r44, %r43, 128;
	add.s32 	%r45, %r4, %r36;
	add.s32 	%r46, %r45, %r44;
	shl.b32 	%r47, %r46, 2;
	add.s32 	%r13, %r42, %r47;
	shl.b32 	%r14, %r23, 5;
	shl.b32 	%r48, %r2, 5;
	add.s32 	%r15, %r48, %r3;
	shl.b32 	%r101, %r6, 6;
	cvta.to.global.u64 	%rd5, %rd74;
	cvta.to.global.u64 	%rd6, %rd75;
	cvta.to.global.u64 	%rd7, %rd67;
	cvta.to.global.u64 	%rd8, %rd68;
	cvta.to.global.u64 	%rd9, %rd69;
	cvta.to.global.u64 	%rd10, %rd70;
	cvta.to.global.u64 	%rd11, %rd71;
	cvta.to.global.u64 	%rd12, %rd72;
	cvta.to.global.u64 	%rd13, %rd73;
	mov.f32 	%f138, 0f00000000;
	mov.b32 	%r100, -2;
	mov.f32 	%f139, %f138;
	mov.f32 	%f140, %f138;
	mov.f32 	%f141, %f138;
$L__BB4_4:
	shl.b32 	%r49, %r100, 2;
	add.s32 	%r19, %r49, %r5;
	setp.ge.s32 	%p3, %r19, %r22;
	@%p3 bra 	$L__BB4_8;
	ld.param.f32 	%f131, [_Z22Compute_VTI_Next_PQ_T2PKfS0_S0_S0_S0_S0_S0_S0_S0_PfS1_PKiS3_iiffffffffffffffffff_param_18];
	ld.param.f32 	%f130, [_Z22Compute_VTI_Next_PQ_T2PKfS0_S0_S0_S0_S0_S0_S0_S0_PfS1_PKiS3_iiffffffffffffffffff_param_17];
	ld.param.f32 	%f129, [_Z22Compute_VTI_Next_PQ_T2PKfS0_S0_S0_S0_S0_S0_S0_S0_PfS1_PKiS3_iiffffffffffffffffff_param_16];
	mul.wide.u32 	%rd50, %r3, 8;
	add.s64 	%rd51, %rd77, %rd50;
	ld.global.v2.f32 	{%f37, %f38}, [%rd51];
	add.s32 	%r50, %r101, %r3;
	shl.b32 	%r51, %r50, 2;
	mov.u32 	%r52, _ZZ22Compute_VTI_Next_PQ_T2PKfS0_S0_S0_S0_S0_S0_S0_S0_PfS1_PKiS3_iiffffffffffffffffffE2rb;
	add.s32 	%r53, %r52, %r51;
	st.shared.f32 	[%r53], %f37;
	st.shared.f32 	[%r53+128], %f38;
	and.b32  	%r54, %r101, 511;
	xor.b32  	%r101, %r54, 256;
	bar.sync 	0;
	add.s32 	%r55, %r101, 64;
	and.b32  	%r56, %r55, 511;
	add.s32 	%r57, %r101, 128;
	and.b32  	%r58, %r57, 511;
	add.s32 	%r59, %r101, 192;
	and.b32  	%r60, %r59, 511;
	add.s32 	%r61, %r56, %r3;
	shl.b32 	%r62, %r61, 2;
	add.s32 	%r63, %r52, %r62;
	ld.shared.f32 	%f39, [%r63];
	add.s32 	%r64, %r58, %r3;
	shl.b32 	%r65, %r64, 2;
	add.s32 	%r66, %r52, %r65;
	ld.shared.f32 	%f40, [%r66];
	add.s32 	%r67, %r60, %r3;
	shl.b32 	%r68, %r67, 2;
	add.s32 	%r69, %r52, %r68;
	ld.shared.f32 	%f41, [%r69];
	add.s32 	%r70, %r54, %r3;
	shl.b32 	%r71, %r70, 2;
	add.s32 	%r72, %r52, %r71;
	ld.shared.f32 	%f42, [%r72];
	fma.rn.f32 	%f43, %f18, %f42, %f139;
	fma.rn.f32 	%f44, %f17, %f41, %f43;
	fma.rn.f32 	%f45, %f131, %f40, %f44;
	fma.rn.f32 	%f7, %f130, %f39, %f45;
	fma.rn.f32 	%f46, %f129, %f42, %f138;
	mul.f32 	%f47, %f129, %f41;
	sub.f32 	%f48, %f46, %f47;
	mul.f32 	%f49, %f130, %f40;
	sub.f32 	%f50, %f48, %f49;
	mul.f32 	%f51, %f131, %f39;
	sub.f32 	%f139, %f50, %f51;
	neg.f32 	%f52, %f42;
	mul.f32 	%f53, %f17, %f52;
	mul.f32 	%f54, %f18, %f41;
	sub.f32 	%f138, %f53, %f54;
	ld.shared.f32 	%f55, [%r63+128];
	ld.shared.f32 	%f56, [%r66+128];
	ld.shared.f32 	%f57, [%r69+128];
	ld.shared.f32 	%f58, [%r72+128];
	fma.rn.f32 	%f59, %f18, %f58, %f141;
	fma.rn.f32 	%f60, %f17, %f57, %f59;
	fma.rn.f32 	%f61, %f131, %f56, %f60;
	fma.rn.f32 	%f10, %f130, %f55, %f61;
	fma.rn.f32 	%f62, %f129, %f58, %f140;
	mul.f32 	%f63, %f129, %f57;
	sub.f32 	%f64, %f62, %f63;
	mul.f32 	%f65, %f130, %f56;
	sub.f32 	%f66, %f64, %f65;
	mul.f32 	%f67, %f131, %f55;
	sub.f32 	%f141, %f66, %f67;
	neg.f32 	%f68, %f58;
	mul.f32 	%f69, %f17, %f68;
	mul.f32 	%f70, %f18, %f57;
	sub.f32 	%f140, %f69, %f70;
	setp.lt.s32 	%p4, %r100, 0;
	@%p4 bra 	$L__BB4_7;
	ld.param.f32 	%f137, [_Z22Compute_VTI_Next_PQ_T2PKfS0_S0_S0_S0_S0_S0_S0_S0_PfS1_PKiS3_iiffffffffffffffffff_param_32];
	ld.param.f32 	%f136, [_Z22Compute_VTI_Next_PQ_T2PKfS0_S0_S0_S0_S0_S0_S0_S0_PfS1_PKiS3_iiffffffffffffffffff_param_31];
	ld.param.f32 	%f135, [_Z22Compute_VTI_Next_PQ_T2PKfS0_S0_S0_S0_S0_S0_S0_S0_PfS1_PKiS3_iiffffffffffffffffff_param_30];
	ld.param.f32 	%f134, [_Z22Compute_VTI_Next_PQ_T2PKfS0_S0_S0_S0_S0_S0_S0_S0_PfS1_PKiS3_iiffffffffffffffffff_param_29];
	ld.param.f32 	%f133, [_Z22Compute_VTI_Next_PQ_T2PKfS0_S0_S0_S0_S0_S0_S0_S0_PfS1_PKiS3_iiffffffffffffffffff_param_28];
	ld.param.f32 	%f132, [_Z22Compute_VTI_Next_PQ_T2PKfS0_S0_S0_S0_S0_S0_S0_S0_PfS1_PKiS3_iiffffffffffffffffff_param_27];
	ld.param.f32 	%f128, [_Z22Compute_VTI_Next_PQ_T2PKfS0_S0_S0_S0_S0_S0_S0_S0_PfS1_PKiS3_iiffffffffffffffffff_param_15];
	mul.wide.u32 	%rd52, %r3, 8;
	add.s64 	%rd53, %rd76, %rd52;
	ld.global.v2.f32 	{%f71, %f72}, [%rd53];
	ld.global.v2.f32 	{%f73, %f74}, [%rd53+256];
	add.f32 	%f75, %f7, %f73;
	add.f32 	%f76, %f10, %f74;
	shl.b32 	%r73, %r19, 1;
	shr.u32 	%r74, %r3, 4;
	add.s32 	%r75, %r73, %r74;
	mad.lo.s32 	%r76, %r10, %r75, %r11;
	mul.wide.s32 	%rd54, %r76, 4;
	add.s64 	%rd55, %rd5, %rd54;
	ld.global.u32 	%r77, [%rd55];
	st.shared.u32 	[%r12+2048], %r77;
	add.s64 	%rd56, %rd6, %rd54;
	ld.global.u32 	%r78, [%rd56];
	st.shared.u32 	[%r12+2112], %r78;
	bar.sync 	0;
	shl.b32 	%r79, %r5, 5;
	add.s32 	%r80, %r79, %r3;
	shl.b32 	%r81, %r80, 2;
	mov.u32 	%r82, _ZZ22Compute_VTI_Next_PQ_T2PKfS0_S0_S0_S0_S0_S0_S0_S0_PfS1_PKiS3_iiffffffffffffffffffE2rb;
	add.s32 	%r83, %r82, %r81;
	ld.shared.u32 	%r84, [%r83+2048];
	ld.shared.u32 	%r85, [%r83+2560];
	shr.u32 	%r86, %r84, 24;
	cvt.rn.f32.u32 	%f77, %r86;
	fma.rn.f32 	%f78, %f20, %f77, %f19;
	shr.u32 	%r87, %r84, 16;
	and.b32  	%r88, %r87, 255;
	cvt.rn.f32.u32 	%f79, %r88;
	fma.rn.f32 	%f80, %f22, %f79, %f21;
	shr.u32 	%r89, %r85, 31;
	cvt.rn.f32.u32 	%f81, %r89;
	fma.rn.f32 	%f82, %f24, %f81, %f23;
	and.b32  	%r90, %r85, 32767;
	cvt.rn.f32.u32 	%f83, %r90;
	fma.rn.f32 	%f84, %f133, %f83, %f132;
	shr.u32 	%r91, %r85, 23;
	and.b32  	%r92, %r91, 255;
	cvt.rn.f32.u32 	%f85, %r92;
	fma.rn.f32 	%f86, %f135, %f85, %f134;
	shr.u32 	%r93, %r85, 15;
	and.b32  	%r94, %r93, 255;
	cvt.rn.f32.u32 	%f87, %r94;
	fma.rn.f32 	%f88, %f137, %f87, %f136;
	mul.f32 	%f89, %f84, %f84;
	mul.f32 	%f90, %f128, %f89;
	mul.f32 	%f91, %f128, %f90;
	mul.f32 	%f92, %f80, %f91;
	mul.f32 	%f93, %f82, %f92;
	sub.f32 	%f94, %f92, %f93;
	add.f32 	%f95, %f86, %f86;
	fma.rn.f32 	%f96, %f95, %f92, %f94;
	mul.f32 	%f97, %f94, %f96;
	sqrt.rn.f32 	%f98, %f97;
	fma.rn.f32 	%f99, %f88, 0f40000000, 0f3F800000;
	mul.f32 	%f100, %f99, %f92;
	mul.f32 	%f101, %f75, %f100;
	cvt.f64.f32 	%fd1, %f101;
	mul.f32 	%f102, %f71, %f93;
	cvt.f64.f32 	%fd2, %f102;
	add.f64 	%fd3, %fd1, %fd2;
	mul.f32 	%f103, %f72, %f98;
	cvt.f64.f32 	%fd4, %f103;
	add.f64 	%fd5, %fd3, %fd4;
	mul.f32 	%f104, %f76, %f93;
	cvt.f64.f32 	%fd6, %f104;
	mul.f32 	%f105, %f72, %f92;
	cvt.f64.f32 	%fd7, %f105;
	add.f64 	%fd8, %fd7, %fd6;
	mul.f32 	%f106, %f75, %f98;
	cvt.f64.f32 	%fd9, %f106;
	add.f64 	%fd10, %fd8, %fd9;
	cvt.rn.f32.f64 	%f107, %fd5;
	st.shared.f32 	[%r83+2048], %f107;
	cvt.rn.f32.f64 	%f108, %fd10;
	st.shared.f32 	[%r83+2560], %f108;
	st.shared.f32 	[%r83+3072], %f78;
	bar.sync 	0;
	ld.shared.f32 	%f109, [%r13+2048];
	ld.shared.f32 	%f110, [%r13+2112];
	shr.u32 	%r95, %r3, 1;
	add.s32 	%r96, %r95, %r79;
	shl.b32 	%r97, %r96, 2;
	add.s32 	%r98, %r82, %r97;
	ld.shared.f32 	%f111, [%r98+3072];
	ld.shared.f32 	%f112, [%r98+3136];
	mad.lo.s32 	%r99, %r14, %r19, %r15;
	mul.wide.s32 	%rd57, %r19, 4;
	add.s64 	%rd58, %rd7, %rd57;
	ld.global.f32 	%f113, [%rd58];
	mul.f32 	%f114, %f1, %f113;
	mul.f32 	%f115, %f2, %f113;
	mul.wide.s32 	%rd59, %r99, 4;
	add.s64 	%rd60, %rd8, %rd59;
	ld.global.f32 	%f116, [%rd60];
	add.s64 	%rd61, %rd9, %rd59;
	ld.global.f32 	%f117, [%rd61];
	add.s64 	%rd62, %rd10, %rd59;
	ld.global.f32 	%f118, [%rd62];
	add.s64 	%rd63, %rd11, %rd59;
	ld.global.f32 	%f119, [%rd63];
	add.f32 	%f120, %f116, %f116;
	cvt.f64.f32 	%fd11, %f120;
	mul.f32 	%f121, %f114, %f118;
	cvt.f64.f32 	%fd12, %f121;
	sub.f64 	%fd13, %fd11, %fd12;
	cvt.f64.f32 	%fd14, %f109;
	add.f64 	%fd15, %fd13, %fd14;
	mul.f32 	%f122, %f111, %f114;
	cvt.f64.f32 	%fd16, %f122;
	mul.f64 	%fd17, %fd15, %fd16;
	add.f32 	%f123, %f117, %f117;
	cvt.f64.f32 	%fd18, %f123;
	mul.f32 	%f124, %f115, %f119;
	cvt.f64.f32 	%fd19, %f124;
	sub.f64 	%fd20, %fd18, %fd19;
	cvt.f64.f32 	%fd21, %f110;
	add.f64 	%fd22, %fd20, %fd21;
	mul.f32 	%f125, %f112, %f115;
	cvt.f64.f32 	%fd23, %f125;
	mul.f64 	%fd24, %fd22, %fd23;
	cvt.rn.f32.f64 	%f126, %fd17;
	add.s64 	%rd64, %rd12, %rd59;
	st.global.f32 	[%rd64], %f126;
	cvt.rn.f32.f64 	%f127, %fd24;
	add.s64 	%rd65, %rd13, %rd59;
	st.global.f32 	[%rd65], %f127;
$L__BB4_7:
	mul.wide.s32 	%rd66, %r7, 8;
	add.s64 	%rd76, %rd76, %rd66;
	add.s32 	%r100, %r100, 1;
	setp.ne.s32 	%p5, %r100, %r9;
	add.s64 	%rd77, %rd77, %rd66;
	@%p5 bra 	$L__BB4_4;
$L__BB4_8:
	ret;

}
	// .globl	_Z18Compute_Next_PQ_T2PKfS0_S0_S0_S0_S0_S0_S0_S0_PfS1_PKiS3_iiffffffffffffffffffffff
.visible .entry _Z18Compute_Next_PQ_T2PKfS0_S0_S0_S0_S0_S0_S0_S0_PfS1_PKiS3_iiffffffffffffffffffffff(
	.param .u64 .ptr .align 1 _Z18Compute_Next_PQ_T2PKfS0_S0_S0_S0_S0_S0_S0_S0_PfS1_PKiS3_iiffffffffffffffffffffff_param_0,
	.param .u64 .ptr .align 1 _Z18Compute_Next_PQ_T2PKfS0_S0_S0_S0_S0_S0_S0_S0_PfS1_PKiS3_iiffffffffffffffffffffff_param_1,
	.param .u64 .ptr .align 1 _Z18Compute_Next_PQ_T2PKfS0_S0_S0_S0_S0_S0_S0_S0_PfS1_PKiS3_iiffffffffffffffffffffff_param_2,
	.param .u64 .ptr .align 1 _Z18Compute_Next_PQ_T2PKfS0_S0_S0_S0_S0_S0_S0_S0_PfS1_PKiS3_iiffffffffffffffffffffff_param_3,
	.param .u64 .ptr .align 1 _Z18Compute_Next_PQ_T2PKfS0_S0_S0_S0_S0_S0_S0_S0_PfS1_PKiS3_iiffffffffffffffffffffff_param_4,
	.param .u64 .ptr .align 1 _Z18Compute_Next_PQ_T2PKfS0_S0_S0_S0_S0_S0_S0_S0_PfS1_PKiS3_iiffffffffffffffffffffff_param_5,
	.param .u64 .ptr .align 1 _Z18Compute_Next_PQ_T2PKfS0_S0_S0_S0_S0_S0_S0_S0_PfS1_PKiS3_iiffffffffffffffffffffff_param_6,
	.param .u64 .ptr .align 1 _Z18Compute_Next_PQ_T2PKfS0_S0_S0_S0_S0_S0_S0_S0_PfS1_PKiS3_iiffffffffffffffffffffff_param_7,
	.param .u64 .ptr .align 1 _Z18Compute_Next_PQ_T2PKfS0_S0_S0_S0_S0_S0_S0_S0_PfS1_PKiS3_iiffffffffffffffffffffff_param_8,
	.param .u64 .ptr .align 1 _Z18Compute_Next_PQ_T2PKfS0_S0_S0_S0_S0_S0_S0_S0_PfS1_PKiS3_iiffffffffffffffffffffff_param_9,
	.param .u64 .ptr .align 1 _Z18Compute_Next_PQ_T2PKfS0_S0_S0_S0_S0_S0_S0_S0_PfS1_PKiS3_iiffffffffffffffffffffff_param_10,
	.param .u64 .ptr .align 1 _Z18Compute_Next_PQ_T2PKfS0_S0_S0_S0_S0_S0_S0_S0_PfS1_PKiS3_iiffffffffffffffffffffff_param_11,
	.param .u64 .ptr .align 1 _Z18Compute_Next_PQ_T2PKfS0_S0_S0_S0_S0_S0_S0_S0_PfS1_PKiS3_iiffffffffffffffffffffff_param_12,
	.param .u32 _Z18Compute_Next_PQ_T2PKfS0_S0_S0_S0_S0_S0_S0_S0_PfS1_PKiS3_iiffffffffffffffffffffff_param_13,
	.param .u32 _Z18Compute_Next_PQ_T2PKfS0_S0_S0_S0_S0_S0_S0_S0_PfS1_PKiS3_iiffffffffffffffffffffff_param_14,
	.param .f32 _Z18Compute_Next_PQ_T2PKfS0_S0_S0_S0_S0_S0_S0_S0_PfS1_PKiS3_iiffffffffffffffffffffff_param_15,
	.param .f32 _Z18Compute_Next_PQ_T2PKfS0_S0_S0_S0_S0_S0_S0_S0_PfS1_PKiS3_iiffffffffffffffffffffff_param_16,
	.param .f32 _Z18Compute_Next_PQ_T2PKfS0_S0_S0_S0_S0_S0_S0_S0_PfS1_PKiS3_iiffffffffffffffffffffff_param_17,
	.param .f32 _Z18Compute_Next_PQ_T2PKfS0_S0_S0_S0_S0_S0_S0_S0_PfS1_PKiS3_iiffffffffffffffffffffff_param_18,
	.param .f32 _Z18Compute_Next_PQ_T2PKfS0_S0_S0_S0_S0_S0_S0_S0_PfS1_PKiS3_iiffffffffffffffffffffff_param_19,
	.param .f32 _Z18Compute_Next_PQ_T2PKfS0_S0_S0_S0_S0_S0_S0_S0_PfS1_PKiS3_iiffffffffffffffffffffff_param_20,
	.param .f32 _Z18Compute_Next_PQ_T2PKfS0_S0_S0_S0_S0_S0_S0_S0_PfS1_PKiS3_iiffffffffffffffffffffff_param_21,
	.param .f32 _Z18Compute_Next_PQ_T2PKfS0_S0_S0_S0_S0_S0_S0_S0_PfS1_PKiS3_iiffffffffffffffffffffff_param_22,
	.param .f32 _Z18Compute_Next_PQ_T2PKfS0_S0_S0_S0_S0_S0_S0_S0_PfS1_PKiS3_iiffffffffffffffffffffff_param_23,
	.param .f32 _Z18Compute_Next_PQ_T2PKfS0_S0_S0_S0_S0_S0_S0_S0_PfS1_PKiS3_iiffffffffffffffffffffff_param_24,
	.param .f32 _Z18Compute_Next_PQ_T2PKfS0_S0_S0_S0_S0_S0_S0_S0_PfS1_PKiS3_iiffffffffffffffffffffff_param_25,
	.param .f32 _Z18Compute_Next_PQ_T2PKfS0_S0_S0_S0_S0_S0_S0_S0_PfS1_PKiS3_iiffffffffffffffffffffff_param_26,
	.param .f32 _Z18Compute_Next_PQ_T2PKfS0_S0_S0_S0_S0_S0_S0_S0_PfS1_PKiS3_iiffffffffffffffffffffff_param_27,
	.param .f32 _Z18Compute_Next_PQ_T2PKfS0_S0_S0_S0_S0_S0_S0_S0_PfS1_PKiS3_iiffffffffffffffffffffff_param_28,
	.param .f32 _Z18Compute_Next_PQ_T2PKfS0_S0_S0_S0_S0_S0_S0_S0_PfS1_PKiS3_iiffffffffffffffffffffff_param_29,
	.param .f32 _Z18Compute_Next_PQ_T2PKfS0_S0_S0_S0_S0_S0_S0_S0_PfS1_PKiS3_iiffffffffffffffffffffff_param_30,
	.param .f32 _Z18Compute_Next_PQ_T2PKfS0_S0_S0_S0_S0_S0_S0_S0_PfS1_PKiS3_iiffffffffffffffffffffff_param_31,
	.param .f32 _Z18Compute_Next_PQ_T2PKfS0_S0_S0_S0_S0_S0_S0_S0_PfS1_PKiS3_iiffffffffffffffffffffff_param_32,
	.param .f32 _Z18Compute_Next_PQ_T2PKfS0_S0_S0_S0_S0_S0_S0_S0_PfS1_PKiS3_iiffffffffffffffffffffff_param_33,
	.param .f32 _Z18Compute_Next_PQ_T2PKfS0_S0_S0_S0_S0_S0_S0_S0_PfS1_PKiS3_iiffffffffffffffffffffff_param_34,
	.param .f32 _Z18Compute_Next_PQ_T2PKfS0_S0_S0_S0_S0_S0_S0_S0_PfS1_PKiS3_iiffffffffffffffffffffff_param_35,
	.param .f32 _Z18Compute_Next_PQ_T2PKfS0_S0_S0_S0_S0_S0_S0_S0_PfS1_PKiS3_iiffffffffffffffffffffff_param_36
)
.maxntid 1152
{
	.reg .pred 	%p<6>;
	.reg .b32 	%r<102>;
	.reg .b32 	%f<198>;
	.reg .b64 	%rd<79>;
	.reg .b64 	%fd<25>;
	// demoted variable
	.shared .align 4 .b8 _ZZ18Compute_Next_PQ_T2PKfS0_S0_S0_S0_S0_S0_S0_S0_PfS1_PKiS3_iiffffffffffffffffffffffE2rb[5632];
	ld.param.u64 	%rd28, [_Z18Compute_Next_PQ_T2PKfS0_S0_S0_S0_S0_S0_S0_S0_PfS1_PKiS3_iiffffffffffffffffffffff_param_0];
	ld.param.u64 	%rd29, [_Z18Compute_Next_PQ_T2PKfS0_S0_S0_S0_S0_S0_S0_S0_PfS1_PKiS3_iiffffffffffffffffffffff_param_2];
	ld.param.u64 	%rd30, [_Z18Compute_Next_PQ_T2PKfS0_S0_S0_S0_S0_S0_S0_S0_PfS1_PKiS3_iiffffffffffffffffffffff_param_3];
	ld.param.u32 	%r22, [_Z18Compute_Next_PQ_T2PKfS0_S0_S0_S0_S0_S0_S0_S0_PfS1_PKiS3_iiffffffffffffffffffffff_param_13];
	ld.param.u32 	%r23, [_Z18Compute_Next_PQ_T2PKfS0_S0_S0_S0_S0_S0_S0_S0_PfS1_PKiS3_iiffffffffffffffffffffff_param_14];
	ld.param.f32 	%f27, [_Z18Compute_Next_PQ_T2PKfS0_S0_S0_S0_S0_S0_S0_S0_PfS1_PKiS3_iiffffffffffffffffffffff_param_19];
	ld.param.f32 	%f28, [_Z18Compute_Next_PQ_T2PKfS0_S0_S0_S0_S0_S0_S0_S0_PfS1_PKiS3_iiffffffffffffffffffffff_param_20];
	ld.param.f32 	%f29, [_Z18Compute_Next_PQ_T2PKfS0_S0_S0_S0_S0_S0_S0_S0_PfS1_PKiS3_iiffffffffffffffffffffff_param_21];
	ld.param.f32 	%f30, [_Z18Compute_Next_PQ_T2PKfS0_S0_S0_S0_S0_S0_S0_S0_PfS1_PKiS3_iiffffffffffffffffffffff_param_22];
	cvta.to.global.u64 	%rd31, %rd30;
	cvta.to.global.u64 	%rd32, %rd29;
	cvta.to.global.u64 	%rd33, %rd28;
	shl.b32 	%r1, %r23, 6;
	mov.u32 	%r2, %ctaid.y;
	mov.u32 	%r3, %tid.x;
	shr.u32 	%r4, %r3, 1;
	mul.wide.u32 	%rd34, %r4, 4;
	add.s64 	%rd35, %rd33, %rd34;
	ld.global.f32 	%f41, [%rd35];
	mul.wide.u32 	%rd36, %r2, 4;
	add.s64 	%rd37, %rd32, %rd36;
	ld.global.f32 	%f42, [%rd37];
	mul.f32 	%f1, %f41, %f42;
	ld.global.f32 	%f43, [%rd35+64];
	mul.f32 	%f2, %f42, %f43;
	mov.u32 	%r5, %tid.y;
	add.s32 	%r6, %r5, 4;
	shl.b32 	%r24, %r2, 6;
	cvt.u64.u32 	%rd1, %r24;
	mul.lo.s32 	%r25, %r1, %r6;
	cvt.u64.u32 	%rd38, %r25;
	add.s64 	%rd39, %rd38, %rd1;
	shl.b64 	%rd40, %rd39, 3;
	add.s64 	%rd2, %rd31, %rd40;
	shl.b32 	%r7, %r23, 8;
	sub.s32 	%r8, %r25, %r7;
	setp.ne.s32 	%p1, %r5, 0;
	@%p1 bra 	$L__BB5_2;
	mul.wide.u32 	%rd41, %r3, 8;
	add.s64 	%rd42, %rd2, %rd41;
	ld.global.v2.f32 	{%f44, %f45}, [%rd42];
	shl.b32 	%r26, %r3, 2;
	mov.u32 	%r27, _ZZ18Compute_Next_PQ_T2PKfS0_S0_S0_S0_S0_S0_S0_S0_PfS1_PKiS3_iiffffffffffffffffffffffE2rb;
	add.s32 	%r28, %r27, %r26;
	st.shared.f32 	[%r28+1536], %f44;
	st.shared.f32 	[%r28+1664], %f45;
	ld.global.v2.f32 	{%f46, %f47}, [%rd42+256];
	st.shared.f32 	[%r28+1792], %f46;
	st.shared.f32 	[%r28+1920], %f47;
$L__BB5_2:
	ld.param.u64 	%rd68, [_Z18Compute_Next_PQ_T2PKfS0_S0_S0_S0_S0_S0_S0_S0_PfS1_PKiS3_iiffffffffffffffffffffff_param_4];
	cvt.s64.s32 	%rd43, %r1;
	mul.wide.s32 	%rd44, %r1, 8;
	add.s64 	%rd78, %rd2, %rd44;
	add.s64 	%rd45, %rd43, %rd1;
	cvt.u64.u32 	%rd46, %r8;
	add.s64 	%rd47, %rd45, %rd46;
	cvta.to.global.u64 	%rd48, %rd68;
	shl.b64 	%rd49, %rd47, 3;
	add.s64 	%rd77, %rd48, %rd49;
	setp.lt.s32 	%p2, %r22, -10;
	@%p2 bra 	$L__BB5_8;
	ld.param.u64 	%rd76, [_Z18Compute_Next_PQ_T2PKfS0_S0_S0_S0_S0_S0_S0_S0_PfS1_PKiS3_iiffffffffffffffffffffff_param_12];
	ld.param.u64 	%rd75, [_Z18Compute_Next_PQ_T2PKfS0_S0_S0_S0_S0_S0_S0_S0_PfS1_PKiS3_iiffffffffffffffffffffff_param_11];
	ld.param.u64 	%rd74, [_Z18Compute_Next_PQ_T2PKfS0_S0_S0_S0_S0_S0_S0_S0_PfS1_PKiS3_iiffffffffffffffffffffff_param_10];
	ld.param.u64 	%rd73, [_Z18Compute_Next_PQ_T2PKfS0_S0_S0_S0_S0_S0_S0_S0_PfS1_PKiS3_iiffffffffffffffffffffff_param_9];
	ld.param.u64 	%rd72, [_Z18Compute_Next_PQ_T2PKfS0_S0_S0_S0_S0_S0_S0_S0_PfS1_PKiS3_iiffffffffffffffffffffff_param_8];
	ld.param.u64 	%rd71, [_Z18Compute_Next_PQ_T2PKfS0_S0_S0_S0_S0_S0_S0_S0_PfS1_PKiS3_iiffffffffffffffffffffff_param_7];
	ld.param.u64 	%rd70, [_Z18Compute_Next_PQ_T2PKfS0_S0_S0_S0_S0_S0_S0_S0_PfS1_PKiS3_iiffffffffffffffffffffff_param_6];
	ld.param.u64 	%rd69, [_Z18Compute_Next_PQ_T2PKfS0_S0_S0_S0_S0_S0_S0_S0_PfS1_PKiS3_iiffffffffffffffffffffff_param_5];
	ld.param.u64 	%rd67, [_Z18Compute_Next_PQ_T2PKfS0_S0_S0_S0_S0_S0_S0_S0_PfS1_PKiS3_iiffffffffffffffffffffff_param_1];
	add.s32 	%r30, %r22, 3;
	shr.s32 	%r31, %r30, 31;
	shr.u32 	%r32, %r31, 30;
	add.s32 	%r33, %r30, %r32;
	shr.s32 	%r9, %r33, 2;
	shl.b32 	%r10, %r23, 4;
	shl.b32 	%r34, %r2, 4;
	and.b32  	%r35, %r3, 15;
	or.b32  	%r11, %r35, %r34;
	shl.b32 	%r36, %r5, 5;
	shl.b32 	%r37, %r3, 3;
	and.b32  	%r38, %r37, 8064;
	or.b32  	%r39, %r35, %r36;
	add.s32 	%r40, %r39, %r38;
	shl.b32 	%r41, %r40, 2;
	mov.u32 	%r42, _ZZ18Compute_Next_PQ_T2PKfS0_S0_S0_S0_S0_S0_S0_S0_PfS1_PKiS3_iiffffffffffffffffffffffE2rb;
	add.s32 	%r12, %r42, %r41;
	shl.b32 	%r43, %r3, 7;
	and.b32  	%r44, %r43, 128;
	add.s32 	%r45, %r4, %r36;
	add.s32 	%r46, %r45, %r44;
	shl.b32 	%r47, %r46, 2;
	add.s32 	%r13, %r42, %r47;
	shl.b32 	%r14, %r23, 5;
	shl.b32 	%r48, %r2, 5;
	add.s32 	%r15, %r48, %r3;
	shl.b32 	%r101, %r6, 7;
	cvta.to.global.u64 	%rd5, %rd75;
	cvta.to.global.u64 	%rd6, %rd76;
	cvta.to.global.u64 	%rd7, %rd67;
	cvta.to.global.u64 	%rd8, %rd69;
	cvta.to.global.u64 	%rd9, %rd70;
	cvta.to.global.u64 	%rd10, %rd71;
	cvta.to.global.u64 	%rd11, %rd72;
	cvta.to.global.u64 	%rd12, %rd73;
	cvta.to.global.u64 	%rd13, %rd74;
	mov.f32 	%f190, 0f00000000;
	mov.b32 	%r100, -2;
	mov.f32 	%f191, %f190;
	mov.f32 	%f192, %f190;
	mov.f32 	%f193, %f190;
	mov.f32 	%f194, %f190;
	mov.f32 	%f195, %f190;
	mov.f32 	%f196, %f190;
	mov.f32 	%f197, %f190;
$L__BB5_4:
	shl.b32 	%r49, %r100, 2;
	add.s32 	%r19, %r49, %r5;
	setp.ge.s32 	%p3, %r19, %r22;
	@%p3 bra 	$L__BB5_8;
	ld.param.f32 	%f179, [_Z18Compute_Next_PQ_T2PKfS0_S0_S0_S0_S0_S0_S0_S0_PfS1_PKiS3_iiffffffffffffffffffffff_param_18];
	ld.param.f32 	%f178, [_Z18Compute_Next_PQ_T2PKfS0_S0_S0_S0_S0_S0_S0_S0_PfS1_PKiS3_iiffffffffffffffffffffff_param_17];
	ld.param.f32 	%f177, [_Z18Compute_Next_PQ_T2PKfS0_S0_S0_S0_S0_S0_S0_S0_PfS1_PKiS3_iiffffffffffffffffffffff_param_16];
	mul.wide.u32 	%rd50, %r3, 8;
	add.s64 	%rd51, %rd78, %rd50;
	ld.global.v2.f32 	{%f49, %f50}, [%rd51];
	add.s32 	%r50, %r101, %r3;
	shl.b32 	%r51, %r50, 2;
	mov.u32 	%r52, _ZZ18Compute_Next_PQ_T2PKfS0_S0_S0_S0_S0_S0_S0_S0_PfS1_PKiS3_iiffffffffffffffffffffffE2rb;
	add.s32 	%r53, %r52, %r51;
	st.shared.f32 	[%r53], %f49;
	st.shared.f32 	[%r53+128], %f50;
	ld.global.v2.f32 	{%f51, %f52}, [%rd51+256];
	st.shared.f32 	[%r53+256], %f51;
	st.shared.f32 	[%r53+384], %f52;
	and.b32  	%r54, %r101, 1023;
	xor.b32  	%r101, %r54, 512;
	bar.sync 	0;
	add.s32 	%r55, %r101, 128;
	and.b32  	%r56, %r55, 1023;
	add.s32 	%r57, %r101, 256;
	and.b32  	%r58, %r57, 1023;
	add.s32 	%r59, %r101, 384;
	and.b32  	%r60, %r59, 1023;
	add.s32 	%r61, %r56, %r3;
	shl.b32 	%r62, %r61, 2;
	add.s32 	%r63, %r52, %r62;
	ld.shared.f32 	%f53, [%r63];
	add.s32 	%r64, %r58, %r3;
	shl.b32 	%r65, %r64, 2;
	add.s32 	%r66, %r52, %r65;
	ld.shared.f32 	%f54, [%r66];
	add.s32 	%r67, %r60, %r3;
	shl.b32 	%r68, %r67, 2;
	add.s32 	%r69, %r52, %r68;
	ld.shared.f32 	%f55, [%r69];
	add.s32 	%r70, %r54, %r3;
	shl.b32 	%r71, %r70, 2;
	add.s32 	%r72, %r52, %r71;
	ld.shared.f32 	%f56, [%r72];
	fma.rn.f32 	%f57, %f28, %f56, %f191;
	fma.rn.f32 	%f58, %f27, %f55, %f57;
	fma.rn.f32 	%f59, %f179, %f54, %f58;
	fma.rn.f32 	%f11, %f178, %f53, %f59;
	fma.rn.f32 	%f60, %f177, %f56, %f190;
	mul.f32 	%f61, %f177, %f55;
	sub.f32 	%f62, %f60, %f61;
	mul.f32 	%f63, %f178, %f54;
	sub.f32 	%f64, %f62, %f63;
	mul.f32 	%f65, %f179, %f53;
	sub.f32 	%f191, %f64, %f65;
	neg.f32 	%f66, %f56;
	mul.f32 	%f67, %f27, %f66;
	mul.f32 	%f68, %f28, %f55;
	sub.f32 	%f190, %f67, %f68;
	ld.shared.f32 	%f69, [%r63+128];
	ld.shared.f32 	%f70, [%r66+128];
	ld.shared.f32 	%f71, [%r69+128];
	ld.shared.f32 	%f72, [%r72+128];
	fma.rn.f32 	%f73, %f28, %f72, %f193;
	fma.rn.f32 	%f74, %f27, %f71, %f73;
	fma.rn.f32 	%f75, %f179, %f70, %f74;
	fma.rn.f32 	%f14, %f178, %f69, %f75;
	fma.rn.f32 	%f76, %f177, %f72, %f192;
	mul.f32 	%f77, %f177, %f71;
	sub.f32 	%f78, %f76, %f77;
	mul.f32 	%f79, %f178, %f70;
	sub.f32 	%f80, %f78, %f79;
	mul.f32 	%f81, %f179, %f69;
	sub.f32 	%f193, %f80, %f81;
	neg.f32 	%f82, %f72;
	mul.f32 	%f83, %f27, %f82;
	mul.f32 	%f84, %f28, %f71;
	sub.f32 	%f192, %f83, %f84;
	ld.shared.f32 	%f85, [%r63+256];
	ld.shared.f32 	%f86, [%r66+256];
	ld.shared.f32 	%f87, [%r69+256];
	ld.shared.f32 	%f88, [%r72+256];
	fma.rn.f32 	%f89, %f28, %f88, %f195;
	fma.rn.f32 	%f90, %f27, %f87, %f89;
	fma.rn.f32 	%f91, %f179, %f86, %f90;
	fma.rn.f32 	%f17, %f178, %f85, %f91;
	fma.rn.f32 	%f92, %f177, %f88, %f194;
	mul.f32 	%f93, %f177, %f87;
	sub.f32 	%f94, %f92, %f93;
	mul.f32 	%f95, %f178, %f86;
	sub.f32 	%f96, %f94, %f95;
	mul.f32 	%f97, %f179, %f85;
	sub.f32 	%f195, %f96, %f97;
	neg.f32 	%f98, %f88;
	mul.f32 	%f99, %f27, %f98;
	mul.f32 	%f100, %f28, %f87;
	sub.f32 	%f194, %f99, %f100;
	ld.shared.f32 	%f101, [%r63+384];
	ld.shared.f32 	%f102, [%r66+384];
	ld.shared.f32 	%f103, [%r69+384];
	ld.shared.f32 	%f104, [%r72+384];
	fma.rn.f32 	%f105, %f28, %f104, %f197;
	fma.rn.f32 	%f106, %f27, %f103, %f105;
	fma.rn.f32 	%f107, %f179, %f102, %f106;
	fma.rn.f32 	%f20, %f178, %f101, %f107;
	fma.rn.f32 	%f108, %f177, %f104, %f196;
	mul.f32 	%f109, %f177, %f103;
	sub.f32 	%f110, %f108, %f109;
	mul.f32 	%f111, %f178, %f102;
	sub.f32 	%f112, %f110, %f111;
	mul.f32 	%f113, %f179, %f101;
	sub.f32 	%f197, %f112, %f113;
	neg.f32 	%f114, %f104;
	mul.f32 	%f115, %f27, %f114;
	mul.f32 	%f116, %f28, %f103;
	sub.f32 	%f196, %f115, %f116;
	setp.lt.s32 	%p4, %r100, 0;
	@%p4 bra 	$L__BB5_7;
	ld.param.f32 	%f189, [_Z18Compute_Next_PQ_T2PKfS0_S0_S0_S0_S0_S0_S0_S0_PfS1_PKiS3_iiffffffffffffffffffffff_param_36];
	ld.param.f32 	%f188, [_Z18Compute_Next_PQ_T2PKfS0_S0_S0_S0_S0_S0_S0_S0_PfS1_PKiS3_iiffffffffffffffffffffff_param_35];
	ld.param.f32 	%f187, [_Z18Compute_Next_PQ_T2PKfS0_S0_S0_S0_S0_S0_S0_S0_PfS1_PKiS3_iiffffffffffffffffffffff_param_34];
	ld.param.f32 	%f186, [_Z18Compute_Next_PQ_T2PKfS0_S0_S0_S0_S0_S0_S0_S0_PfS1_PKiS3_iiffffffffffffffffffffff_param_33];
	ld.param.f32 	%f185, [_Z18Compute_Next_PQ_T2PKfS0_S0_S0_S0_S0_S0_S0_S0_PfS1_PKiS3_iiffffffffffffffffffffff_param_32];
	ld.param.f32 	%f184, [_Z18Compute_Next_PQ_T2PKfS0_S0_S0_S0_S0_S0_S0_S0_PfS1_PKiS3_iiffffffffffffffffffffff_param_31];
	ld.param.f32 	%f183, [_Z18Compute_Next_PQ_T2PKfS0_S0_S0_S0_S0_S0_S0_S0_PfS1_PKiS3_iiffffffffffffffffffffff_param_30];
	ld.param.f32 	%f182, [_Z18Compute_Next_PQ_T2PKfS0_S0_S0_S0_S0_S0_S0_S0_PfS1_PKiS3_iiffffffffffffffffffffff_param_29];
	ld.param.f32 	%f181, [_Z18Compute_Next_PQ_T2PKfS0_S0_S0_S0_S0_S0_S0_S0_PfS1_PKiS3_iiffffffffffffffffffffff_param_24];
	ld.param.f32 	%f180, [_Z18Compute_Next_PQ_T2PKfS0_S0_S0_S0_S0_S0_S0_S0_PfS1_PKiS3_iiffffffffffffffffffffff_param_23];
	ld.param.f32 	%f176, [_Z18Compute_Next_PQ_T2PKfS0_S0_S0_S0_S0_S0_S0_S0_PfS1_PKiS3_iiffffffffffffffffffffff_param_15];
	mul.wide.u32 	%rd52, %r3, 8;
	add.s64 	%rd53, %rd77, %rd52;
	ld.global.v2.f32 	{%f117, %f118}, [%rd53];
	add.f32 	%f119, %f17, %f117;
	add.f32 	%f120, %f20, %f118;
	ld.global.v2.f32 	{%f121, %f122}, [%rd53+256];
	add.f32 	%f123, %f11, %f121;
	add.f32 	%f124, %f14, %f122;
	shl.b32 	%r73, %r19, 1;
	shr.u32 	%r74, %r3, 4;
	add.s32 	%r75, %r73, %r74;
	mad.lo.s32 	%r76, %r10, %r75, %r11;
	mul.wide.s32 	%rd54, %r76, 4;
	add.s64 	%rd55, %rd5, %rd54;
	ld.global.u32 	%r77, [%rd55];
	st.shared.u32 	[%r12+4096], %r77;
	add.s64 	%rd56, %rd6, %rd54;
	ld.global.u32 	%r78, [%rd56];
	st.shared.u32 	[%r12+4160], %r78;
	bar.sync 	0;
	shl.b32 	%r79, %r5, 5;
	add.s32 	%r80, %r79, %r3;
	shl.b32 	%r81, %r80, 2;
	mov.u32 	%r82, _ZZ18Compute_Next_PQ_T2PKfS0_S0_S0_S0_S0_S0_S0_S0_PfS1_PKiS3_iiffffffffffffffffffffffE2rb;
	add.s32 	%r83, %r82, %r81;
	ld.shared.u32 	%r84, [%r83+4096];
	ld.shared.u32 	%r85, [%r83+4608];
	shr.u32 	%r86, %r84, 24;
	cvt.rn.f32.u32 	%f125, %r86;
	fma.rn.f32 	%f126, %f30, %f125, %f29;
	shr.u32 	%r87, %r84, 16;
	and.b32  	%r88, %r87, 255;
	cvt.rn.f32.u32 	%f127, %r88;
	fma.rn.f32 	%f128, %f181, %f127, %f180;
	shr.u32 	%r89, %r85, 31;
	cvt.rn.f32.u32 	%f129, %r89;
	fma.rn.f32 	%f130, %f183, %f129, %f182;
	and.b32  	%r90, %r85, 32767;
	cvt.rn.f32.u32 	%f131, %r90;
	fma.rn.f32 	%f132, %f185, %f131, %f184;
	shr.u32 	%r91, %r85, 23;
	and.b32  	%r92, %r91, 255;
	cvt.rn.f32.u32 	%f133, %r92;
	fma.rn.f32 	%f134, %f187, %f133, %f186;
	shr.u32 	%r93, %r85, 15;
	and.b32  	%r94, %r93, 255;
	cvt.rn.f32.u32 	%f135, %r94;
	fma.rn.f32 	%f136, %f189, %f135, %f188;
	mul.f32 	%f137, %f132, %f132;
	mul.f32 	%f138, %f176, %f137;
	mul.f32 	%f139, %f176, %f138;
	mul.f32 	%f140, %f128, %f139;
	mul.f32 	%f141, %f130, %f140;
	sub.f32 	%f142, %f140, %f141;
	add.f32 	%f143, %f134, %f134;
	fma.rn.f32 	%f144, %f143, %f140, %f142;
	mul.f32 	%f145, %f142, %f144;
	sqrt.rn.f32 	%f146, %f145;
	fma.rn.f32 	%f147, %f136, 0f40000000, 0f3F800000;
	mul.f32 	%f148, %f147, %f140;
	mul.f32 	%f149, %f123, %f148;
	cvt.f64.f32 	%fd1, %f149;
	mul.f32 	%f150, %f119, %f141;
	cvt.f64.f32 	%fd2, %f150;
	add.f64 	%fd3, %fd1, %fd2;
	mul.f32 	%f151, %f120, %f146;
	cvt.f64.f32 	%fd4, %f151;
	add.f64 	%fd5, %fd3, %fd4;
	mul.f32 	%f152, %f124, %f141;
	cvt.f64.f32 	%fd6, %f152;
	mul.f32 	%f153, %f120, %f140;
	cvt.f64.f32 	%fd7, %f153;
	add.f64 	%fd8, %fd7, %fd6;
	mul.f32 	%f154, %f123, %f146;
	cvt.f64.f32 	%fd9, %f154;
	add.f64 	%fd10, %fd8, %fd9;
	cvt.rn.f32.f64 	%f155, %fd5;
	st.shared.f32 	[%r83+4096], %f155;
	cvt.rn.f32.f64 	%f156, %fd10;
	st.shared.f32 	[%r83+4608], %f156;
	st.shared.f32 	[%r83+5120], %f126;
	bar.sync 	0;
	ld.shared.f32 	%f157, [%r13+4096];
	ld.shared.f32 	%f158, [%r13+4160];
	shr.u32 	%r95, %r3, 1;
	add.s32 	%r96, %r95, %r79;
	shl.b32 	%r97, %r96, 2;
	add.s32 	%r98, %r82, %r97;
	ld.shared.f32 	%f159, [%r98+5120];
	ld.shared.f32 	%f160, [%r98+5184];
	mad.lo.s32 	%r99, %r14, %r19, %r15;
	mul.wide.s32 	%rd57, %r19, 4;
	add.s64 	%rd58, %rd7, %rd57;
	ld.global.f32 	%f161, [%rd58];
	mul.f32 	%f162, %f1, %f161;
	mul.f32 	%f163, %f2, %f161;
	mul.wide.s32 	%rd59, %r99, 4;
	add.s64 	%rd60, %rd8, %rd59;
	ld.global.f32 	%f164, [%rd60];
	add.s64 	%rd61, %rd9, %rd59;
	ld.global.f32 	%f165, [%rd61];
	add.s64 	%rd62, %rd10, %rd59;
	ld.global.f32 	%f166, [%rd62];
	add.s64 	%rd63, %rd11, %rd59;
	ld.global.f32 	%f167, [%rd63];
	add.f32 	%f168, %f164, %f164;
	cvt.f64.f32 	%fd11, %f168;
	mul.f32 	%f169, %f162, %f166;
	cvt.f64.f32 	%fd12, %f169;
	sub.f64 	%fd13, %fd11, %fd12;
	cvt.f64.f32 	%fd14, %f157;
	add.f64 	%fd15, %fd13, %fd14;
	mul.f32 	%f170, %f159, %f162;
	cvt.f64.f32 	%fd16, %f170;
	mul.f64 	%fd17, %fd15, %fd16;
	add.f32 	%f171, %f165, %f165;
	cvt.f64.f32 	%fd18, %f171;
	mul.f32 	%f172, %f163, %f167;
	cvt.f64.f32 	%fd19, %f172;
	sub.f64 	%fd20, %fd18, %fd19;
	cvt.f64.f32 	%fd21, %f158;
	add.f64 	%fd22, %fd20, %fd21;
	mul.f32 	%f173, %f160, %f163;
	cvt.f64.f32 	%fd23, %f173;
	mul.f64 	%fd24, %fd22, %fd23;
	cvt.rn.f32.f64 	%f174, %fd17;
	add.s64 	%rd64, %rd12, %rd59;
	st.global.f32 	[%rd64], %f174;
	cvt.rn.f32.f64 	%f175, %fd24;
	add.s64 	%rd65, %rd13, %rd59;
	st.global.f32 	[%rd65], %f175;
$L__BB5_7:
	mul.wide.s32 	%rd66, %r7, 8;
	add.s64 	%rd77, %rd77, %rd66;
	add.s32 	%r100, %r100, 1;
	setp.ne.s32 	%p5, %r100, %r9;
	add.s64 	%rd78, %rd78, %rd66;
	@%p5 bra 	$L__BB5_4;
$L__BB5_8:
	ret;

}
	// .globl	_Z13Inject_SourcePfiifS_iif
.visible .entry _Z13Inject_SourcePfiifS_iif(
	.param .u64 .ptr .align 1 _Z13Inject_SourcePfiifS_iif_param_0,
	.param .u32 _Z13Inject_SourcePfiifS_iif_param_1,
	.param .u32 _Z13Inject_SourcePfiifS_iif_param_2,
	.param .f32 _Z13Inject_SourcePfiifS_iif_param_3,
	.param .u64 .ptr .align 1 _Z13Inject_SourcePfiifS_iif_param_4,
	.param .u32 _Z13Inject_SourcePfiifS_iif_param_5,
	.param .u32 _Z13Inject_SourcePfiifS_iif_param_6,
	.param .f32 _Z13Inject_SourcePfiifS_iif_param_7
)
{
	.reg .pred 	%p<6>;
	.reg .b32 	%r<6>;
	.reg .b32 	%f<19>;
	.reg .b64 	%rd<13>;

	ld.param.u64 	%rd3, [_Z13Inject_SourcePfiifS_iif_param_0];
	ld.param.u32 	%r1, [_Z13Inject_SourcePfiifS_iif_param_1];
	ld.param.u32 	%r2, [_Z13Inject_SourcePfiifS_iif_param_2];
	ld.param.f32 	%f1, [_Z13Inject_SourcePfiifS_iif_param_3];
	ld.param.u64 	%rd4, [_Z13Inject_SourcePfiifS_iif_param_4];
	ld.param.u32 	%r3, [_Z13Inject_SourcePfiifS_iif_param_5];
	ld.param.u32 	%r4, [_Z13Inject_SourcePfiifS_iif_param_6];
	ld.param.f32 	%f2, [_Z13Inject_SourcePfiifS_iif_param_7];
	cvta.to.global.u64 	%rd1, %rd4;
	cvta.to.global.u64 	%rd2, %rd3;
	mov.u32 	%r5, %tid.x;
	setp.ne.s32 	%p1, %r5, 0;
	@%p1 bra 	$L__BB6_7;
	setp.eq.f32 	%p2, %f1, 0f00000000;
	@%p2 bra 	$L__BB6_4;
	mul.wide.s32 	%rd5, %r1, 4;
	add.s64 	%rd6, %rd2, %rd5;
	ld.global.f32 	%f3, [%rd6];
	add.f32 	%f4, %f1, %f3;
	st.global.f32 	[%rd6], %f4;
	ld.global.f32 	%f5, [%rd6+4];
	add.f32 	%f6, %f1, %f5;
	st.global.f32 	[%rd6+4], %f6;
	setp.lt.s32 	%p3, %r2, 0;
	@%p3 bra 	$L__BB6_4;
	mul.wide.u32 	%rd7, %r2, 4;
	add.s64 	%rd8, %rd2, %rd7;
	ld.global.f32 	%f7, [%rd8];
	sub.f32 	%f8, %f7, %f1;
	st.global.f32 	[%rd8], %f8;
	ld.global.f32 	%f9, [%rd8+4];
	sub.f32 	%f10, %f9, %f1;
	st.global.f32 	[%rd8+4], %f10;
$L__BB6_4:
	setp.eq.f32 	%p4, %f2, 0f00000000;
	@%p4 bra 	$L__BB6_7;
	mul.wide.s32 	%rd9, %r3, 4;
	add.s64 	%rd10, %rd1, %rd9;
	ld.global.f32 	%f11, [%rd10];
	add.f32 	%f12, %f2, %f11;
	st.global.f32 	[%rd10], %f12;
	ld.global.f32 	%f13, [%rd10+4];
	add.f32 	%f14, %f2, %f13;
	st.global.f32 	[%rd10+4], %f14;
	setp.lt.s32 	%p5, %r4, 0;
	@%p5 bra 	$L__BB6_7;
	mul.wide.u32 	%rd11, %r4, 4;
	add.s64 	%rd12, %rd1, %rd11;
	ld.global.f32 	%f15, [%rd12];
	sub.f32 	%f16, %f15, %f2;
	st.global.f32 	[%rd12], %f16;
	ld.global.f32 	%f17, [%rd12+4];
	sub.f32 	%f18, %f17, %f2;
	st.global.f32 	[%rd12+4], %f18;
$L__BB6_7:
	ret;

}
	// .globl	_Z23Extract_Receiver_ValuesfPiS_S_PfiPKfS2_S2_S2_S2_iiiiiii
.visible .entry _Z23Extract_Receiver_ValuesfPiS_S_PfiPKfS2_S2_S2_S2_iiiiiii(
	.param .f32 _Z23Extract_Receiver_ValuesfPiS_S_PfiPKfS2_S2_S2_S2_iiiiiii_param_0,
	.param .u64 .ptr .align 1 _Z23Extract_Receiver_ValuesfPiS_S_PfiPKfS2_S2_S2_S2_iiiiiii_param_1,
	.param .u64 .ptr .align 1 _Z23Extract_Receiver_ValuesfPiS_S_PfiPKfS2_S2_S2_S2_iiiiiii_param_2,
	.param .u64 .ptr .align 1 _Z23Extract_Receiver_ValuesfPiS_S_PfiPKfS2_S2_S2_S2_iiiiiii_param_3,
	.param .u64 .ptr .align 1 _Z23Extract_Receiver_ValuesfPiS_S_PfiPKfS2_S2_S2_S2_iiiiiii_param_4,
	.param .u32 _Z23Extract_Receiver_ValuesfPiS_S_PfiPKfS2_S2_S2_S2_iiiiiii_param_5,
	.param .u64 .ptr .align 1 _Z23Extract_Receiver_ValuesfPiS_S_PfiPKfS2_S2_S2_S2_iiiiiii_param_6,
	.param .u64 .ptr .align 1 _Z23Extract_Receiver_ValuesfPiS_S_PfiPKfS2_S2_S2_S2_iiiiiii_param_7,
	.param .u64 .ptr .align 1 _Z23Extract_Receiver_ValuesfPiS_S_PfiPKfS2_S2_S2_S2_iiiiiii_param_8,
	.param .u64 .ptr .align 1 _Z23Extract_Receiver_ValuesfPiS_S_PfiPKfS2_S2_S2_S2_iiiiiii_param_9,
	.param .u64 .ptr .align 1 _Z23Extract_Receiver_ValuesfPiS_S_PfiPKfS2_S2_S2_S2_iiiiiii_param_10,
	.param .u32 _Z23Extract_Receiver_ValuesfPiS_S_PfiPKfS2_S2_S2_S2_iiiiiii_param_11,
	.param .u32 _Z23Extract_Receiver_ValuesfPiS_S_PfiPKfS2_S2_S2_S2_iiiiiii_param_12,
	.param .u32 _Z23Extract_Receiver_ValuesfPiS_S_PfiPKfS2_S2_S2_S2_iiiiiii_param_13,
	.param .u32 _Z23Extract_Receiver_ValuesfPiS_S_PfiPKfS2_S2_S2_S2_iiiiiii_param_14,
	.param .u32 _Z23Extract_Receiver_ValuesfPiS_S_PfiPKfS2_S2_S2_S2_iiiiiii_param_15,
	.param .u32 _Z23Extract_Receiver_ValuesfPiS_S_PfiPKfS2_S2_S2_S2_iiiiiii_param_16,
	.param .u32 _Z23Extract_Receiver_ValuesfPiS_S_PfiPKfS2_S2_S2_S2_iiiiiii_param_17
)
{
	.reg .pred 	%p<3>;
	.reg .b32 	%r<20>;
	.reg .b32 	%f<29>;
	.reg .b64 	%rd<53>;

	ld.param.f32 	%f6, [_Z23Extract_Receiver_ValuesfPiS_S_PfiPKfS2_S2_S2_S2_iiiiiii_param_0];
	ld.param.u64 	%rd8, [_Z23Extract_Receiver_ValuesfPiS_S_PfiPKfS2_S2_S2_S2_iiiiiii_param_2];
	ld.param.u64 	%rd9, [_Z23Extract_Receiver_ValuesfPiS_S_PfiPKfS2_S2_S2_S2_iiiiiii_param_3];
	ld.param.u64 	%rd10, [_Z23Extract_Receiver_ValuesfPiS_S_PfiPKfS2_S2_S2_S2_iiiiiii_param_4];
	ld.param.s32 	%rd14, [_Z23Extract_Receiver_ValuesfPiS_S_PfiPKfS2_S2_S2_S2_iiiiiii_param_5];
	ld.param.u64 	%rd15, [_Z23Extract_Receiver_ValuesfPiS_S_PfiPKfS2_S2_S2_S2_iiiiiii_param_6];
	ld.param.u64 	%rd16, [_Z23Extract_Receiver_ValuesfPiS_S_PfiPKfS2_S2_S2_S2_iiiiiii_param_7];
	ld.param.u64 	%rd11, [_Z23Extract_Receiver_ValuesfPiS_S_PfiPKfS2_S2_S2_S2_iiiiiii_param_8];
	ld.param.u64 	%rd12, [_Z23Extract_Receiver_ValuesfPiS_S_PfiPKfS2_S2_S2_S2_iiiiiii_param_9];
	ld.param.u64 	%rd13, [_Z23Extract_Receiver_ValuesfPiS_S_PfiPKfS2_S2_S2_S2_iiiiiii_param_10];
	ld.param.u32 	%r1, [_Z23Extract_Receiver_ValuesfPiS_S_PfiPKfS2_S2_S2_S2_iiiiiii_param_11];
	ld.param.u32 	%r2, [_Z23Extract_Receiver_ValuesfPiS_S_PfiPKfS2_S2_S2_S2_iiiiiii_param_12];
	ld.param.u32 	%r3, [_Z23Extract_Receiver_ValuesfPiS_S_PfiPKfS2_S2_S2_S2_iiiiiii_param_13];
	ld.param.u32 	%r4, [_Z23Extract_Receiver_ValuesfPiS_S_PfiPKfS2_S2_S2_S2_iiiiiii_param_15];
	ld.param.u32 	%r5, [_Z23Extract_Receiver_ValuesfPiS_S_PfiPKfS2_S2_S2_S2_iiiiiii_param_16];
	ld.param.u32 	%r6, [_Z23Extract_Receiver_ValuesfPiS_S_PfiPKfS2_S2_S2_S2_iiiiiii_param_17];
	cvta.to.global.u64 	%rd1, %rd16;
	cvta.to.global.u64 	%rd2, %rd15;
	mov.u32 	%r7, %ntid.y;
	mov.u32 	%r8, %ntid.x;
	mul.lo.s32 	%r9, %r7, %r8;
	mov.u32 	%r10, %tid.y;
	mov.u32 	%r11, %tid.x;
	mad.lo.s32 	%r12, %r10, %r8, %r11;
	cvt.u64.u32 	%rd17, %r12;
	mov.u32 	%r13, %ctaid.x;
	mul.wide.u32 	%rd18, %r9, %r13;
	add.s64 	%rd3, %rd18, %rd17;
	setp.ge.s64 	%p1, %rd3, %rd14;
	@%p1 bra 	$L__BB7_4;
	ld.param.u64 	%rd52, [_Z23Extract_Receiver_ValuesfPiS_S_PfiPKfS2_S2_S2_S2_iiiiiii_param_1];
	cvta.to.global.u64 	%rd19, %rd52;
	cvta.to.global.u64 	%rd20, %rd8;
	cvta.to.global.u64 	%rd21, %rd9;
	cvta.to.global.u64 	%rd22, %rd11;
	cvta.to.global.u64 	%rd23, %rd12;
	cvta.to.global.u64 	%rd24, %rd13;
	shl.b64 	%rd25, %rd3, 2;
	add.s64 	%rd26, %rd19, %rd25;
	ld.global.u32 	%r14, [%rd26];
	sub.s32 	%r15, %r14, %r1;
	cvt.s64.s32 	%rd27, %r15;
	add.s64 	%rd28, %rd20, %rd25;
	ld.global.u32 	%r16, [%rd28];
	sub.s32 	%r17, %r16, %r2;
	cvt.s64.s32 	%rd29, %r17;
	add.s64 	%rd30, %rd21, %rd25;
	ld.global.u32 	%r18, [%rd30];
	cvt.s64.s32 	%rd4, %r18;
	mul.wide.s32 	%rd31, %r15, 4;
	add.s64 	%rd32, %rd22, %rd31;
	ld.global.f32 	%f7, [%rd32];
	mul.wide.s32 	%rd33, %r17, 4;
	add.s64 	%rd34, %rd23, %rd33;
	ld.global.f32 	%f8, [%rd34];
	mul.f32 	%f9, %f7, %f8;
	mul.wide.s32 	%rd35, %r18, 4;
	add.s64 	%rd36, %rd24, %rd35;
	ld.global.f32 	%f10, [%rd36];
	mul.f32 	%f11, %f9, %f10;
	cvt.s64.s32 	%rd5, %r3;
	mul.wide.s32 	%rd37, %r4, %r3;
	mul.wide.s32 	%rd38, %r18, %r3;
	mad.lo.s64 	%rd6, %rd37, %rd29, %rd27;
	add.s64 	%rd39, %rd6, %rd38;
	shl.b64 	%rd40, %rd39, 3;
	add.s64 	%rd41, %rd2, %rd40;
	ld.global.v2.f32 	{%f12, %f13}, [%rd41];
	add.s64 	%rd42, %rd1, %rd40;
	ld.global.v2.f32 	{%f14, %f15}, [%rd42];
	mul.f32 	%f1, %f6, %f11;
	fma.rn.f32 	%f16, %f12, 0f40000000, %f13;
	mov.f32 	%f17, 0f3F800000;
	sub.f32 	%f2, %f17, %f6;
	fma.rn.f32 	%f18, %f14, 0f40000000, %f15;
	mul.f32 	%f19, %f2, %f18;
	fma.rn.f32 	%f28, %f1, %f16, %f19;
	setp.eq.s32 	%p2, %r5, 0;
	@%p2 bra 	$L__BB7_3;
	shl.b32 	%r19, %r6, 1;
	cvt.s64.s32 	%rd43, %r19;
	sub.s64 	%rd44, %rd43, %rd4;
	mad.lo.s64 	%rd45, %rd44, %rd5, %rd6;
	shl.b64 	%rd46, %rd45, 3;
	add.s64 	%rd47, %rd2, %rd46;
	ld.global.v2.f32 	{%f20, %f21}, [%rd47];
	add.s64 	%rd48, %rd1, %rd46;
	ld.global.v2.f32 	{%f22, %f23}, [%rd48];
	fma.rn.f32 	%f24, %f20, 0f40000000, %f21;
	fma.rn.f32 	%f25, %f22, 0f40000000, %f23;
	mul.f32 	%f26, %f2, %f25;
	fma.rn.f32 	%f27, %f1, %f24, %f26;
	sub.f32 	%f28, %f28, %f27;
$L__BB7_3:
	cvta.to.global.u64 	%rd49, %rd10;
	add.s64 	%rd51, %rd49, %rd25;
	st.global.f32 	[%rd51], %f28;
$L__BB7_4:
	ret;

}


// ===== COMPILED SASS (sm_100) =====

	.target	sm_100

	.elftype	@"ET_EXEC"


//--------------------- .note.nv.tkinfo           --------------------------
	.section	.note.nv.tkinfo,"",@"SHT_NOTE"
	.sectionflags	@"SHF_NOTE_NV_TKINFO"
	.tkinfo
        /*0018*/ 	.word	0x00000002
        /*0030*/ 	.string	""
        /*0030*/ 	.string	"ptxas"
        /*0030*/ 	.string	"Cuda compilation tools, release 13.0, V13.0.88"
        /*0030*/ 	.string	"Build cuda_13.0.r13.0/compiler.36424714_0"
        /*0030*/ 	.string	"-arch sm_100 -m 64 "



//--------------------- .note.nv.cuinfo           --------------------------
	.section	.note.nv.cuinfo,"",@"SHT_NOTE"
	.sectionflags	@"SHF_NOTE_NV_CUINFO"
        /*0018*/ 	.short	0x0002
        /*001a*/ 	.short	0x0064
        /*001c*/ 	.short	0x0082
	.zero		2


//--------------------- .nv.info                  --------------------------
	.section	.nv.info,"",@"SHT_CUDA_INFO"
	.align	4


	//----- nvinfo : EIATTR_REGCOUNT
	.align		4
        /*0000*/ 	.byte	0x04, 0x2f
        /*0002*/ 	.short	(.L_1 - .L_0)
	.align		4
.L_0:
        /*0004*/ 	.word	index@(_Z18Compute_DX_DY_MainPKfS0_S0_S0_PfS1_iifffff)
        /*0008*/ 	.word	0x00000028


	//----- nvinfo : EIATTR_FRAME_SIZE
	.align		4
.L_1:
        /*000c*/ 	.byte	0x04, 0x11
        /*000e*/ 	.short	(.L_3 - .L_2)
	.align		4
.L_2:
        /*0010*/ 	.word	index@(_Z18Compute_DX_DY_MainPKfS0_S0_S0_PfS1_iifffff)
        /*0014*/ 	.word	0x00000000


	//----- nvinfo : EIATTR_REGCOUNT
	.align		4
.L_3:
        /*0018*/ 	.byte	0x04, 0x2f
        /*001a*/ 	.short	(.L_5 - .L_4)
	.align		4
.L_4:
        /*001c*/ 	.word	index@(_Z15Compute_DZ_MainPKfS0_S0_S0_Pfiiffffff)
        /*0020*/ 	.word	0x00000020


	//----- nvinfo : EIATTR_FRAME_SIZE
	.align		4
.L_5:
        /*0024*/ 	.byte	0x04, 0x11
        /*0026*/ 	.short	(.L_7 - .L_6)
	.align		4
.L_6:
        /*0028*/ 	.word	index@(_Z15Compute_DZ_MainPKfS0_S0_S0_Pfiiffffff)
        /*002c*/ 	.word	0x00000000


	//----- nvinfo : EIATTR_REGCOUNT
	.align		4
.L_7:
        /*0030*/ 	.byte	0x04, 0x2f
        /*0032*/ 	.short	(.L_9 - .L_8)
	.align		4
.L_8:
        /*0034*/ 	.word	index@(_Z32Compute_VTI_DYED1and2_Part_V4_V5PfS_S_PKiS1_S1_S1_iiffffffffffffffffffffffff)
        /*0038*/ 	.word	0x00000038


	//----- nvinfo : EIATTR_FRAME_SIZE
	.align		4
.L_9:
        /*003c*/ 	.byte	0x04, 0x11
        /*003e*/ 	.short	(.L_11 - .L_10)
	.align		4
.L_10:
        /*0040*/ 	.word	index@($__internal_3_$__cuda_sm20_rcp_rn_f32_slowpath)
        /*0044*/ 	.word	0x00000000


	//----- nvinfo : EIATTR_FRAME_SIZE
	.align		4
.L_11:
        /*0048*/ 	.byte	0x04, 0x11
        /*004a*/ 	.short	(.L_13 - .L_12)
	.align		4
.L_12:
        /*004c*/ 	.word	index@(_Z32Compute_VTI_DYED1and2_Part_V4_V5PfS_S_PKiS1_S1_S1_iiffffffffffffffffffffffff)
        /*0050*/ 	.word	0x00000000


	//----- nvinfo : EIATTR_REGCOUNT
	.align		4
.L_13:
        /*0054*/ 	.byte	0x04, 0x2f
        /*0056*/ 	.short	(.L_15 - .L_14)
	.align		4
.L_14:
        /*0058*/ 	.word	index@(_Z28Compute_DYED1and2_Part_V4_V5PfS_S_PKiS1_S1_S1_iiffffffffffffffffffffffffffff)
        /*005c*/ 	.word	0x0000003c


	//----- nvinfo : EIATTR_FRAME_SIZE
	.align		4
.L_15:
        /*0060*/ 	.byte	0x04, 0x11
        /*0062*/ 	.short	(.L_17 - .L_16)
	.align		4
.L_16:
        /*0064*/ 	.word	index@($__internal_2_$__cuda_sm20_rcp_rn_f32_slowpath)
        /*0068*/ 	.word	0x00000000


	//----- nvinfo : EIATTR_FRAME_SIZE
	.align		4
.L_17:
        /*006c*/ 	.byte	0x04, 0x11
        /*006e*/ 	.short	(.L_19 - .L_18)
	.align		4
.L_18:
        /*0070*/ 	.word	index@(_Z28Compute_DYED1and2_Part_V4_V5PfS_S_PKiS1_S1_S1_iiffffffffffffffffffffffffffff)
        /*0074*/ 	.word	0x00000000


	//----- nvinfo : EIATTR_REGCOUNT
	.align		4
.L_19:
        /*0078*/ 	.byte	0x04, 0x2f
        /*007a*/ 	.short	(.L_21 - .L_20)
	.align		4
.L_20:
        /*007c*/ 	.word	index@(_Z22Compute_VTI_Next_PQ_T2PKfS0_S0_S0_S0_S0_S0_S0_S0_PfS1_PKiS3_iiffffffffffffffffff)
        /*0080*/ 	.word	0x00000038


	//----- nvinfo : EIATTR_FRAME_SIZE
	.align		4
.L_21:
        /*0084*/ 	.byte	0x04, 0x11
        /*0086*/ 	.short	(.L_23 - .L_22)
	.align		4
.L_22:
        /*0088*/ 	.word	index@($__internal_1_$__cuda_sm20_sqrt_rn_f32_slowpath)
        /*008c*/ 	.word	0x00000000


	//----- nvinfo : EIATTR_FRAME_SIZE
	.align		4
.L_23:
        /*0090*/ 	.byte	0x04, 0x11
        /*0092*/ 	.short	(.L_25 - .L_24)
	.align		4
.L_24:
        /*0094*/ 	.word	index@(_Z22Compute_VTI_Next_PQ_T2PKfS0_S0_S0_S0_S0_S0_S0_S0_PfS1_PKiS3_iiffffffffffffffffff)
        /*0098*/ 	.word	0x00000000


	//----- nvinfo : EIATTR_REGCOUNT
	.align		4
.L_25:
        /*009c*/ 	.byte	0x04, 0x2f
        /*009e*/ 	.short	(.L_27 - .L_26)
	.align		4
.L_26:
        /*00a0*/ 	.word	index@(_Z18Compute_Next_PQ_T2PKfS0_S0_S0_S0_S0_S0_S0_S0_PfS1_PKiS3_iiffffffffffffffffffffff)
        /*00a4*/ 	.word	0x00000036


	//----- nvinfo : EIATTR_FRAME_SIZE
	.align		4
.L_27:
        /*00a8*/ 	.byte	0x04, 0x11
        /*00aa*/ 	.short	(.L_29 - .L_28)
	.align		4
.L_28:
        /*00ac*/ 	.word	index@($__internal_0_$__cuda_sm20_sqrt_rn_f32_slowpath)
        /*00b0*/ 	.word	0x00000000


	//----- nvinfo : EIATTR_FRAME_SIZE
	.align		4
.L_29:
        /*00b4*/ 	.byte	0x04, 0x11
        /*00b6*/ 	.short	(.L_31 - .L_30)
	.align		4
.L_30:
        /*00b8*/ 	.word	index@(_Z18Compute_Next_PQ_T2PKfS0_S0_S0_S0_S0_S0_S0_S0_PfS1_PKiS3_iiffffffffffffffffffffff)
        /*00bc*/ 	.word	0x00000000


	//----- nvinfo : EIATTR_REGCOUNT
	.align		4
.L_31:
        /*00c0*/ 	.byte	0x04, 0x2f
        /*00c2*/ 	.short	(.L_33 - .L_32)
	.align		4
.L_32:
        /*00c4*/ 	.word	index@(_Z13Inject_SourcePfiifS_iif)
        /*00c8*/ 	.word	0x0000000e


	//----- nvinfo : EIATTR_FRAME_SIZE
	.align		4
.L_33:
        /*00cc*/ 	.byte	0x04, 0x11
        /*00ce*/ 	.short	(.L_35 - .L_34)
	.align		4
.L_34:
        /*00d0*/ 	.word	index@(_Z13Inject_SourcePfiifS_iif)
        /*00d4*/ 	.word	0x00000000


	//----- nvinfo : EIATTR_REGCOUNT
	.align		4
.L_35:
        /*00d8*/ 	.byte	0x04, 0x2f
        /*00da*/ 	.short	(.L_37 - .L_36)
	.align		4
.L_36:
        /*00dc*/ 	.word	index@(_Z23Extract_Receiver_ValuesfPiS_S_PfiPKfS2_S2_S2_S2_iiiiiii)
        /*00e0*/ 	.word	0x00000016


	//----- nvinfo : EIATTR_FRAME_SIZE
	.align		4
.L_37:
        /*00e4*/ 	.byte	0x04, 0x11
        /*00e6*/ 	.short	(.L_39 - .L_38)
	.align		4
.L_38:
        /*00e8*/ 	.word	index@(_Z23Extract_Receiver_ValuesfPiS_S_PfiPKfS2_S2_S2_S2_iiiiiii)
        /*00ec*/ 	.word	0x00000000


	//----- nvinfo : EIATTR_MIN_STACK_SIZE
	.align		4
.L_39:
        /*00f0*/ 	.byte	0x04, 0x12
        /*00f2*/ 	.short	(.L_41 - .L_40)
	.align		4
.L_40:
        /*00f4*/ 	.word	index@(_Z23Extract_Receiver_ValuesfPiS_S_PfiPKfS2_S2_S2_S2_iiiiiii)
        /*00f8*/ 	.word	0x00000000


	//----- nvinfo : EIATTR_MIN_STACK_SIZE
	.align		4
.L_41:
        /*00fc*/ 	.byte	0x04, 0x12
        /*00fe*/ 	.short	(.L_43 - .L_42)
	.align		4
.L_42:
        /*0100*/ 	.word	index@(_Z13Inject_SourcePfiifS_iif)
        /*0104*/ 	.word	0x00000000


	//----- nvinfo : EIATTR_MIN_STACK_SIZE
	.align		4
.L_43:
        /*0108*/ 	.byte	0x04, 0x12
        /*010a*/ 	.short	(.L_45 - .L_44)
	.align		4
.L_44:
        /*010c*/ 	.word	index@(_Z18Compute_Next_PQ_T2PKfS0_S0_S0_S0_S0_S0_S0_S0_PfS1_PKiS3_iiffffffffffffffffffffff)
        /*0110*/ 	.word	0x00000000


	//----- nvinfo : EIATTR_MIN_STACK_SIZE
	.align		4
.L_45:
        /*0114*/ 	.byte	0x04, 0x12
        /*0116*/ 	.short	(.L_47 - .L_46)
	.align		4
.L_46:
        /*0118*/ 	.word	index@(_Z22Compute_VTI_Next_PQ_T2PKfS0_S0_S0_S0_S0_S0_S0_S0_PfS1_PKiS3_iiffffffffffffffffff)
        /*011c*/ 	.word	0x00000000


	//----- nvinfo : EIATTR_MIN_STACK_SIZE
	.align		4
.L_47:
        /*0120*/ 	.byte	0x04, 0x12
        /*0122*/ 	.short	(.L_49 - .L_48)
	.align		4
.L_48:
        /*0124*/ 	.word	index@(_Z28Compute_DYED1and2_Part_V4_V5PfS_S_PKiS1_S1_S1_iiffffffffffffffffffffffffffff)
        /*0128*/ 	.word	0x00000000


	//----- nvinfo : EIATTR_MIN_STACK_SIZE
	.align		4
.L_49:
        /*012c*/ 	.byte	0x04, 0x12
        /*012e*/ 	.short	(.L_51 - .L_50)
	.align		4
.L_50:
        /*0130*/ 	.word	index@(_Z32Compute_VTI_DYED1and2_Part_V4_V5PfS_S_PKiS1_S1_S1_iiffffffffffffffffffffffff)
        /*0134*/ 	.word	0x00000000


	//----- nvinfo : EIATTR_MIN_STACK_SIZE
	.align		4
.L_51:
        /*0138*/ 	.byte	0x04, 0x12
        /*013a*/ 	.short	(.L_53 - .L_52)
	.align		4
.L_52:
        /*013c*/ 	.word	index@(_Z15Compute_DZ_MainPKfS0_S0_S0_Pfiiffffff)
        /*0140*/ 	.word	0x00000000


	//----- nvinfo : EIATTR_MIN_STACK_SIZE
	.align		4
.L_53:
        /*0144*/ 	.byte	0x04, 0x12
        /*0146*/ 	.short	(.L_55 - .L_54)
	.align		4
.L_54:
        /*0148*/ 	.word	index@(_Z18Compute_DX_DY_MainPKfS0_S0_S0_PfS1_iifffff)
        /*014c*/ 	.word	0x00000000
.L_55:


//--------------------- .nv.compat                --------------------------
	.section	.nv.compat,"",@"SHT_CUDA_COMPAT_INFO"
	.align	4
        /*0000*/ 	.byte	0x02, 0x09, 0x00, 0x00, 0x02, 0x02, 0x01, 0x00, 0x02, 0x05, 0x05, 0x00, 0x03, 0x07, 0x01, 0x01
        /*0010*/ 	.byte	0x02, 0x03, 0x00, 0x00, 0x02, 0x06, 0x01, 0x00, 0x04, 0x0b, 0x08, 0x00, 0x01, 0x00, 0x00, 0x00
        /*0020*/ 	.byte	0x00, 0x00, 0x00, 0x00


//--------------------- .nv.info._Z23Extract_Receiver_ValuesfPiS_S_PfiPKfS2_S2_S2_S2_iiiiiii --------------------------
	.section	.nv.info._Z23Extract_Receiver_ValuesfPiS_S_PfiPKfS2_S2_S2_S2_iiiiiii,"",@"SHT_CUDA_INFO"
	.sectionflags	@""
	.align	4


	//----- nvinfo : EIATTR_CUDA_API_VERSION
	.align		4
        /*0000*/ 	.byte	0x04, 0x37
        /*0002*/ 	.short	(.L_57 - .L_56)
.L_56:
        /*0004*/ 	.word	0x00000082


	//----- nvinfo : EIATTR_KPARAM_INFO
	.align		4
.L_57:
        /*0008*/ 	.byte	0x04, 0x17
        /*000a*/ 	.short	(.L_59 - .L_58)
.L_58:
        /*000c*/ 	.word	0x00000000
        /*0010*/ 	.short	0x0011
        /*0012*/ 	.short	0x0070
        /*0014*/ 	.byte	0x00, 0xf0, 0x11, 0x00


	//----- nvinfo : EIATTR_KPARAM_INFO
	.align		4
.L_59:
        /*0018*/ 	.byte	0x04, 0x17
        /*001a*/ 	.short	(.L_61 - .L_60)
.L_60:
        /*001c*/ 	.word	0x00000000
        /*0020*/ 	.short	0x0010
        /*0022*/ 	.short	0x006c
        /*0024*/ 	.byte	0x00, 0xf0, 0x11, 0x00


	//----- nvinfo : EIATTR_KPARAM_INFO
	.align		4
.L_61:
        /*0028*/ 	.byte	0x04, 0x17
        /*002a*/ 	.short	(.L_63 - .L_62)
.L_62:
        /*002c*/ 	.word	0x00000000
        /*0030*/ 	.short	0x000f
        /*0032*/ 	.short	0x0068
        /*0034*/ 	.byte	0x00, 0xf0, 0x11, 0x00


	//----- nvinfo : EIATTR_KPARAM_INFO
	.align		4
.L_63:
        /*0038*/ 	.byte	0x04, 0x17
        /*003a*/ 	.short	(.L_65 - .L_64)
.L_64:
        /*003c*/ 	.word	0x00000000
        /*0040*/ 	.short	0x000e
        /*0042*/ 	.short	0x0064
        /*0044*/ 	.byte	0x00, 0xf0, 0x11, 0x00


	//----- nvinfo : EIATTR_KPARAM_INFO
	.align		4
.L_65:
        /*0048*/ 	.byte	0x04, 0x17
        /*004a*/ 	.short	(.L_67 - .L_66)
.L_66:
        /*004c*/ 	.word	0x00000000
        /*0050*/ 	.short	0x000d
        /*0052*/ 	.short	0x0060
        /*0054*/ 	.byte	0x00, 0xf0, 0x11, 0x00


	//----- nvinfo : EIATTR_KPARAM_INFO
	.align		4
.L_67:
        /*0058*/ 	.byte	0x04, 0x17
        /*005a*/ 	.short	(.L_69 - .L_68)
.L_68:
        /*005c*/ 	.word	0x00000000
        /*0060*/ 	.short	0x000c
        /*0062*/ 	.short	0x005c
        /*0064*/ 	.byte	0x00, 0xf0, 0x11, 0x00


	//----- nvinfo : EIATTR_KPARAM_INFO
	.align		4
.L_69:
        /*0068*/ 	.byte	0x04, 0x17
        /*006a*/ 	.short	(.L_71 - .L_70)
.L_70:
        /*006c*/ 	.word	0x00000000
        /*0070*/ 	.short	0x000b
        /*0072*/ 	.short	0x0058
        /*0074*/ 	.byte	0x00, 0xf0, 0x11, 0x00


	//----- nvinfo : EIATTR_KPARAM_INFO
	.align		4
.L_71:
        /*0078*/ 	.byte	0x04, 0x17
        /*007a*/ 	.short	(.L_73 - .L_72)
.L_72:
        /*007c*/ 	.word	0x00000000
        /*0080*/ 	.short	0x000a
        /*0082*/ 	.short	0x0050
        /*0084*/ 	.byte	0x00, 0xf5, 0x21, 0x00


	//----- nvinfo : EIATTR_KPARAM_INFO
	.align		4
.L_73:
        /*0088*/ 	.byte	0x04, 0x17
        /*008a*/ 	.short	(.L_75 - .L_74)
.L_74:
        /*008c*/ 	.word	0x00000000
        /*0090*/ 	.short	0x0009
        /*0092*/ 	.short	0x0048
        /*0094*/ 	.byte	0x00, 0xf5, 0x21, 0x00


	//----- nvinfo : EIATTR_KPARAM_INFO
	.align		4
.L_75:
        /*0098*/ 	.byte	0x04, 0x17
        /*009a*/ 	.short	(.L_77 - .L_76)
.L_76:
        /*009c*/ 	.word	0x00000000
        /*00a0*/ 	.short	0x0008
        /*00a2*/ 	.short	0x0040
        /*00a4*/ 	.byte	0x00, 0xf5, 0x21, 0x00


	//----- nvinfo : EIATTR_KPARAM_INFO
	.align		4
.L_77:
        /*00a8*/ 	.byte	0x04, 0x17
        /*00aa*/ 	.short	(.L_79 - .L_78)
.L_78:
        /*00ac*/ 	.word	0x00000000
        /*00b0*/ 	.short	0x0007
        /*00b2*/ 	.short	0x0038
        /*00b4*/ 	.byte	0x00, 0xf5, 0x21, 0x00


	//----- nvinfo : EIATTR_KPARAM_INFO
	.align		4
.L_79:
        /*00b8*/ 	.byte	0x04, 0x17
        /*00ba*/ 	.short	(.L_81 - .L_80)
.L_80:
        /*00bc*/ 	.word	0x00000000
        /*00c0*/ 	.short	0x0006
        /*00c2*/ 	.short	0x0030
        /*00c4*/ 	.byte	0x00, 0xf5, 0x21, 0x00


	//----- nvinfo : EIATTR_KPARAM_INFO
	.align		4
.L_81:
        /*00c8*/ 	.byte	0x04, 0x17
        /*00ca*/ 	.short	(.L_83 - .L_82)
.L_82:
        /*00cc*/ 	.word	0x00000000
        /*00d0*/ 	.short	0x0005
        /*00d2*/ 	.short	0x0028
        /*00d4*/ 	.byte	0x00, 0xf0, 0x11, 0x00


	//----- nvinfo : EIATTR_KPARAM_INFO
	.align		4
.L_83:
        /*00d8*/ 	.byte	0x04, 0x17
        /*00da*/ 	.short	(.L_85 - .L_84)
.L_84:
        /*00dc*/ 	.word	0x00000000
        /*00e0*/ 	.short	0x0004
        /*00e2*/ 	.short	0x0020
        /*00e4*/ 	.byte	0x00, 0xf5, 0x21, 0x00


	//----- nvinfo : EIATTR_KPARAM_INFO
	.align		4
.L_85:
        /*00e8*/ 	.byte	0x04, 0x17
        /*00ea*/ 	.short	(.L_87 - .L_86)
.L_86:
        /*00ec*/ 	.word	0x00000000
        /*00f0*/ 	.short	0x0003
        /*00f2*/ 	.short	0x0018
        /*00f4*/ 	.byte	0x00, 0xf5, 0x21, 0x00


	//----- nvinfo : EIATTR_KPARAM_INFO
	.align		4
.L_87:
        /*00f8*/ 	.byte	0x04, 0x17
        /*00fa*/ 	.short	(.L_89 - .L_88)
.L_88:
        /*00fc*/ 	.word	0x00000000
        /*0100*/ 	.short	0x0002
        /*0102*/ 	.short	0x0010
        /*0104*/ 	.byte	0x00, 0xf5, 0x21, 0x00


	//----- nvinfo : EIATTR_KPARAM_INFO
	.align		4
.L_89:
        /*0108*/ 	.byte	0x04, 0x17
        /*010a*/ 	.short	(.L_91 - .L_90)
.L_90:
        /*010c*/ 	.word	0x00000000
        /*0110*/ 	.short	0x0001
        /*0112*/ 	.short	0x0008
        /*0114*/ 	.byte	0x00, 0xf5, 0x21, 0x00


	//----- nvinfo : EIATTR_KPARAM_INFO
	.align		4
.L_91:
        /*0118*/ 	.byte	0x04, 0x17
        /*011a*/ 	.short	(.L_93 - .L_92)
.L_92:
        /*011c*/ 	.word	0x00000000
        /*0120*/ 	.short	0x0000
        /*0122*/ 	.short	0x0000
        /*0124*/ 	.byte	0x00, 0xf0, 0x11, 0x00


	//----- nvinfo : EIATTR_SPARSE_MMA_MASK
	.align		4
.L_93:
        /*0128*/ 	.byte	0x03, 0x50
        /*012a*/ 	.short	0x0000


	//----- nvinfo : EIATTR_MAXREG_COUNT
	.align		4
        /*012c*/ 	.byte	0x03, 0x1b
        /*012e*/ 	.short	0x00ff


	//----- nvinfo : EIATTR_MERCURY_ISA_VERSION
	.align		4
        /*0130*/ 	.byte	0x03, 0x5f
        /*0132*/ 	.short	0x0101


	//----- nvinfo : EIATTR_VRC_CTA_INIT_COUNT
	.align		4
        /*0134*/ 	.byte	0x02, 0x4a
	.zero		1
	.zero		1


	//----- nvinfo : EIATTR_EXIT_INSTR_OFFSETS
	.align		4
        /*0138*/ 	.byte	0x04, 0x1c
        /*013a*/ 	.short	(.L_95 - .L_94)


	//   ....[0]....
.L_94:
        /*013c*/ 	.word	0x000000e0


	//   ....[1]....
        /*0140*/ 	.word	0x00000620


	//----- nvinfo : EIATTR_CBANK_PARAM_SIZE
	.align		4
.L_95:
        /*0144*/ 	.byte	0x03, 0x19
        /*0146*/ 	.short	0x0074


	//----- nvinfo : EIATTR_PARAM_CBANK
	.align		4
        /*0148*/ 	.byte	0x04, 0x0a
        /*014a*/ 	.short	(.L_97 - .L_96)
	.align		4
.L_96:
        /*014c*/ 	.word	index@(.nv.constant0._Z23Extract_Receiver_ValuesfPiS_S_PfiPKfS2_S2_S2_S2_iiiiiii)
        /*0150*/ 	.short	0x0380
        /*0152*/ 	.short	0x0074


	//----- nvinfo : EIATTR_SW_WAR
	.align		4
.L_97:
        /*0154*/ 	.byte	0x04, 0x36
        /*0156*/ 	.short	(.L_99 - .L_98)
.L_98:
        /*0158*/ 	.word	0x00000008
.L_99:


//--------------------- .nv.info._Z13Inject_SourcePfiifS_iif --------------------------
	.section	.nv.info._Z13Inject_SourcePfiifS_iif,"",@"SHT_CUDA_INFO"
	.sectionflags	@""
	.align	4


	//----- nvinfo : EIATTR_CUDA_API_VERSION
	.align		4
        /*0000*/ 	.byte	0x04, 0x37
        /*0002*/ 	.short	(.L_101 - .L_100)
.L_100:
        /*0004*/ 	.word	0x00000082


	//----- nvinfo : EIATTR_KPARAM_INFO
	.align		4
.L_101:
        /*0008*/ 	.byte	0x04, 0x17
        /*000a*/ 	.short	(.L_103 - .L_102)
.L_102:
        /*000c*/ 	.word	0x00000000
        /*0010*/ 	.short	0x0007
        /*0012*/ 	.short	0x0028
        /*0014*/ 	.byte	0x00, 0xf0, 0x11, 0x00


	//----- nvinfo : EIATTR_KPARAM_INFO
	.align		4
.L_103:
        /*0018*/ 	.byte	0x04, 0x17
        /*001a*/ 	.short	(.L_105 - .L_104)
.L_104:
        /*001c*/ 	.word	0x00000000
        /*0020*/ 	.short	0x0006
        /*0022*/ 	.short	0x0024
        /*0024*/ 	.byte	0x00, 0xf0, 0x11, 0x00


	//----- nvinfo : EIATTR_KPARAM_INFO
	.align		4
.L_105:
        /*0028*/ 	.byte	0x04, 0x17
        /*002a*/ 	.short	(.L_107 - .L_106)
.L_106:
        /*002c*/ 	.word	0x00000000
        /*0030*/ 	.short	0x0005
        /*0032*/ 	.short	0x0020
        /*0034*/ 	.byte	0x00, 0xf0, 0x11, 0x00


	//----- nvinfo : EIATTR_KPARAM_INFO
	.align		4
.L_107:
        /*0038*/ 	.byte	0x04, 0x17
        /*003a*/ 	.short	(.L_109 - .L_108)
.L_108:
        /*003c*/ 	.word	0x00000000
        /*0040*/ 	.short	0x0004
        /*0042*/ 	.short	0x0018
        /*0044*/ 	.byte	0x00, 0xf5, 0x21, 0x00


	//----- nvinfo : EIATTR_KPARAM_INFO
	.align		4
.L_109:
        /*0048*/ 	.byte	0x04, 0x17
        /*004a*/ 	.short	(.L_111 - .L_110)
.L_110:
        /*004c*/ 	.word	0x00000000
        /*0050*/ 	.short	0x0003
        /*0052*/ 	.short	0x0010
        /*0054*/ 	.byte	0x00, 0xf0, 0x11, 0x00


	//----- nvinfo : EIATTR_KPARAM_INFO
	.align		4
.L_111:
        /*0058*/ 	.byte	0x04, 0x17
        /*005a*/ 	.short	(.L_113 - .L_112)
.L_112:
        /*005c*/ 	.word	0x00000000
        /*0060*/ 	.short	0x0002
        /*0062*/ 	.short	0x000c
        /*0064*/ 	.byte	0x00, 0xf0, 0x11, 0x00


	//----- nvinfo : EIATTR_KPARAM_INFO
	.align		4
.L_113:
        /*0068*/ 	.byte	0x04, 0x17
        /*006a*/ 	.short	(.L_115 - .L_114)
.L_114:
        /*006c*/ 	.word	0x00000000
        /*0070*/ 	.short	0x0001
        /*0072*/ 	.short	0x0008
        /*0074*/ 	.byte	0x00, 0xf0, 0x11, 0x00


	//----- nvinfo : EIATTR_KPARAM_INFO
	.align		4
.L_115:
        /*0078*/ 	.byte	0x04, 0x17
        /*007a*/ 	.short	(.L_117 - .L_116)
.L_116:
        /*007c*/ 	.word	0x00000000
        /*0080*/ 	.short	0x0000
        /*0082*/ 	.short	0x0000
        /*0084*/ 	.byte	0x00, 0xf5, 0x21, 0x00


	//----- nvinfo : EIATTR_SPARSE_MMA_MASK
	.align		4
.L_117:
        /*0088*/ 	.byte	0x03, 0x50
        /*008a*/ 	.short	0x0000


	//----- nvinfo : EIATTR_MAXREG_COUNT
	.align		4
        /*008c*/ 	.byte	0x03, 0x1b
        /*008e*/ 	.short	0x00ff


	//----- nvinfo : EIATTR_MERCURY_ISA_VERSION
	.align		4
        /*0090*/ 	.byte	0x03, 0x5f
        /*0092*/ 	.short	0x0101


	//----- nvinfo : EIATTR_VRC_CTA_INIT_COUNT
	.align		4
        /*0094*/ 	.byte	0x02, 0x4a
	.zero		1
	.zero		1


	//----- nvinfo : EIATTR_EXIT_INSTR_OFFSETS
	.align		4
        /*0098*/ 	.byte	0x04, 0x1c
        /*009a*/ 	.short	(.L_119 - .L_118)


	//   ....[0]....
.L_118:
        /*009c*/ 	.word	0x00000030


	//   ....[1]....
        /*00a0*/ 	.word	0x000001c0


	//   ....[2]....
        /*00a4*/ 	.word	0x00000270


	//   ....[3]....
        /*00a8*/ 	.word	0x000002f0


	//----- nvinfo : EIATTR_CBANK_PARAM_SIZE
	.align		4
.L_119:
        /*00ac*/ 	.byte	0x03, 0x19
        /*00ae*/ 	.short	0x002c


	//----- nvinfo : EIATTR_PARAM_CBANK
	.align		4
        /*00b0*/ 	.byte	0x04, 0x0a
        /*00b2*/ 	.short	(.L_121 - .L_120)
	.align		4
.L_120:
        /*00b4*/ 	.word	index@(.nv.constant0._Z13Inject_SourcePfiifS_iif)
        /*00b8*/ 	.short	0x0380
        /*00ba*/ 	.short	0x002c


	//----- nvinfo : EIATTR_SW_WAR
	.align		4
.L_121:
        /*00bc*/ 	.byte	0x04, 0x36
        /*00be*/ 	.short	(.L_123 - .L_122)
.L_122:
        /*00c0*/ 	.word	0x00000008
.L_123:


//--------------------- .nv.info._Z18Compute_Next_PQ_T2PKfS0_S0_S0_S0_S0_S0_S0_S0_PfS1_PKiS3_iiffffffffffffffffffffff --------------------------
	.section	.nv.info._Z18Compute_Next_PQ_T2PKfS0_S0_S0_S0_S0_S0_S0_S0_PfS1_PKiS3_iiffffffffffffffffffffff,"",@"SHT_CUDA_INFO"
	.sectionflags	@""
	.align	4


	//----- nvinfo : EIATTR_CUDA_API_VERSION
	.align		4
        /*0000*/ 	.byte	0x04, 0x37
        /*0002*/ 	.short	(.L_125 - .L_124)
.L_124:
        /*0004*/ 	.word	0x00000082


	//----- nvinfo : EIATTR_KPARAM_INFO
	.align		4
.L_125:
        /*0008*/ 	.byte	0x04, 0x17
        /*000a*/ 	.short	(.L_127 - .L_126)
.L_126:
        /*000c*/ 	.word	0x00000000
        /*0010*/ 	.short	0x0024
        /*0012*/ 	.short	0x00c4
        /*0014*/ 	.byte	0x00, 0xf0, 0x11, 0x00


	//----- nvinfo : EIATTR_KPARAM_INFO
	.align		4
.L_127:
        /*0018*/ 	.byte	0x04, 0x17
        /*001a*/ 	.short	(.L_129 - .L_128)
.L_128:
        /*001c*/ 	.word	0x00000000
        /*0020*/ 	.short	0x0023
        /*0022*/ 	.short	0x00c0
        /*0024*/ 	.byte	0x00, 0xf0, 0x11, 0x00


	//----- nvinfo : EIATTR_KPARAM_INFO
	.align		4
.L_129:
        /*0028*/ 	.byte	0x04, 0x17
        /*002a*/ 	.short	(.L_131 - .L_130)
.L_130:
        /*002c*/ 	.word	0x00000000
        /*0030*/ 	.short	0x0022
        /*0032*/ 	.short	0x00bc
        /*0034*/ 	.byte	0x00, 0xf0, 0x11, 0x00


	//----- nvinfo : EIATTR_KPARAM_INFO
	.align		4
.L_131:
        /*0038*/ 	.byte	0x04, 0x17
        /*003a*/ 	.short	(.L_133 - .L_132)
.L_132:
        /*003c*/ 	.word	0x00000000
        /*0040*/ 	.short	0x0021
        /*0042*/ 	.short	0x00b8
        /*0044*/ 	.byte	0x00, 0xf0, 0x11, 0x00


	//----- nvinfo : EIATTR_KPARAM_INFO
	.align		4
.L_133:
        /*0048*/ 	.byte	0x04, 0x17
        /*004a*/ 	.short	(.L_135 - .L_134)
.L_134:
        /*004c*/ 	.word	0x00000000
        /*0050*/ 	.short	0x0020
        /*0052*/ 	.short	0x00b4
        /*0054*/ 	.byte	0x00, 0xf0, 0x11, 0x00


	//----- nvinfo : EIATTR_KPARAM_INFO
	.align		4
.L_135:
        /*0058*/ 	.byte	0x04, 0x17
        /*005a*/ 	.short	(.L_137 - .L_136)
.L_136:
        /*005c*/ 	.word	0x00000000
        /*0060*/ 	.short	0x001f
        /*0062*/ 	.short	0x00b0
        /*0064*/ 	.byte	0x00, 0xf0, 0x11, 0x00


	//----- nvinfo : EIATTR_KPARAM_INFO
	.align		4
.L_137:
        /*0068*/ 	.byte	0x04, 0x17
        /*006a*/ 	.short	(.L_139 - .L_138)
.L_138:
        /*006c*/ 	.word	0x00000000
        /*0070*/ 	.short	0x001e
        /*0072*/ 	.short	0x00ac
        /*0074*/ 	.byte	0x00, 0xf0, 0x11, 0x00


	//----- nvinfo : EIATTR_KPARAM_INFO
	.align		4
.L_139:
        /*0078*/ 	.byte	0x04, 0x17
        /*007a*/ 	.short	(.L_141 - .L_140)
.L_140:
        /*007c*/ 	.word	0x00000000
        /*0080*/ 	.short	0x001d
        /*0082*/ 	.short	0x00a8
        /*0084*/ 	.byte	0x00, 0xf0, 0x11, 0x00


	//----- nvinfo : EIATTR_KPARAM_INFO
	.align		4
.L_141:
        /*0088*/ 	.byte	0x04, 0x17
        /*008a*/ 	.short	(.L_143 - .L_142)
.L_142:
        /*008c*/ 	.word	0x00000000
        /*0090*/ 	.short	0x001c
        /*0092*/ 	.short	0x00a4
        /*0094*/ 	.byte	0x00, 0xf0, 0x11, 0x00


	//----- nvinfo : EIATTR_KPARAM_INFO
	.align		4
.L_143:
        /*0098*/ 	.byte	0x04, 0x17
        /*009a*/ 	.short	(.L_145 - .L_144)
.L_144:
        /*009c*/ 	.word	0x00000000
        /*00a0*/ 	.short	0x001b
        /*00a2*/ 	.short	0x00a0
        /*00a4*/ 	.byte	0x00, 0xf0, 0x11, 0x00


	//----- nvinfo : EIATTR_KPARAM_INFO
	.align		4
.L_145:
        /*00a8*/ 	.byte	0x04, 0x17
        /*00aa*/ 	.short	(.L_147 - .L_146)
.L_146:
        /*00ac*/ 	.word	0x00000000
        /*00b0*/ 	.short	0x001a
        /*00b2*/ 	.short	0x009c
        /*00b4*/ 	.byte	0x00, 0xf0, 0x11, 0x00


	//----- nvinfo : EIATTR_KPARAM_INFO
	.align		4
.L_147:
        /*00b8*/ 	.byte	0x04, 0x17
        /*00ba*/ 	.short	(.L_149 - .L_148)
.L_148:
        /*00bc*/ 	.word	0x00000000
        /*00c0*/ 	.short	0x0019
        /*00c2*/ 	.short	0x0098
        /*00c4*/ 	.byte	0x00, 0xf0, 0x11, 0x00


	//----- nvinfo : EIATTR_KPARAM_INFO
	.align		4
.L_149:
        /*00c8*/ 	.byte	0x04, 0x17
        /*00ca*/ 	.short	(.L_151 - .L_150)
.L_150:
        /*00cc*/ 	.word	0x00000000
        /*00d0*/ 	.short	0x0018
        /*00d2*/ 	.short	0x0094
        /*00d4*/ 	.byte	0x00, 0xf0, 0x11, 0x00


	//----- nvinfo : EIATTR_KPARAM_INFO
	.align		4
.L_151:
        /*00d8*/ 	.byte	0x04, 0x17
        /*00da*/ 	.short	(.L_153 - .L_152)
.L_152:
        /*00dc*/ 	.word	0x00000000
        /*00e0*/ 	.short	0x0017
        /*00e2*/ 	.short	0x0090
        /*00e4*/ 	.byte	0x00, 0xf0, 0x11, 0x00


	//----- nvinfo : EIATTR_KPARAM_INFO
	.align		4
.L_153:
        /*00e8*/ 	.byte	0x04, 0x17
        /*00ea*/ 	.short	(.L_155 - .L_154)
.L_154:
        /*00ec*/ 	.word	0x00000000
        /*00f0*/ 	.short	0x0016
        /*00f2*/ 	.short	0x008c
        /*00f4*/ 	.byte	0x00, 0xf0, 0x11, 0x00


	//----- nvinfo : EIATTR_KPARAM_INFO
	.align		4
.L_155:
        /*00f8*/ 	.byte	0x04, 0x17
        /*00fa*/ 	.short	(.L_157 - .L_156)
.L_156:
        /*00fc*/ 	.word	0x00000000
        /*0100*/ 	.short	0x0015
        /*0102*/ 	.short	0x0088
        /*0104*/ 	.byte	0x00, 0xf0, 0x11, 0x00


	//----- nvinfo : EIATTR_KPARAM_INFO
	.align		4
.L_157:
        /*0108*/ 	.byte	0x04, 0x17
        /*010a*/ 	.short	(.L_159 - .L_158)
.L_158:
        /*010c*/ 	.word	0x00000000
        /*0110*/ 	.short	0x0014
        /*0112*/ 	.short	0x0084
        /*0114*/ 	.byte	0x00, 0xf0, 0x11, 0x00


	//----- nvinfo : EIATTR_KPARAM_INFO
	.align		4
.L_159:
        /*0118*/ 	.byte	0x04, 0x17
        /*011a*/ 	.short	(.L_161 - .L_160)
.L_160:
        /*011c*/ 	.word	0x00000000
        /*0120*/ 	.short	0x0013
        /*0122*/ 	.short	0x0080
        /*0124*/ 	.byte	0x00, 0xf0, 0x11, 0x00


	//----- nvinfo : EIATTR_KPARAM_INFO
	.align		4
.L_161:
        /*0128*/ 	.byte	0x04, 0x17
        /*012a*/ 	.short	(.L_163 - .L_162)
.L_162:
        /*012c*/ 	.word	0x00000000
        /*0130*/ 	.short	0x0012
        /*0132*/ 	.short	0x007c
        /*0134*/ 	.byte	0x00, 0xf0, 0x11, 0x00


	//----- nvinfo : EIATTR_KPARAM_INFO
	.align		4
.L_163:
        /*0138*/ 	.byte	0x04, 0x17
        /*013a*/ 	.short	(.L_165 - .L_164)
.L_164:
        /*013c*/ 	.word	0x00000000
        /*0140*/ 	.short	0x0011
        /*0142*/ 	.short	0x0078
        /*0144*/ 	.byte	0x00, 0xf0, 0x11, 0x00


	//----- nvinfo : EIATTR_KPARAM_INFO
	.align		4
.L_165:
        /*0148*/ 	.byte	0x04, 0x17
        /*014a*/ 	.short	(.L_167 - .L_166)
.L_166:
        /*014c*/ 	.word	0x00000000
        /*0150*/ 	.short	0x0010
        /*0152*/ 	.short	0x0074
        /*0154*/ 	.byte	0x00, 0xf0, 0x11, 0x00


	//----- nvinfo : EIATTR_KPARAM_INFO
	.align		4
.L_167:
        /*0158*/ 	.byte	0x04, 0x17
        /*015a*/ 	.short	(.L_169 - .L_168)
.L_168:
        /*015c*/ 	.word	0x00000000
        /*0160*/ 	.short	0x000f
        /*0162*/ 	.short	0x0070
        /*0164*/ 	.byte	0x00, 0xf0, 0x11, 0x00


	//----- nvinfo : EIATTR_KPARAM_INFO
	.align		4
.L_169:
        /*0168*/ 	.byte	0x04, 0x17
        /*016a*/ 	.short	(.L_171 - .L_170)
.L_170:
        /*016c*/ 	.word	0x00000000
        /*0170*/ 	.short	0x000e
        /*0172*/ 	.short	0x006c
        /*0174*/ 	.byte	0x00, 0xf0, 0x11, 0x00


	//----- nvinfo : EIATTR_KPARAM_INFO
	.align		4
.L_171:
        /*0178*/ 	.byte	0x04, 0x17
        /*017a*/ 	.short	(.L_173 - .L_172)
.L_172:
        /*017c*/ 	.word	0x00000000
        /*0180*/ 	.short	0x000d
        /*0182*/ 	.short	0x0068
        /*0184*/ 	.byte	0x00, 0xf0, 0x11, 0x00


	//----- nvinfo : EIATTR_KPARAM_INFO
	.align		4
.L_173:
        /*0188*/ 	.byte	0x04, 0x17
        /*018a*/ 	.short	(.L_175 - .L_174)
.L_174:
        /*018c*/ 	.word	0x00000000
        /*0190*/ 	.short	0x000c
        /*0192*/ 	.short	0x0060
        /*0194*/ 	.byte	0x00, 0xf5, 0x21, 0x00


	//----- nvinfo : EIATTR_KPARAM_INFO
	.align		4
.L_175:
        /*0198*/ 	.byte	0x04, 0x17
        /*019a*/ 	.short	(.L_177 - .L_176)
.L_176:
        /*019c*/ 	.word	0x00000000
        /*01a0*/ 	.short	0x000b
        /*01a2*/ 	.short	0x0058
        /*01a4*/ 	.byte	0x00, 0xf5, 0x21, 0x00


	//----- nvinfo : EIATTR_KPARAM_INFO
	.align		4
.L_177:
        /*01a8*/ 	.byte	0x04, 0x17
        /*01aa*/ 	.short	(.L_179 - .L_178)
.L_178:
        /*01ac*/ 	.word	0x00000000
        /*01b0*/ 	.short	0x000a
        /*01b2*/ 	.short	0x0050
        /*01b4*/ 	.byte	0x00, 0xf5, 0x21, 0x00


	//----- nvinfo : EIATTR_KPARAM_INFO
	.align		4
.L_179:
        /*01b8*/ 	.byte	0x04, 0x17
        /*01ba*/ 	.short	(.L_181 - .L_180)
.L_180:
        /*01bc*/ 	.word	0x00000000
        /*01c0*/ 	.short	0x0009
        /*01c2*/ 	.short	0x0048
        /*01c4*/ 	.byte	0x00, 0xf5, 0x21, 0x00


	//----- nvinfo : EIATTR_KPARAM_INFO
	.align		4
.L_181:
        /*01c8*/ 	.byte	0x04, 0x17
        /*01ca*/ 	.short	(.L_183 - .L_182)
.L_182:
        /*01cc*/ 	.word	0x00000000
        /*01d0*/ 	.short	0x0008
        /*01d2*/ 	.short	0x0040
        /*01d4*/ 	.byte	0x00, 0xf5, 0x21, 0x00


	//----- nvinfo : EIATTR_KPARAM_INFO
	.align		4
.L_183:
        /*01d8*/ 	.byte	0x04, 0x17
        /*01da*/ 	.short	(.L_185 - .L_184)
.L_184:
        /*01dc*/ 	.word	0x00000000
        /*01e0*/ 	.short	0x0007
        /*01e2*/ 	.short	0x0038
        /*01e4*/ 	.byte	0x00, 0xf5, 0x21, 0x00


	//----- nvinfo : EIATTR_KPARAM_INFO
	.align		4
.L_185:
        /*01e8*/ 	.byte	0x04, 0x17
        /*01ea*/ 	.short	(.L_187 - .L_186)
.L_186:
        /*01ec*/ 	.word	0x00000000
        /*01f0*/ 	.short	0x0006
        /*01f2*/ 	.short	0x0030
        /*01f4*/ 	.byte	0x00, 0xf5, 0x21, 0x00


	//----- nvinfo : EIATTR_KPARAM_INFO
	.align		4
.L_187:
        /*01f8*/ 	.byte	0x04, 0x17
        /*01fa*/ 	.short	(.L_189 - .L_188)
.L_188:
        /*01fc*/ 	.word	0x00000000
        /*0200*/ 	.short	0x0005
        /*0202*/ 	.short	0x0028
        /*0204*/ 	.byte	0x00, 0xf5, 0x21, 0x00


	//----- nvinfo : EIATTR_KPARAM_INFO
	.align		4
.L_189:
        /*0208*/ 	.byte	0x04, 0x17
        /*020a*/ 	.short	(.L_191 - .L_190)
.L_190:
        /*020c*/ 	.word	0x00000000
        /*0210*/ 	.short	0x0004
        /*0212*/ 	.short	0x0020
        /*0214*/ 	.byte	0x00, 0xf5, 0x21, 0x00


	//----- nvinfo : EIATTR_KPARAM_INFO
	.align		4
.L_191:
        /*0218*/ 	.byte	0x04, 0x17
        /*021a*/ 	.short	(.L_193 - .L_192)
.L_192:
        /*021c*/ 	.word	0x00000000
        /*0220*/ 	.short	0x0003
        /*0222*/ 	.short	0x0018
        /*0224*/ 	.byte	0x00, 0xf5, 0x21, 0x00


	//----- nvinfo : EIATTR_KPARAM_INFO
	.align		4
.L_193:
        /*0228*/ 	.byte	0x04, 0x17
        /*022a*/ 	.short	(.L_195 - .L_194)
.L_194:
        /*022c*/ 	.word	0x00000000
        /*0230*/ 	.short	0x0002
        /*0232*/ 	.short	0x0010
        /*0234*/ 	.byte	0x00, 0xf5, 0x21, 0x00


	//----- nvinfo : EIATTR_KPARAM_INFO
	.align		4
.L_195:
        /*0238*/ 	.byte	0x04, 0x17
        /*023a*/ 	.short	(.L_197 - .L_196)
.L_196:
        /*023c*/ 	.word	0x00000000
        /*0240*/ 	.short	0x0001
        /*0242*/ 	.short	0x0008
        /*0244*/ 	.byte	0x00, 0xf5, 0x21, 0x00


	//----- nvinfo : EIATTR_KPARAM_INFO
	.align		4
.L_197:
        /*0248*/ 	.byte	0x04, 0x17
        /*024a*/ 	.short	(.L_199 - .L_198)
.L_198:
        /*024c*/ 	.word	0x00000000
        /*0250*/ 	.short	0x0000
        /*0252*/ 	.short	0x0000
        /*0254*/ 	.byte	0x00, 0xf5, 0x21, 0x00


	//----- nvinfo : EIATTR_SPARSE_MMA_MASK
	.align		4
.L_199:
        /*0258*/ 	.byte	0x03, 0x50
        /*025a*/ 	.short	0x0000


	//----- nvinfo : EIATTR_MAXREG_COUNT
	.align		4
        /*025c*/ 	.byte	0x03, 0x1b
        /*025e*/ 	.short	0x0038


	//----- nvinfo : EIATTR_NUM_BARRIERS
	.align		4
        /*0260*/ 	.byte	0x02, 0x4c
        /*0262*/ 	.byte	0x01
	.zero		1


	//----- nvinfo : EIATTR_MERCURY_ISA_VERSION
	.align		4
        /*0264*/ 	.byte	0x03, 0x5f
        /*0266*/ 	.short	0x0101


	//----- nvinfo : EIATTR_VRC_CTA_INIT_COUNT
	.align		4
        /*0268*/ 	.byte	0x02, 0x4a
	.zero		1
	.zero		1


	//----- nvinfo : EIATTR_EXIT_INSTR_OFFSETS
	.align		4
        /*026c*/ 	.byte	0x04, 0x1c
        /*026e*/ 	.short	(.L_201 - .L_200)


	//   ....[0]....
.L_200:
        /*0270*/ 	.word	0x00000300


	//   ....[1]....
        /*0274*/ 	.word	0x00000560


	//   ....[2]....
        /*0278*/ 	.word	0x000014c0


	//----- nvinfo : EIATTR_MAX_THREADS
	.align		4
.L_201:
        /*027c*/ 	.byte	0x04, 0x05
        /*027e*/ 	.short	(.L_203 - .L_202)
.L_202:
        /*0280*/ 	.word	0x00000480
        /*0284*/ 	.word	0x00000001
        /*0288*/ 	.word	0x00000001


	//----- nvinfo : EIATTR_CRS_STACK_SIZE
	.align		4
.L_203:
        /*028c*/ 	.byte	0x04, 0x1e
        /*028e*/ 	.short	(.L_205 - .L_204)
.L_204:
        /*0290*/ 	.word	0x00000000


	//----- nvinfo : EIATTR_CBANK_PARAM_SIZE
	.align		4
.L_205:
        /*0294*/ 	.byte	0x03, 0x19
        /*0296*/ 	.short	0x00c8


	//----- nvinfo : EIATTR_PARAM_CBANK
	.align		4
        /*0298*/ 	.byte	0x04, 0x0a
        /*029a*/ 	.short	(.L_207 - .L_206)
	.align		4
.L_206:
        /*029c*/ 	.word	index@(.nv.constant0._Z18Compute_Next_PQ_T2PKfS0_S0_S0_S0_S0_S0_S0_S0_PfS1_PKiS3_iiffffffffffffffffffffff)
        /*02a0*/ 	.short	0x0380
        /*02a2*/ 	.short	0x00c8


	//----- nvinfo : EIATTR_SW_WAR
	.align		4
.L_207:
        /*02a4*/ 	.byte	0x04, 0x36
        /*02a6*/ 	.short	(.L_209 - .L_208)
.L_208:
        /*02a8*/ 	.word	0x00000008
.L_209:


//--------------------- .nv.info._Z22Compute_VTI_Next_PQ_T2PKfS0_S0_S0_S0_S0_S0_S0_S0_PfS1_PKiS3_iiffffffffffffffffff --------------------------
	.section	.nv.info._Z22Compute_VTI_Next_PQ_T2PKfS0_S0_S0_S0_S0_S0_S0_S0_PfS1_PKiS3_iiffffffffffffffffff,"",@"SHT_CUDA_INFO"
	.sectionflags	@""
	.align	4


	//----- nvinfo : EIATTR_CUDA_API_VERSION
	.align		4
        /*0000*/ 	.byte	0x04, 0x37
        /*0002*/ 	.short	(.L_211 - .L_210)
.L_210:
        /*0004*/ 	.word	0x00000082


	//----- nvinfo : EIATTR_KPARAM_INFO
	.align		4
.L_211:
        /*0008*/ 	.byte	0x04, 0x17
        /*000a*/ 	.short	(.L_213 - .L_212)
.L_212:
        /*000c*/ 	.word	0x00000000
        /*0010*/ 	.short	0x0020
        /*0012*/ 	.short	0x00b4
        /*0014*/ 	.byte	0x00, 0xf0, 0x11, 0x00


	//----- nvinfo : EIATTR_KPARAM_INFO
	.align		4
.L_213:
        /*0018*/ 	.byte	0x04, 0x17
        /*001a*/ 	.short	(.L_215 - .L_214)
.L_214:
        /*001c*/ 	.word	0x00000000
        /*0020*/ 	.short	0x001f
        /*0022*/ 	.short	0x00b0
        /*0024*/ 	.byte	0x00, 0xf0, 0x11, 0x00


	//----- nvinfo : EIATTR_KPARAM_INFO
	.align		4
.L_215:
        /*0028*/ 	.byte	0x04, 0x17
        /*002a*/ 	.short	(.L_217 - .L_216)
.L_216:
        /*002c*/ 	.word	0x00000000
        /*0030*/ 	.short	0x001e
        /*0032*/ 	.short	0x00ac
        /*0034*/ 	.byte	0x00, 0xf0, 0x11, 0x00


	//----- nvinfo : EIATTR_KPARAM_INFO
	.align		4
.L_217:
        /*0038*/ 	.byte	0x04, 0x17
        /*003a*/ 	.short	(.L_219 - .L_218)
.L_218:
        /*003c*/ 	.word	0x00000000
        /*0040*/ 	.short	0x001d
        /*0042*/ 	.short	0x00a8
        /*0044*/ 	.byte	0x00, 0xf0, 0x11, 0x00


	//----- nvinfo : EIATTR_KPARAM_INFO
	.align		4
.L_219:
        /*0048*/ 	.byte	0x04, 0x17
        /*004a*/ 	.short	(.L_221 - .L_220)
.L_220:
        /*004c*/ 	.word	0x00000000
        /*0050*/ 	.short	0x001c
        /*0052*/ 	.short	0x00a4
        /*0054*/ 	.byte	0x00, 0xf0, 0x11, 0x00


	//----- nvinfo : EIATTR_KPARAM_INFO
	.align		4
.L_221:
        /*0058*/ 	.byte	0x04, 0x17
        /*005a*/ 	.short	(.L_223 - .L_222)
.L_222:
        /*005c*/ 	.word	0x00000000
        /*0060*/ 	.short	0x001b
        /*0062*/ 	.short	0x00a0
        /*0064*/ 	.byte	0x00, 0xf0, 0x11, 0x00


	//----- nvinfo : EIATTR_KPARAM_INFO
	.align		4
.L_223:
        /*0068*/ 	.byte	0x04, 0x17
        /*006a*/ 	.short	(.L_225 - .L_224)
.L_224:
        /*006c*/ 	.word	0x00000000
        /*0070*/ 	.short	0x001a
        /*0072*/ 	.short	0x009c
        /*0074*/ 	.byte	0x00, 0xf0, 0x11, 0x00


	//----- nvinfo : EIATTR_KPARAM_INFO
	.align		4
.L_225:
        /*0078*/ 	.byte	0x04, 0x17
        /*007a*/ 	.short	(.L_227 - .L_226)
.L_226:
        /*007c*/ 	.word	0x00000000
        /*0080*/ 	.short	0x0019
        /*0082*/ 	.short	0x0098
        /*0084*/ 	.byte	0x00, 0xf0, 0x11, 0x00


	//----- nvinfo : EIATTR_KPARAM_INFO
	.align		4
.L_227:
        /*0088*/ 	.byte	0x04, 0x17
        /*008a*/ 	.short	(.L_229 - .L_228)
.L_228:
        /*008c*/ 	.word	0x00000000
        /*0090*/ 	.short	0x0018
        /*0092*/ 	.short	0x0094
        /*0094*/ 	.byte	0x00, 0xf0, 0x11, 0x00


	//----- nvinfo : EIATTR_KPARAM_INFO
	.align		4
.L_229:
        /*0098*/ 	.byte	0x04, 0x17
        /*009a*/ 	.short	(.L_231 - .L_230)
.L_230:
        /*009c*/ 	.word	0x00000000
        /*00a0*/ 	.short	0x0017
        /*00a2*/ 	.short	0x0090
        /*00a4*/ 	.byte	0x00, 0xf0, 0x11, 0x00


	//----- nvinfo : EIATTR_KPARAM_INFO
	.align		4
.L_231:
        /*00a8*/ 	.byte	0x04, 0x17
        /*00aa*/ 	.short	(.L_233 - .L_232)
.L_232:
        /*00ac*/ 	.word	0x00000000
        /*00b0*/ 	.short	0x0016
        /*00b2*/ 	.short	0x008c
        /*00b4*/ 	.byte	0x00, 0xf0, 0x11, 0x00


	//----- nvinfo : EIATTR_KPARAM_INFO
	.align		4
.L_233:
        /*00b8*/ 	.byte	0x04, 0x17
        /*00ba*/ 	.short	(.L_235 - .L_234)
.L_234:
        /*00bc*/ 	.word	0x00000000
        /*00c0*/ 	.short	0x0015
        /*00c2*/ 	.short	0x0088
        /*00c4*/ 	.byte	0x00, 0xf0, 0x11, 0x00


	//----- nvinfo : EIATTR_KPARAM_INFO
	.align		4
.L_235:
        /*00c8*/ 	.byte	0x04, 0x17
        /*00ca*/ 	.short	(.L_237 - .L_236)
.L_236:
        /*00cc*/ 	.word	0x00000000
        /*00d0*/ 	.short	0x0014
        /*00d2*/ 	.short	0x0084
        /*00d4*/ 	.byte	0x00, 0xf0, 0x11, 0x00


	//----- nvinfo : EIATTR_KPARAM_INFO
	.align		4
.L_237:
        /*00d8*/ 	.byte	0x04, 0x17
        /*00da*/ 	.short	(.L_239 - .L_238)
.L_238:
        /*00dc*/ 	.word	0x00000000
        /*00e0*/ 	.short	0x0013
        /*00e2*/ 	.short	0x0080
        /*00e4*/ 	.byte	0x00, 0xf0, 0x11, 0x00


	//----- nvinfo : EIATTR_KPARAM_INFO
	.align		4
.L_239:
        /*00e8*/ 	.byte	0x04, 0x17
        /*00ea*/ 	.short	(.L_241 - .L_240)
.L_240:
        /*00ec*/ 	.word	0x00000000
        /*00f0*/ 	.short	0x0012
        /*00f2*/ 	.short	0x007c
        /*00f4*/ 	.byte	0x00, 0xf0, 0x11, 0x00


	//----- nvinfo : EIATTR_KPARAM_INFO
	.align		4
.L_241:
        /*00f8*/ 	.byte	0x04, 0x17
        /*00fa*/ 	.short	(.L_243 - .L_242)
.L_242:
        /*00fc*/ 	.word	0x00000000
        /*0100*/ 	.short	0x0011
        /*0102*/ 	.short	0x0078
        /*0104*/ 	.byte	0x00, 0xf0, 0x11, 0x00


	//----- nvinfo : EIATTR_KPARAM_INFO
	.align		4
.L_243:
        /*0108*/ 	.byte	0x04, 0x17
        /*010a*/ 	.short	(.L_245 - .L_244)
.L_244:
        /*010c*/ 	.word	0x00000000
        /*0110*/ 	.short	0x0010
        /*0112*/ 	.short	0x0074
        /*0114*/ 	.byte	0x00, 0xf0, 0x11, 0x00


	//----- nvinfo : EIATTR_KPARAM_INFO
	.align		4
.L_245:
        /*0118*/ 	.byte	0x04, 0x17
        /*011a*/ 	.short	(.L_247 - .L_246)
.L_246:
        /*011c*/ 	.word	0x00000000
        /*0120*/ 	.short	0x000f
        /*0122*/ 	.short	0x0070
        /*0124*/ 	.byte	0x00, 0xf0, 0x11, 0x00


	//----- nvinfo : EIATTR_KPARAM_INFO
	.align		4
.L_247:
        /*0128*/ 	.byte	0x04, 0x17
        /*012a*/ 	.short	(.L_249 - .L_248)
.L_248:
        /*012c*/ 	.word	0x00000000
        /*0130*/ 	.short	0x000e
        /*0132*/ 	.short	0x006c
        /*0134*/ 	.byte	0x00, 0xf0, 0x11, 0x00


	//----- nvinfo : EIATTR_KPARAM_INFO
	.align		4
.L_249:
        /*0138*/ 	.byte	0x04, 0x17
        /*013a*/ 	.short	(.L_251 - .L_250)
.L_250:
        /*013c*/ 	.word	0x00000000
        /*0140*/ 	.short	0x000d
        /*0142*/ 	.short	0x0068
        /*0144*/ 	.byte	0x00, 0xf0, 0x11, 0x00


	//----- nvinfo : EIATTR_KPARAM_INFO
	.align		4
.L_251:
        /*0148*/ 	.byte	0x04, 0x17
        /*014a*/ 	.short	(.L_253 - .L_252)
.L_252:
        /*014c*/ 	.word	0x00000000
        /*0150*/ 	.short	0x000c
        /*0152*/ 	.short	0x0060
        /*0154*/ 	.byte	0x00, 0xf5, 0x21, 0x00


	//----- nvinfo : EIATTR_KPARAM_INFO
	.align		4
.L_253:
        /*0158*/ 	.byte	0x04, 0x17
        /*015a*/ 	.short	(.L_255 - .L_254)
.L_254:
        /*015c*/ 	.word	0x00000000
        /*0160*/ 	.short	0x000b
        /*0162*/ 	.short	0x0058
        /*0164*/ 	.byte	0x00, 0xf5, 0x21, 0x00


	//----- nvinfo : EIATTR_KPARAM_INFO
	.align		4
.L_255:
        /*0168*/ 	.byte	0x04, 0x17
        /*016a*/ 	.short	(.L_257 - .L_256)
.L_256:
        /*016c*/ 	.word	0x00000000
        /*0170*/ 	.short	0x000a
        /*0172*/ 	.short	0x0050
        /*0174*/ 	.byte	0x00, 0xf5, 0x21, 0x00


	//----- nvinfo : EIATTR_KPARAM_INFO
	.align		4
.L_257:
        /*0178*/ 	.byte	0x04, 0x17
        /*017a*/ 	.short	(.L_259 - .L_258)
.L_258:
        /*017c*/ 	.word	0x00000000
        /*0180*/ 	.short	0x0009
        /*0182*/ 	.short	0x0048
        /*0184*/ 	.byte	0x00, 0xf5, 0x21, 0x00


	//----- nvinfo : EIATTR_KPARAM_INFO
	.align		4
.L_259:
        /*0188*/ 	.byte	0x04, 0x17
        /*018a*/ 	.short	(.L_261 - .L_260)
.L_260:
        /*018c*/ 	.word	0x00000000
        /*0190*/ 	.short	0x0008
        /*0192*/ 	.short	0x0040
        /*0194*/ 	.byte	0x00, 0xf5, 0x21, 0x00


	//----- nvinfo : EIATTR_KPARAM_INFO
	.align		4
.L_261:
        /*0198*/ 	.byte	0x04, 0x17
        /*019a*/ 	.short	(.L_263 - .L_262)
.L_262:
        /*019c*/ 	.word	0x00000000
        /*01a0*/ 	.short	0x0007
        /*01a2*/ 	.short	0x0038
        /*01a4*/ 	.byte	0x00, 0xf5, 0x21, 0x00


	//----- nvinfo : EIATTR_KPARAM_INFO
	.align		4
.L_263:
        /*01a8*/ 	.byte	0x04, 0x17
        /*01aa*/ 	.short	(.L_265 - .L_264)
.L_264:
        /*01ac*/ 	.word	0x00000000
        /*01b0*/ 	.short	0x0006
        /*01b2*/ 	.short	0x0030
        /*01b4*/ 	.byte	0x00, 0xf5, 0x21, 0x00


	//----- nvinfo : EIATTR_KPARAM_INFO
	.align		4
.L_265:
        /*01b8*/ 	.byte	0x04, 0x17
        /*01ba*/ 	.short	(.L_267 - .L_266)
.L_266:
        /*01bc*/ 	.word	0x00000000
        /*01c0*/ 	.short	0x0005
        /*01c2*/ 	.short	0x0028
        /*01c4*/ 	.byte	0x00, 0xf5, 0x21, 0x00


	//----- nvinfo : EIATTR_KPARAM_INFO
	.align		4
.L_267:
        /*01c8*/ 	.byte	0x04, 0x17
        /*01ca*/ 	.short	(.L_269 - .L_268)
.L_268:
        /*01cc*/ 	.word	0x00000000
        /*01d0*/ 	.short	0x0004
        /*01d2*/ 	.short	0x0020
        /*01d4*/ 	.byte	0x00, 0xf5, 0x21, 0x00


	//----- nvinfo : EIATTR_KPARAM_INFO
	.align		4
.L_269:
        /*01d8*/ 	.byte	0x04, 0x17
        /*01da*/ 	.short	(.L_271 - .L_270)
.L_270:
        /*01dc*/ 	.word	0x00000000
        /*01e0*/ 	.short	0x0003
        /*01e2*/ 	.short	0x0018
        /*01e4*/ 	.byte	0x00, 0xf5, 0x21, 0x00


	//----- nvinfo : EIATTR_KPARAM_INFO
	.align		4
.L_271:
        /*01e8*/ 	.byte	0x04, 0x17
        /*01ea*/ 	.short	(.L_273 - .L_272)
.L_272:
        /*01ec*/ 	.word	0x00000000
        /*01f0*/ 	.short	0x0002
        /*01f2*/ 	.short	0x0010
        /*01f4*/ 	.byte	0x00, 0xf5, 0x21, 0x00


	//----- nvinfo : EIATTR_KPARAM_INFO
	.align		4
.L_273:
        /*01f8*/ 	.byte	0x04, 0x17
        /*01fa*/ 	.short	(.L_275 - .L_274)
.L_274:
        /*01fc*/ 	.word	0x00000000
        /*0200*/ 	.short	0x0001
        /*0202*/ 	.short	0x0008
        /*0204*/ 	.byte	0x00, 0xf5, 0x21, 0x00


	//----- nvinfo : EIATTR_KPARAM_INFO
	.align		4
.L_275:
        /*0208*/ 	.byte	0x04, 0x17
        /*020a*/ 	.short	(.L_277 - .L_276)
.L_276:
        /*020c*/ 	.word	0x00000000
        /*0210*/ 	.short	0x0000
        /*0212*/ 	.short	0x0000
        /*0214*/ 	.byte	0x00, 0xf5, 0x21, 0x00


	//----- nvinfo : EIATTR_SPARSE_MMA_MASK
	.align		4
.L_277:
        /*0218*/ 	.byte	0x03, 0x50
        /*021a*/ 	.short	0x0000


	//----- nvinfo : EIATTR_MAXREG_COUNT
	.align		4
        /*021c*/ 	.byte	0x03, 0x1b
        /*021e*/ 	.short	0x0038


	//----- nvinfo : EIATTR_NUM_BARRIERS
	.align		4
        /*0220*/ 	.byte	0x02, 0x4c
        /*0222*/ 	.byte	0x01
	.zero		1


	//----- nvinfo : EIATTR_MERCURY_ISA_VERSION
	.align		4
        /*0224*/ 	.byte	0x03, 0x5f
        /*0226*/ 	.short	0x0101


	//----- nvinfo : EIATTR_VRC_CTA_INIT_COUNT
	.align		4
        /*0228*/ 	.byte	0x02, 0x4a
	.zero		1
	.zero		1


	//----- nvinfo : EIATTR_EXIT_INSTR_OFFSETS
	.align		4
        /*022c*/ 	.byte	0x04, 0x1c
        /*022e*/ 	.short	(.L_279 - .L_278)


	//   ....[0]....
.L_278:
        /*0230*/ 	.word	0x000002d0


	//   ....[1]....
        /*0234*/ 	.word	0x00000550


	//   ....[2]....
        /*0238*/ 	.word	0x00001260


	//----- nvinfo : EIATTR_MAX_THREADS
	.align		4
.L_279:
        /*023c*/ 	.byte	0x04, 0x05
        /*023e*/ 	.short	(.L_281 - .L_280)
.L_280:
        /*0240*/ 	.word	0x00000480
        /*0244*/ 	.word	0x00000001
        /*0248*/ 	.word	0x00000001


	//----- nvinfo : EIATTR_CRS_STACK_SIZE
	.align		4
.L_281:
        /*024c*/ 	.byte	0x04, 0x1e
        /*024e*/ 	.short	(.L_283 - .L_282)
.L_282:
        /*0250*/ 	.word	0x00000000


	//----- nvinfo : EIATTR_CBANK_PARAM_SIZE
	.align		4
.L_283:
        /*0254*/ 	.byte	0x03, 0x19
        /*0256*/ 	.short	0x00b8


	//----- nvinfo : EIATTR_PARAM_CBANK
	.align		4
        /*0258*/ 	.byte	0x04, 0x0a
        /*025a*/ 	.short	(.L_285 - .L_284)
	.align		4
.L_284:
        /*025c*/ 	.word	index@(.nv.constant0._Z22Compute_VTI_Next_PQ_T2PKfS0_S0_S0_S0_S0_S0_S0_S0_PfS1_PKiS3_iiffffffffffffffffff)
        /*0260*/ 	.short	0x0380
        /*0262*/ 	.short	0x00b8


	//----- nvinfo : EIATTR_SW_WAR
	.align		4
.L_285:
        /*0264*/ 	.byte	0x04, 0x36
        /*0266*/ 	.short	(.L_287 - .L_286)
.L_286:
        /*0268*/ 	.word	0x00000008
.L_287:


//--------------------- .nv.info._Z28Compute_DYED1and2_Part_V4_V5PfS_S_PKiS1_S1_S1_iiffffffffffffffffffffffffffff --------------------------
	.section	.nv.info._Z28Compute_DYED1and2_Part_V4_V5PfS_S_PKiS1_S1_S1_iiffffffffffffffffffffffffffff,"",@"SHT_CUDA_INFO"
	.sectionflags	@""
	.align	4


	//----- nvinfo : EIATTR_CUDA_API_VERSION
	.align		4
        /*0000*/ 	.byte	0x04, 0x37
        /*0002*/ 	.short	(.L_289 - .L_288)
.L_288:
        /*0004*/ 	.word	0x00000082


	//----- nvinfo : EIATTR_KPARAM_INFO
	.align		4
.L_289:
        /*0008*/ 	.byte	0x04, 0x17
        /*000a*/ 	.short	(.L_291 - .L_290)
.L_290:
        /*000c*/ 	.word	0x00000000
        /*0010*/ 	.short	0x0024
        /*0012*/ 	.short	0x00ac
        /*0014*/ 	.byte	0x00, 0xf0, 0x11, 0x00


	//----- nvinfo : EIATTR_KPARAM_INFO
	.align		4
.L_291:
        /*0018*/ 	.byte	0x04, 0x17
        /*001a*/ 	.short	(.L_293 - .L_292)
.L_292:
        /*001c*/ 	.word	0x00000000
        /*0020*/ 	.short	0x0023
        /*0022*/ 	.short	0x00a8
        /*0024*/ 	.byte	0x00, 0xf0, 0x11, 0x00


	//----- nvinfo : EIATTR_KPARAM_INFO
	.align		4
.L_293:
        /*0028*/ 	.byte	0x04, 0x17
        /*002a*/ 	.short	(.L_295 - .L_294)
.L_294:
        /*002c*/ 	.word	0x00000000
        /*0030*/ 	.short	0x0022
        /*0032*/ 	.short	0x00a4
        /*0034*/ 	.byte	0x00, 0xf0, 0x11, 0x00


	//----- nvinfo : EIATTR_KPARAM_INFO
	.align		4
.L_295:
        /*0038*/ 	.byte	0x04, 0x17
        /*003a*/ 	.short	(.L_297 - .L_296)
.L_296:
        /*003c*/ 	.word	0x00000000
        /*0040*/ 	.short	0x0021
        /*0042*/ 	.short	0x00a0
        /*0044*/ 	.byte	0x00, 0xf0, 0x11, 0x00


	//----- nvinfo : EIATTR_KPARAM_INFO
	.align		4
.L_297:
        /*0048*/ 	.byte	0x04, 0x17
        /*004a*/ 	.short	(.L_299 - .L_298)
.L_298:
        /*004c*/ 	.word	0x00000000
        /*0050*/ 	.short	0x0020
        /*0052*/ 	.short	0x009c
        /*0054*/ 	.byte	0x00, 0xf0, 0x11, 0x00


	//----- nvinfo : EIATTR_KPARAM_INFO
	.align		4
.L_299:
        /*0058*/ 	.byte	0x04, 0x17
        /*005a*/ 	.short	(.L_301 - .L_300)
.L_300:
        /*005c*/ 	.word	0x00000000
        /*0060*/ 	.short	0x001f
        /*0062*/ 	.short	0x0098
        /*0064*/ 	.byte	0x00, 0xf0, 0x11, 0x00


	//----- nvinfo : EIATTR_KPARAM_INFO
	.align		4
.L_301:
        /*0068*/ 	.byte	0x04, 0x17
        /*006a*/ 	.short	(.L_303 - .L_302)
.L_302:
        /*006c*/ 	.word	0x00000000
        /*0070*/ 	.short	0x001e
        /*0072*/ 	.short	0x0094
        /*0074*/ 	.byte	0x00, 0xf0, 0x11, 0x00


	//----- nvinfo : EIATTR_KPARAM_INFO
	.align		4
.L_303:
        /*0078*/ 	.byte	0x04, 0x17
        /*007a*/ 	.short	(.L_305 - .L_304)
.L_304:
        /*007c*/ 	.word	0x00000000
        /*0080*/ 	.short	0x001d
        /*0082*/ 	.short	0x0090
        /*0084*/ 	.byte	0x00, 0xf0, 0x11, 0x00


	//----- nvinfo : EIATTR_KPARAM_INFO
	.align		4
.L_305:
        /*0088*/ 	.byte	0x04, 0x17
        /*008a*/ 	.short	(.L_307 - .L_306)
.L_306:
        /*008c*/ 	.word	0x00000000
        /*0090*/ 	.short	0x001c
        /*0092*/ 	.short	0x008c
        /*0094*/ 	.byte	0x00, 0xf0, 0x11, 0x00


	//----- nvinfo : EIATTR_KPARAM_INFO
	.align		4
.L_307:
        /*0098*/ 	.byte	0x04, 0x17
        /*009a*/ 	.short	(.L_309 - .L_308)
.L_308:
        /*009c*/ 	.word	0x00000000
        /*00a0*/ 	.short	0x001b
        /*00a2*/ 	.short	0x0088
        /*00a4*/ 	.byte	0x00, 0xf0, 0x11, 0x00


	//----- nvinfo : EIATTR_KPARAM_INFO
	.align		4
.L_309:
        /*00a8*/ 	.byte	0x04, 0x17
        /*00aa*/ 	.short	(.L_311 - .L_310)
.L_310:
        /*00ac*/ 	.word	0x00000000
        /*00b0*/ 	.short	0x001a
        /*00b2*/ 	.short	0x0084
        /*00b4*/ 	.byte	0x00, 0xf0, 0x11, 0x00


	//----- nvinfo : EIATTR_KPARAM_INFO
	.align		4
.L_311:
        /*00b8*/ 	.byte	0x04, 0x17
        /*00ba*/ 	.short	(.L_313 - .L_312)
.L_312:
        /*00bc*/ 	.word	0x00000000
        /*00c0*/ 	.short	0x0019
        /*00c2*/ 	.short	0x0080
        /*00c4*/ 	.byte	0x00, 0xf0, 0x11, 0x00


	//----- nvinfo : EIATTR_KPARAM_INFO
	.align		4
.L_313:
        /*00c8*/ 	.byte	0x04, 0x17
        /*00ca*/ 	.short	(.L_315 - .L_314)
.L_314:
        /*00cc*/ 	.word	0x00000000
        /*00d0*/ 	.short	0x0018
        /*00d2*/ 	.short	0x007c
        /*00d4*/ 	.byte	0x00, 0xf0, 0x11, 0x00


	//----- nvinfo : EIATTR_KPARAM_INFO
	.align		4
.L_315:
        /*00d8*/ 	.byte	0x04, 0x17
        /*00da*/ 	.short	(.L_317 - .L_316)
.L_316:
        /*00dc*/ 	.word	0x00000000
        /*00e0*/ 	.short	0x0017
        /*00e2*/ 	.short	0x0078
        /*00e4*/ 	.byte	0x00, 0xf0, 0x11, 0x00


	//----- nvinfo : EIATTR_KPARAM_INFO
	.align		4
.L_317:
        /*00e8*/ 	.byte	0x04, 0x17
        /*00ea*/ 	.short	(.L_319 - .L_318)
.L_318:
        /*00ec*/ 	.word	0x00000000
        /*00f0*/ 	.short	0x0016
        /*00f2*/ 	.short	0x0074
        /*00f4*/ 	.byte	0x00, 0xf0, 0x11, 0x00


	//----- nvinfo : EIATTR_KPARAM_INFO
	.align		4
.L_319:
        /*00f8*/ 	.byte	0x04, 0x17
        /*00fa*/ 	.short	(.L_321 - .L_320)
.L_320:
        /*00fc*/ 	.word	0x00000000
        /*0100*/ 	.short	0x0015
        /*0102*/ 	.short	0x0070
        /*0104*/ 	.byte	0x00, 0xf0, 0x11, 0x00


	//----- nvinfo : EIATTR_KPARAM_INFO
	.align		4
.L_321:
        /*0108*/ 	.byte	0x04, 0x17
        /*010a*/ 	.short	(.L_323 - .L_322)
.L_322:
        /*010c*/ 	.word	0x00000000
        /*0110*/ 	.short	0x0014
        /*0112*/ 	.short	0x006c
        /*0114*/ 	.byte	0x00, 0xf0, 0x11, 0x00


	//----- nvinfo : EIATTR_KPARAM_INFO
	.align		4
.L_323:
        /*0118*/ 	.byte	0x04, 0x17
        /*011a*/ 	.short	(.L_325 - .L_324)
.L_324:
        /*011c*/ 	.word	0x00000000
        /*0120*/ 	.short	0x0013
        /*0122*/ 	.short	0x0068
        /*0124*/ 	.byte	0x00, 0xf0, 0x11, 0x00


	//----- nvinfo : EIATTR_KPARAM_INFO
	.align		4
.L_325:
        /*0128*/ 	.byte	0x04, 0x17
        /*012a*/ 	.short	(.L_327 - .L_326)
.L_326:
        /*012c*/ 	.word	0x00000000
        /*0130*/ 	.short	0x0012
        /*0132*/ 	.short	0x0064
        /*0134*/ 	.byte	0x00, 0xf0, 0x11, 0x00


	//----- nvinfo : EIATTR_KPARAM_INFO
	.align		4
.L_327:
        /*0138*/ 	.byte	0x04, 0x17
        /*013a*/ 	.short	(.L_329 - .L_328)
.L_328:
        /*013c*/ 	.word	0x00000000
        /*0140*/ 	.short	0x0011
        /*0142*/ 	.short	0x0060
        /*0144*/ 	.byte	0x00, 0xf0, 0x11, 0x00


	//----- nvinfo : EIATTR_KPARAM_INFO
	.align		4
.L_329:
        /*0148*/ 	.byte	0x04, 0x17
        /*014a*/ 	.short	(.L_331 - .L_330)
.L_330:
        /*014c*/ 	.word	0x00000000
        /*0150*/ 	.short	0x0010
        /*0152*/ 	.short	0x005c
        /*0154*/ 	.byte	0x00, 0xf0, 0x11, 0x00


	//----- nvinfo : EIATTR_KPARAM_INFO
	.align		4
.L_331:
        /*0158*/ 	.byte	0x04, 0x17
        /*015a*/ 	.short	(.L_333 - .L_332)
.L_332:
        /*015c*/ 	.word	0x00000000
        /*0160*/ 	.short	0x000f
        /*0162*/ 	.short	0x0058
        /*0164*/ 	.byte	0x00, 0xf0, 0x11, 0x00


	//----- nvinfo : EIATTR_KPARAM_INFO
	.align		4
.L_333:
        /*0168*/ 	.byte	0x04, 0x17
        /*016a*/ 	.short	(.L_335 - .L_334)
.L_334:
        /*016c*/ 	.word	0x00000000
        /*0170*/ 	.short	0x000e
        /*0172*/ 	.short	0x0054
        /*0174*/ 	.byte	0x00, 0xf0, 0x11, 0x00


	//----- nvinfo : EIATTR_KPARAM_INFO
	.align		4
.L_335:
        /*0178*/ 	.byte	0x04, 0x17
        /*017a*/ 	.short	(.L_337 - .L_336)
.L_336:
        /*017c*/ 	.word	0x00000000
        /*0180*/ 	.short	0x000d
        /*0182*/ 	.short	0x0050
        /*0184*/ 	.byte	0x00, 0xf0, 0x11, 0x00


	//----- nvinfo : EIATTR_KPARAM_INFO
	.align		4
.L_337:
        /*0188*/ 	.byte	0x04, 0x17
        /*018a*/ 	.short	(.L_339 - .L_338)
.L_338:
        /*018c*/ 	.word	0x00000000
        /*0190*/ 	.short	0x000c
        /*0192*/ 	.short	0x004c
        /*0194*/ 	.byte	0x00, 0xf0, 0x11, 0x00


	//----- nvinfo : EIATTR_KPARAM_INFO
	.align		4
.L_339:
        /*0198*/ 	.byte	0x04, 0x17
        /*019a*/ 	.short	(.L_341 - .L_340)
.L_340:
        /*019c*/ 	.word	0x00000000
        /*01a0*/ 	.short	0x000b
        /*01a2*/ 	.short	0x0048
        /*01a4*/ 	.byte	0x00, 0xf0, 0x11, 0x00


	//----- nvinfo : EIATTR_KPARAM_INFO
	.align		4
.L_341:
        /*01a8*/ 	.byte	0x04, 0x17
        /*01aa*/ 	.short	(.L_343 - .L_342)
.L_342:
        /*01ac*/ 	.word	0x00000000
        /*01b0*/ 	.short	0x000a
        /*01b2*/ 	.short	0x0044
        /*01b4*/ 	.byte	0x00, 0xf0, 0x11, 0x00


	//----- nvinfo : EIATTR_KPARAM_INFO
	.align		4
.L_343:
        /*01b8*/ 	.byte	0x04, 0x17
        /*01ba*/ 	.short	(.L_345 - .L_344)
.L_344:
        /*01bc*/ 	.word	0x00000000
        /*01c0*/ 	.short	0x0009
        /*01c2*/ 	.short	0x0040
        /*01c4*/ 	.byte	0x00, 0xf0, 0x11, 0x00


	//----- nvinfo : EIATTR_KPARAM_INFO
	.align		4
.L_345:
        /*01c8*/ 	.byte	0x04, 0x17
        /*01ca*/ 	.short	(.L_347 - .L_346)
.L_346:
        /*01cc*/ 	.word	0x00000000
        /*01d0*/ 	.short	0x0008
        /*01d2*/ 	.short	0x003c
        /*01d4*/ 	.byte	0x00, 0xf0, 0x11, 0x00


	//----- nvinfo : EIATTR_KPARAM_INFO
	.align		4
.L_347:
        /*01d8*/ 	.byte	0x04, 0x17
        /*01da*/ 	.short	(.L_349 - .L_348)
.L_348:
        /*01dc*/ 	.word	0x00000000
        /*01e0*/ 	.short	0x0007
        /*01e2*/ 	.short	0x0038
        /*01e4*/ 	.byte	0x00, 0xf0, 0x11, 0x00


	//----- nvinfo : EIATTR_KPARAM_INFO
	.align		4
.L_349:
        /*01e8*/ 	.byte	0x04, 0x17
        /*01ea*/ 	.short	(.L_351 - .L_350)
.L_350:
        /*01ec*/ 	.word	0x00000000
        /*01f0*/ 	.short	0x0006
        /*01f2*/ 	.short	0x0030
        /*01f4*/ 	.byte	0x00, 0xf5, 0x21, 0x00


	//----- nvinfo : EIATTR_KPARAM_INFO
	.align		4
.L_351:
        /*01f8*/ 	.byte	0x04, 0x17
        /*01fa*/ 	.short	(.L_353 - .L_352)
.L_352:
        /*01fc*/ 	.word	0x00000000
        /*0200*/ 	.short	0x0005
        /*0202*/ 	.short	0x0028
        /*0204*/ 	.byte	0x00, 0xf5, 0x21, 0x00


	//----- nvinfo : EIATTR_KPARAM_INFO
	.align		4
.L_353:
        /*0208*/ 	.byte	0x04, 0x17
        /*020a*/ 	.short	(.L_355 - .L_354)
.L_354:
        /*020c*/ 	.word	0x00000000
        /*0210*/ 	.short	0x0004
        /*0212*/ 	.short	0x0020
        /*0214*/ 	.byte	0x00, 0xf5, 0x21, 0x00


	//----- nvinfo : EIATTR_KPARAM_INFO
	.align		4
.L_355:
        /*0218*/ 	.byte	0x04, 0x17
        /*021a*/ 	.short	(.L_357 - .L_356)
.L_356:
        /*021c*/ 	.word	0x00000000
        /*0220*/ 	.short	0x0003
        /*0222*/ 	.short	0x0018
        /*0224*/ 	.byte	0x00, 0xf5, 0x21, 0x00


	//----- nvinfo : EIATTR_KPARAM_INFO
	.align		4
.L_357:
        /*0228*/ 	.byte	0x04, 0x17
        /*022a*/ 	.short	(.L_359 - .L_358)
.L_358:
        /*022c*/ 	.word	0x00000000
        /*0230*/ 	.short	0x0002
        /*0232*/ 	.short	0x0010
        /*0234*/ 	.byte	0x00, 0xf5, 0x21, 0x00


	//----- nvinfo : EIATTR_KPARAM_INFO
	.align		4
.L_359:
        /*0238*/ 	.byte	0x04, 0x17
        /*023a*/ 	.short	(.L_361 - .L_360)
.L_360:
        /*023c*/ 	.word	0x00000000
        /*0240*/ 	.short	0x0001
        /*0242*/ 	.short	0x0008
        /*0244*/ 	.byte	0x00, 0xf5, 0x21, 0x00


	//----- nvinfo : EIATTR_KPARAM_INFO
	.align		4
.L_361:
        /*0248*/ 	.byte	0x04, 0x17
        /*024a*/ 	.short	(.L_363 - .L_362)
.L_362:
        /*024c*/ 	.word	0x00000000
        /*0250*/ 	.short	0x0000
        /*0252*/ 	.short	0x0000
        /*0254*/ 	.byte	0x00, 0xf5, 0x21, 0x00


	//----- nvinfo : EIATTR_SPARSE_MMA_MASK
	.align		4
.L_363:
        /*0258*/ 	.byte	0x03, 0x50
        /*025a*/ 	.short	0x0000


	//----- nvinfo : EIATTR_MAXREG_COUNT
	.align		4
        /*025c*/ 	.byte	0x03, 0x1b
        /*025e*/ 	.short	0x0040


	//----- nvinfo : EIATTR_NUM_BARRIERS
	.align		4
        /*0260*/ 	.byte	0x02, 0x4c
        /*0262*/ 	.byte	0x01
	.zero		1


	//----- nvinfo : EIATTR_MERCURY_ISA_VERSION
	.align		4
        /*0264*/ 	.byte	0x03, 0x5f
        /*0266*/ 	.short	0x0101


	//----- nvinfo : EIATTR_VRC_CTA_INIT_COUNT
	.align		4
        /*0268*/ 	.byte	0x02, 0x4a
	.zero		1
	.zero		1


	//----- nvinfo : EIATTR_EXIT_INSTR_OFFSETS
	.align		4
        /*026c*/ 	.byte	0x04, 0x1c
        /*026e*/ 	.short	(.L_365 - .L_364)


	//   ....[0]....
.L_364:
        /*0270*/ 	.word	0x000000a0


	//   ....[1]....
        /*0274*/ 	.word	0x00000ee0


	//   ....[2]....
        /*0278*/ 	.word	0x00000f10


	//   ....[3]....
        /*027c*/ 	.word	0x00006bd0


	//----- nvinfo : EIATTR_INDIRECT_BRANCH_TARGETS
	.align		4
.L_365:
        /*0280*/ 	.byte	0x04, 0x34
        /*0282*/ 	.short	(.L_367 - .L_366)


	//   ....[0]....
.L_366:
        /*0284*/ 	.word	.L_x_140@srel
        /*0288*/ 	.short	0x0
        /*028a*/ 	.short	0x0
        /*028c*/ 	.word	0x3
        /*0290*/ 	.word	.L_x_141@srel
        /*0294*/ 	.word	.L_x_142@srel
        /*0298*/ 	.word	.L_x_23@srel


	//   ....[1]....
        /*029c*/ 	.word	.L_x_144@srel
        /*02a0*/ 	.short	0x0
        /*02a2*/ 	.short	0x0
        /*02a4*/ 	.word	0x3
        /*02a8*/ 	.word	.L_x_145@srel
        /*02ac*/ 	.word	.L_x_146@srel
        /*02b0*/ 	.word	.L_x_23@srel


	//   ....[2]....
        /*02b4*/ 	.word	.L_x_148@srel
        /*02b8*/ 	.short	0x0
        /*02ba*/ 	.short	0x0
        /*02bc*/ 	.word	0x3
        /*02c0*/ 	.word	.L_x_149@srel
        /*02c4*/ 	.word	.L_x_150@srel
        /*02c8*/ 	.word	.L_x_151@srel


	//   ....[3]....
        /*02cc*/ 	.word	.L_x_152@srel
        /*02d0*/ 	.short	0x0
        /*02d2*/ 	.short	0x0
        /*02d4*/ 	.word	0x3
        /*02d8*/ 	.word	.L_x_153@srel
        /*02dc*/ 	.word	.L_x_154@srel
        /*02e0*/ 	.word	.L_x_155@srel


	//   ....[4]....
        /*02e4*/ 	.word	.L_x_156@srel
        /*02e8*/ 	.short	0x0
        /*02ea*/ 	.short	0x0
        /*02ec*/ 	.word	0x3
        /*02f0*/ 	.word	.L_x_157@srel
        /*02f4*/ 	.word	.L_x_158@srel
        /*02f8*/ 	.word	.L_x_159@srel


	//   ....[5]....
        /*02fc*/ 	.word	.L_x_160@srel
        /*0300*/ 	.short	0x0
        /*0302*/ 	.short	0x0
        /*0304*/ 	.word	0x3
        /*0308*/ 	.word	.L_x_161@srel
        /*030c*/ 	.word	.L_x_162@srel
        /*0310*/ 	.word	.L_x_163@srel


	//   ....[6]....
        /*0314*/ 	.word	.L_x_164@srel
        /*0318*/ 	.short	0x0
        /*031a*/ 	.short	0x0
        /*031c*/ 	.word	0x3
        /*0320*/ 	.word	.L_x_165@srel
        /*0324*/ 	.word	.L_x_166@srel
        /*0328*/ 	.word	.L_x_167@srel


	//   ....[7]....
        /*032c*/ 	.word	.L_x_168@srel
        /*0330*/ 	.short	0x0
        /*0332*/ 	.short	0x0
        /*0334*/ 	.word	0x3
        /*0338*/ 	.word	.L_x_169@srel
        /*033c*/ 	.word	.L_x_170@srel
        /*0340*/ 	.word	.L_x_171@srel


	//----- nvinfo : EIATTR_MAX_THREADS
	.align		4
.L_367:
        /*0344*/ 	.byte	0x04, 0x05
        /*0346*/ 	.short	(.L_369 - .L_368)
.L_368:
        /*0348*/ 	.word	0x00000400
        /*034c*/ 	.word	0x00000001
        /*0350*/ 	.word	0x00000001


	//----- nvinfo : EIATTR_CRS_STACK_SIZE
	.align		4
.L_369:
        /*0354*/ 	.byte	0x04, 0x1e
        /*0356*/ 	.short	(.L_371 - .L_370)
.L_370:
        /*0358*/ 	.word	0x00000000


	//----- nvinfo : EIATTR_CBANK_PARAM_SIZE
	.align		4
.L_371:
        /*035c*/ 	.byte	0x03, 0x19
        /*035e*/ 	.short	0x00b0


	//----- nvinfo : EIATTR_PARAM_CBANK
	.align		4
        /*0360*/ 	.byte	0x04, 0x0a
        /*0362*/ 	.short	(.L_373 - .L_372)
	.align		4
.L_372:
        /*0364*/ 	.word	index@(.nv.constant0._Z28Compute_DYED1and2_Part_V4_V5PfS_S_PKiS1_S1_S1_iiffffffffffffffffffffffffffff)
        /*0368*/ 	.short	0x0380
        /*036a*/ 	.short	0x00b0


	//----- nvinfo : EIATTR_SW_WAR
	.align		4
.L_373:
        /*036c*/ 	.byte	0x04, 0x36
        /*036e*/ 	.short	(.L_375 - .L_374)
.L_374:
        /*0370*/ 	.word	0x00000008
.L_375:


//--------------------- .nv.info._Z32Compute_VTI_DYED1and2_Part_V4_V5PfS_S_PKiS1_S1_S1_iiffffffffffffffffffffffff --------------------------
	.section	.nv.info._Z32Compute_VTI_DYED1and2_Part_V4_V5PfS_S_PKiS1_S1_S1_iiffffffffffffffffffffffff,"",@"SHT_CUDA_INFO"
	.sectionflags	@""
	.align	4


	//----- nvinfo : EIATTR_CUDA_API_VERSION
	.align		4
        /*0000*/ 	.byte	0x04, 0x37
        /*0002*/ 	.short	(.L_377 - .L_376)
.L_376:
        /*0004*/ 	.word	0x00000082


	//----- nvinfo : EIATTR_KPARAM_INFO
	.align		4
.L_377:
        /*0008*/ 	.byte	0x04, 0x17
        /*000a*/ 	.short	(.L_379 - .L_378)
.L_378:
        /*000c*/ 	.word	0x00000000
        /*0010*/ 	.short	0x0020
        /*0012*/ 	.short	0x009c
        /*0014*/ 	.byte	0x00, 0xf0, 0x11, 0x00


	//----- nvinfo : EIATTR_KPARAM_INFO
	.align		4
.L_379:
        /*0018*/ 	.byte	0x04, 0x17
        /*001a*/ 	.short	(.L_381 - .L_380)
.L_380:
        /*001c*/ 	.word	0x00000000
        /*0020*/ 	.short	0x001f
        /*0022*/ 	.short	0x0098
        /*0024*/ 	.byte	0x00, 0xf0, 0x11, 0x00


	//----- nvinfo : EIATTR_KPARAM_INFO
	.align		4
.L_381:
        /*0028*/ 	.byte	0x04, 0x17
        /*002a*/ 	.short	(.L_383 - .L_382)
.L_382:
        /*002c*/ 	.word	0x00000000
        /*0030*/ 	.short	0x001e
        /*0032*/ 	.short	0x0094
        /*0034*/ 	.byte	0x00, 0xf0, 0x11, 0x00


	//----- nvinfo : EIATTR_KPARAM_INFO
	.align		4
.L_383:
        /*0038*/ 	.byte	0x04, 0x17
        /*003a*/ 	.short	(.L_385 - .L_384)
.L_384:
        /*003c*/ 	.word	0x00000000
        /*0040*/ 	.short	0x001d
        /*0042*/ 	.short	0x0090
        /*0044*/ 	.byte	0x00, 0xf0, 0x11, 0x00


	//----- nvinfo : EIATTR_KPARAM_INFO
	.align		4
.L_385:
        /*0048*/ 	.byte	0x04, 0x17
        /*004a*/ 	.short	(.L_387 - .L_386)
.L_386:
        /*004c*/ 	.word	0x00000000
        /*0050*/ 	.short	0x001c
        /*0052*/ 	.short	0x008c
        /*0054*/ 	.byte	0x00, 0xf0, 0x11, 0x00


	//----- nvinfo : EIATTR_KPARAM_INFO
	.align		4
.L_387:
        /*0058*/ 	.byte	0x04, 0x17
        /*005a*/ 	.short	(.L_389 - .L_388)
.L_388:
        /*005c*/ 	.word	0x00000000
        /*0060*/ 	.short	0x001b
        /*0062*/ 	.short	0x0088
        /*0064*/ 	.byte	0x00, 0xf0, 0x11, 0x00


	//----- nvinfo : EIATTR_KPARAM_INFO
	.align		4
.L_389:
        /*0068*/ 	.byte	0x04, 0x17
        /*006a*/ 	.short	(.L_391 - .L_390)
.L_390:
        /*006c*/ 	.word	0x00000000
        /*0070*/ 	.short	0x001a
        /*0072*/ 	.short	0x0084
        /*0074*/ 	.byte	0x00, 0xf0, 0x11, 0x00


	//----- nvinfo : EIATTR_KPARAM_INFO
	.align		4
.L_391:
        /*0078*/ 	.byte	0x04, 0x17
        /*007a*/ 	.short	(.L_393 - .L_392)
.L_392:
        /*007c*/ 	.word	0x00000000
        /*0080*/ 	.short	0x0019
        /*0082*/ 	.short	0x0080
        /*0084*/ 	.byte	0x00, 0xf0, 0x11, 0x00


	//----- nvinfo : EIATTR_KPARAM_INFO
	.align		4
.L_393:
        /*0088*/ 	.byte	0x04, 0x17
        /*008a*/ 	.short	(.L_395 - .L_394)
.L_394:
        /*008c*/ 	.word	0x00000000
        /*0090*/ 	.short	0x0018
        /*0092*/ 	.short	0x007c
        /*0094*/ 	.byte	0x00, 0xf0, 0x11, 0x00


	//----- nvinfo : EIATTR_KPARAM_INFO
	.align		4
.L_395:
        /*0098*/ 	.byte	0x04, 0x17
        /*009a*/ 	.short	(.L_397 - .L_396)
.L_396:
        /*009c*/ 	.word	0x00000000
        /*00a0*/ 	.short	0x0017
        /*00a2*/ 	.short	0x0078
        /*00a4*/ 	.byte	0x00, 0xf0, 0x11, 0x00


	//----- nvinfo : EIATTR_KPARAM_INFO
	.align		4
.L_397:
        /*00a8*/ 	.byte	0x04, 0x17
        /*00aa*/ 	.short	(.L_399 - .L_398)
.L_398:
        /*00ac*/ 	.word	0x00000000
        /*00b0*/ 	.short	0x0016
        /*00b2*/ 	.short	0x0074
        /*00b4*/ 	.byte	0x00, 0xf0, 0x11, 0x00


	//----- nvinfo : EIATTR_KPARAM_INFO
	.align		4
.L_399:
        /*00b8*/ 	.byte	0x04, 0x17
        /*00ba*/ 	.short	(.L_401 - .L_400)
.L_400:
        /*00bc*/ 	.word	0x00000000
        /*00c0*/ 	.short	0x0015
        /*00c2*/ 	.short	0x0070
        /*00c4*/ 	.byte	0x00, 0xf0, 0x11, 0x00


	//----- nvinfo : EIATTR_KPARAM_INFO
	.align		4
.L_401:
        /*00c8*/ 	.byte	0x04, 0x17
        /*00ca*/ 	.short	(.L_403 - .L_402)
.L_402:
        /*00cc*/ 	.word	0x00000000
        /*00d0*/ 	.short	0x0014
        /*00d2*/ 	.short	0x006c
        /*00d4*/ 	.byte	0x00, 0xf0, 0x11, 0x00


	//----- nvinfo : EIATTR_KPARAM_INFO
	.align		4
.L_403:
        /*00d8*/ 	.byte	0x04, 0x17
        /*00da*/ 	.short	(.L_405 - .L_404)
.L_404:
        /*00dc*/ 	.word	0x00000000
        /*00e0*/ 	.short	0x0013
        /*00e2*/ 	.short	0x0068
        /*00e4*/ 	.byte	0x00, 0xf0, 0x11, 0x00


	//----- nvinfo : EIATTR_KPARAM_INFO
	.align		4
.L_405:
        /*00e8*/ 	.byte	0x04, 0x17
        /*00ea*/ 	.short	(.L_407 - .L_406)
.L_406:
        /*00ec*/ 	.word	0x00000000
        /*00f0*/ 	.short	0x0012
        /*00f2*/ 	.short	0x0064
        /*00f4*/ 	.byte	0x00, 0xf0, 0x11, 0x00


	//----- nvinfo : EIATTR_KPARAM_INFO
	.align		4
.L_407:
        /*00f8*/ 	.byte	0x04, 0x17
        /*00fa*/ 	.short	(.L_409 - .L_408)
.L_408:
        /*00fc*/ 	.word	0x00000000
        /*0100*/ 	.short	0x0011
        /*0102*/ 	.short	0x0060
        /*0104*/ 	.byte	0x00, 0xf0, 0x11, 0x00


	//----- nvinfo : EIATTR_KPARAM_INFO
	.align		4
.L_409:
        /*0108*/ 	.byte	0x04, 0x17
        /*010a*/ 	.short	(.L_411 - .L_410)
.L_410:
        /*010c*/ 	.word	0x00000000
        /*0110*/ 	.short	0x0010
        /*0112*/ 	.short	0x005c
        /*0114*/ 	.byte	0x00, 0xf0, 0x11, 0x00


	//----- nvinfo : EIATTR_KPARAM_INFO
	.align		4
.L_411:
        /*0118*/ 	.byte	0x04, 0x17
        /*011a*/ 	.short	(.L_413 - .L_412)
.L_412:
        /*011c*/ 	.word	0x00000000
        /*0120*/ 	.short	0x000f
        /*0122*/ 	.short	0x0058
        /*0124*/ 	.byte	0x00, 0xf0, 0x11, 0x00


	//----- nvinfo : EIATTR_KPARAM_INFO
	.align		4
.L_413:
        /*0128*/ 	.byte	0x04, 0x17
        /*012a*/ 	.short	(.L_415 - .L_414)
.L_414:
        /*012c*/ 	.word	0x00000000
        /*0130*/ 	.short	0x000e
        /*0132*/ 	.short	0x0054
        /*0134*/ 	.byte	0x00, 0xf0, 0x11, 0x00


	//----- nvinfo : EIATTR_KPARAM_INFO
	.align		4
.L_415:
        /*0138*/ 	.byte	0x04, 0x17
        /*013a*/ 	.short	(.L_417 - .L_416)
.L_416:
        /*013c*/ 	.word	0x00000000
        /*0140*/ 	.short	0x000d
        /*0142*/ 	.short	0x0050
        /*0144*/ 	.byte	0x00, 0xf0, 0x11, 0x00


	//----- nvinfo : EIATTR_KPARAM_INFO
	.align		4
.L_417:
        /*0148*/ 	.byte	0x04, 0x17
        /*014a*/ 	.short	(.L_419 - .L_418)
.L_418:
        /*014c*/ 	.word	0x00000000
        /*0150*/ 	.short	0x000c
        /*0152*/ 	.short	0x004c
        /*0154*/ 	.byte	0x00, 0xf0, 0x11, 0x00


	//----- nvinfo : EIATTR_KPARAM_INFO
	.align		4
.L_419:
        /*0158*/ 	.byte	0x04, 0x17
        /*015a*/ 	.short	(.L_421 - .L_420)
.L_420:
        /*015c*/ 	.word	0x00000000
        /*0160*/ 	.short	0x000b
        /*0162*/ 	.short	0x0048
        /*0164*/ 	.byte	0x00, 0xf0, 0x11, 0x00


	//----- nvinfo : EIATTR_KPARAM_INFO
	.align		4
.L_421:
        /*0168*/ 	.byte	0x04, 0x17
        /*016a*/ 	.short	(.L_423 - .L_422)
.L_422:
        /*016c*/ 	.word	0x00000000
        /*0170*/ 	.short	0x000a
        /*0172*/ 	.short	0x0044
        /*0174*/ 	.byte	0x00, 0xf0, 0x11, 0x00


	//----- nvinfo : EIATTR_KPARAM_INFO
	.align		4
.L_423:
        /*0178*/ 	.byte	0x04, 0x17
        /*017a*/ 	.short	(.L_425 - .L_424)
.L_424:
        /*017c*/ 	.word	0x00000000
        /*0180*/ 	.short	0x0009
        /*0182*/ 	.short	0x0040
        /*0184*/ 	.byte	0x00, 0xf0, 0x11, 0x00


	//----- nvinfo : EIATTR_KPARAM_INFO
	.align		4
.L_425:
        /*0188*/ 	.byte	0x04, 0x17
        /*018a*/ 	.short	(.L_427 - .L_426)
.L_426:
        /*018c*/ 	.word	0x00000000
        /*0190*/ 	.short	0x0008
        /*0192*/ 	.short	0x003c
        /*0194*/ 	.byte	0x00, 0xf0, 0x11, 0x00


	//----- nvinfo : EIATTR_KPARAM_INFO
	.align		4
.L_427:
        /*0198*/ 	.byte	0x04, 0x17
        /*019a*/ 	.short	(.L_429 - .L_428)
.L_428:
        /*019c*/ 	.word	0x00000000
        /*01a0*/ 	.short	0x0007
        /*01a2*/ 	.short	0x0038
        /*01a4*/ 	.byte	0x00, 0xf0, 0x11, 0x00


	//----- nvinfo : EIATTR_KPARAM_INFO
	.align		4
.L_429:
        /*01a8*/ 	.byte	0x04, 0x17
        /*01aa*/ 	.short	(.L_431 - .L_430)
.L_430:
        /*01ac*/ 	.word	0x00000000
        /*01b0*/ 	.short	0x0006
        /*01b2*/ 	.short	0x0030
        /*01b4*/ 	.byte	0x00, 0xf5, 0x21, 0x00


	//----- nvinfo : EIATTR_KPARAM_INFO
	.align		4
.L_431:
        /*01b8*/ 	.byte	0x04, 0x17
        /*01ba*/ 	.short	(.L_433 - .L_432)
.L_432:
        /*01bc*/ 	.word	0x00000000
        /*01c0*/ 	.short	0x0005
        /*01c2*/ 	.short	0x0028
        /*01c4*/ 	.byte	0x00, 0xf5, 0x21, 0x00


	//----- nvinfo : EIATTR_KPARAM_INFO
	.align		4
.L_433:
        /*01c8*/ 	.byte	0x04, 0x17
        /*01ca*/ 	.short	(.L_435 - .L_434)
.L_434:
        /*01cc*/ 	.word	0x00000000
        /*01d0*/ 	.short	0x0004
        /*01d2*/ 	.short	0x0020
        /*01d4*/ 	.byte	0x00, 0xf5, 0x21, 0x00


	//----- nvinfo : EIATTR_KPARAM_INFO
	.align		4
.L_435:
        /*01d8*/ 	.byte	0x04, 0x17
        /*01da*/ 	.short	(.L_437 - .L_436)
.L_436:
        /*01dc*/ 	.word	0x00000000
        /*01e0*/ 	.short	0x0003
        /*01e2*/ 	.short	0x0018
        /*01e4*/ 	.byte	0x00, 0xf5, 0x21, 0x00


	//----- nvinfo : EIATTR_KPARAM_INFO
	.align		4
.L_437:
        /*01e8*/ 	.byte	0x04, 0x17
        /*01ea*/ 	.short	(.L_439 - .L_438)
.L_438:
        /*01ec*/ 	.word	0x00000000
        /*01f0*/ 	.short	0x0002
        /*01f2*/ 	.short	0x0010
        /*01f4*/ 	.byte	0x00, 0xf5, 0x21, 0x00


	//----- nvinfo : EIATTR_KPARAM_INFO
	.align		4
.L_439:
        /*01f8*/ 	.byte	0x04, 0x17
        /*01fa*/ 	.short	(.L_441 - .L_440)
.L_440:
        /*01fc*/ 	.word	0x00000000
        /*0200*/ 	.short	0x0001
        /*0202*/ 	.short	0x0008
        /*0204*/ 	.byte	0x00, 0xf5, 0x21, 0x00


	//----- nvinfo : EIATTR_KPARAM_INFO
	.align		4
.L_441:
        /*0208*/ 	.byte	0x04, 0x17
        /*020a*/ 	.short	(.L_443 - .L_442)
.L_442:
        /*020c*/ 	.word	0x00000000
        /*0210*/ 	.short	0x0000
        /*0212*/ 	.short	0x0000
        /*0214*/ 	.byte	0x00, 0xf5, 0x21, 0x00


	//----- nvinfo : EIATTR_SPARSE_MMA_MASK
	.align		4
.L_443:
        /*0218*/ 	.byte	0x03, 0x50
        /*021a*/ 	.short	0x0000


	//----- nvinfo : EIATTR_MAXREG_COUNT
	.align		4
        /*021c*/ 	.byte	0x03, 0x1b
        /*021e*/ 	.short	0x0040


	//----- nvinfo : EIATTR_NUM_BARRIERS
	.align		4
        /*0220*/ 	.byte	0x02, 0x4c
        /*0222*/ 	.byte	0x01
	.zero		1


	//----- nvinfo : EIATTR_MERCURY_ISA_VERSION
	.align		4
        /*0224*/ 	.byte	0x03, 0x5f
        /*0226*/ 	.short	0x0101


	//----- nvinfo : EIATTR_VRC_CTA_INIT_COUNT
	.align		4
        /*0228*/ 	.byte	0x02, 0x4a
	.zero		1
	.zero		1


	//----- nvinfo : EIATTR_EXIT_INSTR_OFFSETS
	.align		4
        /*022c*/ 	.byte	0x04, 0x1c
        /*022e*/ 	.short	(.L_445 - .L_444)


	//   ....[0]....
.L_444:
        /*0230*/ 	.word	0x000000a0


	//   ....[1]....
        /*0234*/ 	.word	0x00000c40


	//   ....[2]....
        /*0238*/ 	.word	0x00000c70


	//   ....[3]....
        /*023c*/ 	.word	0x00004110


	//----- nvinfo : EIATTR_INDIRECT_BRANCH_TARGETS
	.align		4
.L_445:
        /*0240*/ 	.byte	0x04, 0x34
        /*0242*/ 	.short	(.L_447 - .L_446)


	//   ....[0]....
.L_446:
        /*0244*/ 	.word	.L_x_172@srel
        /*0248*/ 	.short	0x0
        /*024a*/ 	.short	0x0
        /*024c*/ 	.word	0x3
        /*0250*/ 	.word	.L_x_173@srel
        /*0254*/ 	.word	.L_x_174@srel
        /*0258*/ 	.word	.L_x_64@srel


	//   ....[1]....
        /*025c*/ 	.word	.L_x_176@srel
        /*0260*/ 	.short	0x0
        /*0262*/ 	.short	0x0
        /*0264*/ 	.word	0x3
        /*0268*/ 	.word	.L_x_177@srel
        /*026c*/ 	.word	.L_x_178@srel
        /*0270*/ 	.word	.L_x_64@srel


	//   ....[2]....
        /*0274*/ 	.word	.L_x_180@srel
        /*0278*/ 	.short	0x0
        /*027a*/ 	.short	0x0
        /*027c*/ 	.word	0x3
        /*0280*/ 	.word	.L_x_181@srel
        /*0284*/ 	.word	.L_x_182@srel
        /*0288*/ 	.word	.L_x_183@srel


	//   ....[3]....
        /*028c*/ 	.word	.L_x_184@srel
        /*0290*/ 	.short	0x0
        /*0292*/ 	.short	0x0
        /*0294*/ 	.word	0x3
        /*0298*/ 	.word	.L_x_185@srel
        /*029c*/ 	.word	.L_x_186@srel
        /*02a0*/ 	.word	.L_x_187@srel


	//   ....[4]....
        /*02a4*/ 	.word	.L_x_188@srel
        /*02a8*/ 	.short	0x0
        /*02aa*/ 	.short	0x0
        /*02ac*/ 	.word	0x3
        /*02b0*/ 	.word	.L_x_189@srel
        /*02b4*/ 	.word	.L_x_190@srel
        /*02b8*/ 	.word	.L_x_191@srel


	//   ....[5]....
        /*02bc*/ 	.word	.L_x_192@srel
        /*02c0*/ 	.short	0x0
        /*02c2*/ 	.short	0x0
        /*02c4*/ 	.word	0x3
        /*02c8*/ 	.word	.L_x_193@srel
        /*02cc*/ 	.word	.L_x_194@srel
        /*02d0*/ 	.word	.L_x_195@srel


	//   ....[6]....
        /*02d4*/ 	.word	.L_x_196@srel
        /*02d8*/ 	.short	0x0
        /*02da*/ 	.short	0x0
        /*02dc*/ 	.word	0x3
        /*02e0*/ 	.word	.L_x_197@srel
        /*02e4*/ 	.word	.L_x_198@srel
        /*02e8*/ 	.word	.L_x_199@srel


	//   ....[7]....
        /*02ec*/ 	.word	.L_x_200@srel
        /*02f0*/ 	.short	0x0
        /*02f2*/ 	.short	0x0
        /*02f4*/ 	.word	0x3
        /*02f8*/ 	.word	.L_x_201@srel
        /*02fc*/ 	.word	.L_x_202@srel
        /*0300*/ 	.word	.L_x_203@srel


	//----- nvinfo : EIATTR_MAX_THREADS
	.align		4
.L_447:
        /*0304*/ 	.byte	0x04, 0x05
        /*0306*/ 	.short	(.L_449 - .L_448)
.L_448:
        /*0308*/ 	.word	0x00000400
        /*030c*/ 	.word	0x00000001
        /*0310*/ 	.word	0x00000001


	//----- nvinfo : EIATTR_CRS_STACK_SIZE
	.align		4
.L_449:
        /*0314*/ 	.byte	0x04, 0x1e
        /*0316*/ 	.short	(.L_451 - .L_450)
.L_450:
        /*0318*/ 	.word	0x00000000


	//----- nvinfo : EIATTR_CBANK_PARAM_SIZE
	.align		4
.L_451:
        /*031c*/ 	.byte	0x03, 0x19
        /*031e*/ 	.short	0x00a0


	//----- nvinfo : EIATTR_PARAM_CBANK
	.align		4
        /*0320*/ 	.byte	0x04, 0x0a
        /*0322*/ 	.short	(.L_453 - .L_452)
	.align		4
.L_452:
        /*0324*/ 	.word	index@(.nv.constant0._Z32Compute_VTI_DYED1and2_Part_V4_V5PfS_S_PKiS1_S1_S1_iiffffffffffffffffffffffff)
        /*0328*/ 	.short	0x0380
        /*032a*/ 	.short	0x00a0


	//----- nvinfo : EIATTR_SW_WAR
	.align		4
.L_453:
        /*032c*/ 	.byte	0x04, 0x36
        /*032e*/ 	.short	(.L_455 - .L_454)
.L_454:
        /*0330*/ 	.word	0x00000008
.L_455:


//--------------------- .nv.info._Z15Compute_DZ_MainPKfS0_S0_S0_Pfiiffffff --------------------------
	.section	.nv.info._Z15Compute_DZ_MainPKfS0_S0_S0_Pfiiffffff,"",@"SHT_CUDA_INFO"
	.sectionflags	@""
	.align	4


	//----- nvinfo : EIATTR_CUDA_API_VERSION
	.align		4
        /*0000*/ 	.byte	0x04, 0x37
        /*0002*/ 	.short	(.L_457 - .L_456)
.L_456:
        /*0004*/ 	.word	0x00000082


	//----- nvinfo : EIATTR_KPARAM_INFO
	.align		4
.L_457:
        /*0008*/ 	.byte	0x04, 0x17
        /*000a*/ 	.short	(.L_459 - .L_458)
.L_458:
        /*000c*/ 	.word	0x00000000
        /*0010*/ 	.short	0x000c
        /*0012*/ 	.short	0x0044
        /*0014*/ 	.byte	0x00, 0xf0, 0x11, 0x00


	//----- nvinfo : EIATTR_KPARAM_INFO
	.align		4
.L_459:
        /*0018*/ 	.byte	0x04, 0x17
        /*001a*/ 	.short	(.L_461 - .L_460)
.L_460:
        /*001c*/ 	.word	0x00000000
        /*0020*/ 	.short	0x000b
        /*0022*/ 	.short	0x0040
        /*0024*/ 	.byte	0x00, 0xf0, 0x11, 0x00


	//----- nvinfo : EIATTR_KPARAM_INFO
	.align		4
.L_461:
        /*0028*/ 	.byte	0x04, 0x17
        /*002a*/ 	.short	(.L_463 - .L_462)
.L_462:
        /*002c*/ 	.word	0x00000000
        /*0030*/ 	.short	0x000a
        /*0032*/ 	.short	0x003c
        /*0034*/ 	.byte	0x00, 0xf0, 0x11, 0x00


	//----- nvinfo : EIATTR_KPARAM_INFO
	.align		4
.L_463:
        /*0038*/ 	.byte	0x04, 0x17
        /*003a*/ 	.short	(.L_465 - .L_464)
.L_464:
        /*003c*/ 	.word	0x00000000
        /*0040*/ 	.short	0x0009
        /*0042*/ 	.short	0x0038
        /*0044*/ 	.byte	0x00, 0xf0, 0x11, 0x00


	//----- nvinfo : EIATTR_KPARAM_INFO
	.align		4
.L_465:
        /*0048*/ 	.byte	0x04, 0x17
        /*004a*/ 	.short	(.L_467 - .L_466)
.L_466:
        /*004c*/ 	.word	0x00000000
        /*0050*/ 	.short	0x0008
        /*0052*/ 	.short	0x0034
        /*0054*/ 	.byte	0x00, 0xf0, 0x11, 0x00


	//----- nvinfo : EIATTR_KPARAM_INFO
	.align		4
.L_467:
        /*0058*/ 	.byte	0x04, 0x17
        /*005a*/ 	.short	(.L_469 - .L_468)
.L_468:
        /*005c*/ 	.word	0x00000000
        /*0060*/ 	.short	0x0007
        /*0062*/ 	.short	0x0030
        /*0064*/ 	.byte	0x00, 0xf0, 0x11, 0x00


	//----- nvinfo : EIATTR_KPARAM_INFO
	.align		4
.L_469:
        /*0068*/ 	.byte	0x04, 0x17
        /*006a*/ 	.short	(.L_471 - .L_470)
.L_470:
        /*006c*/ 	.word	0x00000000
        /*0070*/ 	.short	0x0006
        /*0072*/ 	.short	0x002c
        /*0074*/ 	.byte	0x00, 0xf0, 0x11, 0x00


	//----- nvinfo : EIATTR_KPARAM_INFO
	.align		4
.L_471:
        /*0078*/ 	.byte	0x04, 0x17
        /*007a*/ 	.short	(.L_473 - .L_472)
.L_472:
        /*007c*/ 	.word	0x00000000
        /*0080*/ 	.short	0x0005
        /*0082*/ 	.short	0x0028
        /*0084*/ 	.byte	0x00, 0xf0, 0x11, 0x00


	//----- nvinfo : EIATTR_KPARAM_INFO
	.align		4
.L_473:
        /*0088*/ 	.byte	0x04, 0x17
        /*008a*/ 	.short	(.L_475 - .L_474)
.L_474:
        /*008c*/ 	.word	0x00000000
        /*0090*/ 	.short	0x0004
        /*0092*/ 	.short	0x0020
        /*0094*/ 	.byte	0x00, 0xf5, 0x21, 0x00


	//----- nvinfo : EIATTR_KPARAM_INFO
	.align		4
.L_475:
        /*0098*/ 	.byte	0x04, 0x17
        /*009a*/ 	.short	(.L_477 - .L_476)
.L_476:
        /*009c*/ 	.word	0x00000000
        /*00a0*/ 	.short	0x0003
        /*00a2*/ 	.short	0x0018
        /*00a4*/ 	.byte	0x00, 0xf5, 0x21, 0x00


	//----- nvinfo : EIATTR_KPARAM_INFO
	.align		4
.L_477:
        /*00a8*/ 	.byte	0x04, 0x17
        /*00aa*/ 	.short	(.L_479 - .L_478)
.L_478:
        /*00ac*/ 	.word	0x00000000
        /*00b0*/ 	.short	0x0002
        /*00b2*/ 	.short	0x0010
        /*00b4*/ 	.byte	0x00, 0xf5, 0x21, 0x00


	//----- nvinfo : EIATTR_KPARAM_INFO
	.align		4
.L_479:
        /*00b8*/ 	.byte	0x04, 0x17
        /*00ba*/ 	.short	(.L_481 - .L_480)
.L_480:
        /*00bc*/ 	.word	0x00000000
        /*00c0*/ 	.short	0x0001
        /*00c2*/ 	.short	0x0008
        /*00c4*/ 	.byte	0x00, 0xf5, 0x21, 0x00


	//----- nvinfo : EIATTR_KPARAM_INFO
	.align		4
.L_481:
        /*00c8*/ 	.byte	0x04, 0x17
        /*00ca*/ 	.short	(.L_483 - .L_482)
.L_482:
        /*00cc*/ 	.word	0x00000000
        /*00d0*/ 	.short	0x0000
        /*00d2*/ 	.short	0x0000
        /*00d4*/ 	.byte	0x00, 0xf5, 0x21, 0x00


	//----- nvinfo : EIATTR_SPARSE_MMA_MASK
	.align		4
.L_483:
        /*00d8*/ 	.byte	0x03, 0x50
        /*00da*/ 	.short	0x0000


	//----- nvinfo : EIATTR_MAXREG_COUNT
	.align		4
        /*00dc*/ 	.byte	0x03, 0x1b
        /*00de*/ 	.short	0x0020


	//----- nvinfo : EIATTR_NUM_BARRIERS
	.align		4
        /*00e0*/ 	.byte	0x02, 0x4c
        /*00e2*/ 	.byte	0x01
	.zero		1


	//----- nvinfo : EIATTR_MERCURY_ISA_VERSION
	.align		4
        /*00e4*/ 	.byte	0x03, 0x5f
        /*00e6*/ 	.short	0x0101


	//----- nvinfo : EIATTR_VRC_CTA_INIT_COUNT
	.align		4
        /*00e8*/ 	.byte	0x02, 0x4a
	.zero		1
	.zero		1


	//----- nvinfo : EIATTR_EXIT_INSTR_OFFSETS
	.align		4
        /*00ec*/ 	.byte	0x04, 0x1c
        /*00ee*/ 	.short	(.L_485 - .L_484)


	//   ....[0]....
.L_484:
        /*00f0*/ 	.word	0x00001520


	//   ....[1]....
        /*00f4*/ 	.word	0x00002e20


	//----- nvinfo : EIATTR_INDIRECT_BRANCH_TARGETS
	.align		4
.L_485:
        /*00f8*/ 	.byte	0x04, 0x34
        /*00fa*/ 	.short	(.L_487 - .L_486)


	//   ....[0]....
.L_486:
        /*00fc*/ 	.word	.L_x_204@srel
        /*0100*/ 	.short	0x0
        /*0102*/ 	.short	0x0
        /*0104*/ 	.word	0x4
        /*0108*/ 	.word	.L_x_205@srel
        /*010c*/ 	.word	.L_x_206@srel
        /*0110*/ 	.word	.L_x_207@srel
        /*0114*/ 	.word	.L_x_103@srel


	//   ....[1]....
        /* <DEDUP_REMOVED lines=8> */


	//   ....[2]....
        /*0134*/ 	.word	.L_x_214@srel
        /*0138*/ 	.short	0x0
        /*013a*/ 	.short	0x0
        /*013c*/ 	.word	0x3
        /*0140*/ 	.word	.L_x_215@srel
        /*0144*/ 	.word	.L_x_216@srel
        /*0148*/ 	.word	.L_x_217@srel


	//   ....[3]....
        /*014c*/ 	.word	.L_x_218@srel
        /*0150*/ 	.short	0x0
        /*0152*/ 	.short	0x0
        /*0154*/ 	.word	0x3
        /*0158*/ 	.word	.L_x_219@srel
        /*015c*/ 	.word	.L_x_220@srel
        /*0160*/ 	.word	.L_x_124@srel


	//   ....[4]....
        /*0164*/ 	.word	.L_x_222@srel
        /*0168*/ 	.short	0x0
        /*016a*/ 	.short	0x0
        /*016c*/ 	.word	0x3
        /*0170*/ 	.word	.L_x_223@srel
        /*0174*/ 	.word	.L_x_224@srel
        /*0178*/ 	.word	.L_x_124@srel


	//   ....[5]....
        /*017c*/ 	.word	.L_x_226@srel
        /*0180*/ 	.short	0x0
        /*0182*/ 	.short	0x0
        /*0184*/ 	.word	0x3
        /*0188*/ 	.word	.L_x_227@srel
        /*018c*/ 	.word	.L_x_228@srel
        /*0190*/ 	.word	.L_x_124@srel


	//   ....[6]....
        /*0194*/ 	.word	.L_x_230@srel
        /*0198*/ 	.short	0x0
        /*019a*/ 	.short	0x0
        /*019c*/ 	.word	0x3
        /*01a0*/ 	.word	.L_x_231@srel
        /*01a4*/ 	.word	.L_x_232@srel
        /*01a8*/ 	.word	.L_x_124@srel


	//   ....[7]....
        /*01ac*/ 	.word	.L_x_234@srel
        /*01b0*/ 	.short	0x0
        /*01b2*/ 	.short	0x0
        /*01b4*/ 	.word	0x3
        /*01b8*/ 	.word	.L_x_235@srel
        /*01bc*/ 	.word	.L_x_236@srel
        /*01c0*/ 	.word	.L_x_124@srel


	//   ....[8]....
        /*01c4*/ 	.word	.L_x_238@srel
        /*01c8*/ 	.short	0x0
        /*01ca*/ 	.short	0x0
        /*01cc*/ 	.word	0x3
        /*01d0*/ 	.word	.L_x_239@srel
        /*01d4*/ 	.word	.L_x_240@srel
        /*01d8*/ 	.word	.L_x_124@srel


	//   ....[9]....
        /*01dc*/ 	.word	.L_x_242@srel
        /*01e0*/ 	.short	0x0
        /*01e2*/ 	.short	0x0
        /*01e4*/ 	.word	0x3
        /*01e8*/ 	.word	.L_x_243@srel
        /*01ec*/ 	.word	.L_x_244@srel
        /*01f0*/ 	.word	.L_x_124@srel


	//   ....[10]....
        /*01f4*/ 	.word	.L_x_246@srel
        /*01f8*/ 	.short	0x0
        /*01fa*/ 	.short	0x0
        /*01fc*/ 	.word	0x3
        /*0200*/ 	.word	.L_x_247@srel
        /*0204*/ 	.word	.L_x_248@srel
        /*0208*/ 	.word	.L_x_124@srel


	//----- nvinfo : EIATTR_MAX_THREADS
	.align		4
.L_487:
        /*020c*/ 	.byte	0x04, 0x05
        /*020e*/ 	.short	(.L_489 - .L_488)
.L_488:
        /*0210*/ 	.word	0x00000800
        /*0214*/ 	.word	0x00000001
        /*0218*/ 	.word	0x00000001


	//----- nvinfo : EIATTR_CRS_STACK_SIZE
	.align		4
.L_489:
        /*021c*/ 	.byte	0x04, 0x1e
        /*021e*/ 	.short	(.L_491 - .L_490)
.L_490:
        /*0220*/ 	.word	0x00000000


	//----- nvinfo : EIATTR_CBANK_PARAM_SIZE
	.align		4
.L_491:
        /*0224*/ 	.byte	0x03, 0x19
        /*0226*/ 	.short	0x0048


	//----- nvinfo : EIATTR_PARAM_CBANK
	.align		4
        /*0228*/ 	.byte	0x04, 0x0a
        /*022a*/ 	.short	(.L_493 - .L_492)
	.align		4
.L_492:
        /*022c*/ 	.word	index@(.nv.constant0._Z15Compute_DZ_MainPKfS0_S0_S0_Pfiiffffff)
        /*0230*/ 	.short	0x0380
        /*0232*/ 	.short	0x0048


	//----- nvinfo : EIATTR_SW_WAR
	.align		4
.L_493:
        /*0234*/ 	.byte	0x04, 0x36
        /*0236*/ 	.short	(.L_495 - .L_494)
.L_494:
        /*0238*/ 	.word	0x00000008
.L_495:


//--------------------- .nv.info._Z18Compute_DX_DY_MainPKfS0_S0_S0_PfS1_iifffff --------------------------
	.section	.nv.info._Z18Compute_DX_DY_MainPKfS0_S0_S0_PfS1_iifffff,"",@"SHT_CUDA_INFO"
	.sectionflags	@""
	.align	4


	//----- nvinfo : EIATTR_CUDA_API_VERSION
	.align		4
        /*0000*/ 	.byte	0x04, 0x37
        /*0002*/ 	.short	(.L_497 - .L_496)
.L_496:
        /*0004*/ 	.word	0x00000082


	//----- nvinfo : EIATTR_KPARAM_INFO
	.align		4
.L_497:
        /*0008*/ 	.byte	0x04, 0x17
        /*000a*/ 	.short	(.L_499 - .L_498)
.L_498:
        /*000c*/ 	.word	0x00000000
        /*0010*/ 	.short	0x000c
        /*0012*/ 	.short	0x0048
        /*0014*/ 	.byte	0x00, 0xf0, 0x11, 0x00


	//----- nvinfo : EIATTR_KPARAM_INFO
	.align		4
.L_499:
        /*0018*/ 	.byte	0x04, 0x17
        /*001a*/ 	.short	(.L_501 - .L_500)
.L_500:
        /*001c*/ 	.word	0x00000000
        /*0020*/ 	.short	0x000b
        /*0022*/ 	.short	0x0044
        /*0024*/ 	.byte	0x00, 0xf0, 0x11, 0x00


	//----- nvinfo : EIATTR_KPARAM_INFO
	.align		4
.L_501:
        /*0028*/ 	.byte	0x04, 0x17
        /*002a*/ 	.short	(.L_503 - .L_502)
.L_502:
        /*002c*/ 	.word	0x00000000
        /*0030*/ 	.short	0x000a
        /*0032*/ 	.short	0x0040
        /*0034*/ 	.byte	0x00, 0xf0, 0x11, 0x00


	//----- nvinfo : EIATTR_KPARAM_INFO
	.align		4
.L_503:
        /*0038*/ 	.byte	0x04, 0x17
        /*003a*/ 	.short	(.L_505 - .L_504)
.L_504:
        /*003c*/ 	.word	0x00000000
        /*0040*/ 	.short	0x0009
        /*0042*/ 	.short	0x003c
        /*0044*/ 	.byte	0x00, 0xf0, 0x11, 0x00


	//----- nvinfo : EIATTR_KPARAM_INFO
	.align		4
.L_505:
        /*0048*/ 	.byte	0x04, 0x17
        /*004a*/ 	.short	(.L_507 - .L_506)
.L_506:
        /*004c*/ 	.word	0x00000000
        /*0050*/ 	.short	0x0008
        /*0052*/ 	.short	0x0038
        /*0054*/ 	.byte	0x00, 0xf0, 0x11, 0x00


	//----- nvinfo : EIATTR_KPARAM_INFO
	.align		4
.L_507:
        /*0058*/ 	.byte	0x04, 0x17
        /*005a*/ 	.short	(.L_509 - .L_508)
.L_508:
        /*005c*/ 	.word	0x00000000
        /*0060*/ 	.short	0x0007
        /*0062*/ 	.short	0x0034
        /*0064*/ 	.byte	0x00, 0xf0, 0x11, 0x00


	//----- nvinfo : EIATTR_KPARAM_INFO
	.align		4
.L_509:
        /*0068*/ 	.byte	0x04, 0x17
        /*006a*/ 	.short	(.L_511 - .L_510)
.L_510:
        /*006c*/ 	.word	0x00000000
        /*0070*/ 	.short	0x0006
        /*0072*/ 	.short	0x0030
        /*0074*/ 	.byte	0x00, 0xf0, 0x11, 0x00


	//----- nvinfo : EIATTR_KPARAM_INFO
	.align		4
.L_511:
        /*0078*/ 	.byte	0x04, 0x17
        /*007a*/ 	.short	(.L_513 - .L_512)
.L_512:
        /*007c*/ 	.word	0x00000000
        /*0080*/ 	.short	0x0005
        /*0082*/ 	.short	0x0028
        /*0084*/ 	.byte	0x00, 0xf5, 0x21, 0x00


	//----- nvinfo : EIATTR_KPARAM_INFO
	.align		4
.L_513:
        /*0088*/ 	.byte	0x04, 0x17
        /*008a*/ 	.short	(.L_515 - .L_514)
.L_514:
        /*008c*/ 	.word	0x00000000
        /*0090*/ 	.short	0x0004
        /*0092*/ 	.short	0x0020
        /*0094*/ 	.byte	0x00, 0xf5, 0x21, 0x00


	//----- nvinfo : EIATTR_KPARAM_INFO
	.align		4
.L_515:
        /*0098*/ 	.byte	0x04, 0x17
        /*009a*/ 	.short	(.L_517 - .L_516)
.L_516:
        /*009c*/ 	.word	0x00000000
        /*00a0*/ 	.short	0x0003
        /*00a2*/ 	.short	0x0018
        /*00a4*/ 	.byte	0x00, 0xf5, 0x21, 0x00


	//----- nvinfo : EIATTR_KPARAM_INFO
	.align		4
.L_517:
        /*00a8*/ 	.byte	0x04, 0x17
        /*00aa*/ 	.short	(.L_519 - .L_518)
.L_518:
        /*00ac*/ 	.word	0x00000000
        /*00b0*/ 	.short	0x0002
        /*00b2*/ 	.short	0x0010
        /*00b4*/ 	.byte	0x00, 0xf5, 0x21, 0x00


	//----- nvinfo : EIATTR_KPARAM_INFO
	.align		4
.L_519:
        /*00b8*/ 	.byte	0x04, 0x17
        /*00ba*/ 	.short	(.L_521 - .L_520)
.L_520:
        /*00bc*/ 	.word	0x00000000
        /*00c0*/ 	.short	0x0001
        /*00c2*/ 	.short	0x0008
        /*00c4*/ 	.byte	0x00, 0xf5, 0x21, 0x00


	//----- nvinfo : EIATTR_KPARAM_INFO
	.align		4
.L_521:
        /*00c8*/ 	.byte	0x04, 0x17
        /*00ca*/ 	.short	(.L_523 - .L_522)
.L_522:
        /*00cc*/ 	.word	0x00000000
        /*00d0*/ 	.short	0x0000
        /*00d2*/ 	.short	0x0000
        /*00d4*/ 	.byte	0x00, 0xf5, 0x21, 0x00


	//----- nvinfo : EIATTR_SPARSE_MMA_MASK
	.align		4
.L_523:
        /*00d8*/ 	.byte	0x03, 0x50
        /*00da*/ 	.short	0x0000


	//----- nvinfo : EIATTR_MAXREG_COUNT
	.align		4
        /*00dc*/ 	.byte	0x03, 0x1b
        /*00de*/ 	.short	0x0028


	//----- nvinfo : EIATTR_NUM_BARRIERS
	.align		4
        /*00e0*/ 	.byte	0x02, 0x4c
        /*00e2*/ 	.byte	0x01
	.zero		1


	//----- nvinfo : EIATTR_MERCURY_ISA_VERSION
	.align		4
        /*00e4*/ 	.byte	0x03, 0x5f
        /*00e6*/ 	.short	0x0101


	//----- nvinfo : EIATTR_VRC_CTA_INIT_COUNT
	.align		4
        /*00e8*/ 	.byte	0x02, 0x4a
	.zero		1
	.zero		1


	//----- nvinfo : EIATTR_EXIT_INSTR_OFFSETS
	.align		4
        /*00ec*/ 	.byte	0x04, 0x1c
        /*00ee*/ 	.short	(.L_525 - .L_524)


	//   ....[0]....
.L_524:
        /*00f0*/ 	.word	0x00000380


	//   ....[1]....
        /*00f4*/ 	.word	0x00000dd0


	//----- nvinfo : EIATTR_INDIRECT_BRANCH_TARGETS
	.align		4
.L_525:
        /*00f8*/ 	.byte	0x04, 0x34
        /*00fa*/ 	.short	(.L_527 - .L_526)


	//   ....[0]....
.L_526:
        /*00fc*/ 	.word	.L_x_250@srel
        /*0100*/ 	.short	0x0
        /*0102*/ 	.short	0x0
        /*0104*/ 	.word	0x3
        /*0108*/ 	.word	.L_x_251@srel
        /*010c*/ 	.word	.L_x_252@srel
        /*0110*/ 	.word	.L_x_133@srel


	//   ....[1]....
        /* <DEDUP_REMOVED lines=8> */


	//   ....[2]....
        /*0130*/ 	.word	.L_x_259@srel
        /*0134*/ 	.short	0x0
        /*0136*/ 	.short	0x0
        /*0138*/ 	.word	0x3
        /*013c*/ 	.word	.L_x_260@srel
        /*0140*/ 	.word	.L_x_261@srel
        /*0144*/ 	.word	.L_x_136@srel


	//   ....[3]....
        /* <DEDUP_REMOVED lines=8> */


	//----- nvinfo : EIATTR_MAX_THREADS
	.align		4
.L_527:
        /*0164*/ 	.byte	0x04, 0x05
        /*0166*/ 	.short	(.L_529 - .L_528)
.L_528:
        /*0168*/ 	.word	0x00000600
        /*016c*/ 	.word	0x00000001
        /*0170*/ 	.word	0x00000001


	//----- nvinfo : EIATTR_CRS_STACK_SIZE
	.align		4
.L_529:
        /*0174*/ 	.byte	0x04, 0x1e
        /*0176*/ 	.short	(.L_531 - .L_530)
.L_530:
        /*0178*/ 	.word	0x00000000


	//----- nvinfo : EIATTR_CBANK_PARAM_SIZE
	.align		4
.L_531:
        /*017c*/ 	.byte	0x03, 0x19
        /*017e*/ 	.short	0x004c


	//----- nvinfo : EIATTR_PARAM_CBANK
	.align		4
        /*0180*/ 	.byte	0x04, 0x0a
        /*0182*/ 	.short	(.L_533 - .L_532)
	.align		4
.L_532:
        /*0184*/ 	.word	index@(.nv.constant0._Z18Compute_DX_DY_MainPKfS0_S0_S0_PfS1_iifffff)
        /*0188*/ 	.short	0x0380
        /*018a*/ 	.short	0x004c


	//----- nvinfo : EIATTR_SW_WAR
	.align		4
.L_533:
        /*018c*/ 	.byte	0x04, 0x36
        /*018e*/ 	.short	(.L_535 - .L_534)
.L_534:
        /*0190*/ 	.word	0x00000008
.L_535:


//--------------------- .nv.callgraph             --------------------------
	.section	.nv.callgraph,"",@"SHT_CUDA_CALLGRAPH"
	.align	4
	.sectionentsize	8
	.align		4
        /*0000*/ 	.word	0x00000000
	.align		4
        /*0004*/ 	.word	0xffffffff
	.align		4
        /*0008*/ 	.word	0x00000000
	.align		4
        /*000c*/ 	.word	0xfffffffe
	.align		4
        /*0010*/ 	.word	0x00000000
	.align		4
        /*0014*/ 	.word	0xfffffffd
	.align		4
        /*0018*/ 	.word	0x00000000
	.align		4
        /*001c*/ 	.word	0xfffffffc


//--------------------- .nv.constant2._Z28Compute_DYED1and2_Part_V4_V5PfS_S_PKiS1_S1_S1_iiffffffffffffffffffffffffffff --------------------------
	.section	.nv.constant2._Z28Compute_DYED1and2_Part_V4_V5PfS_S_PKiS1_S1_S1_iiffffffffffffffffffffffffffff,"a",@progbits
	.sectionflags	@""
	.align	4
.nv.constant2._Z28Compute_DYED1and2_Part_V4_V5PfS_S_PKiS1_S1_S1_iiffffffffffffffffffffffffffff:
        /*0000*/ 	.byte	0xf0, 0x04, 0x00, 0x00, 0x00, 0x03, 0x00, 0x00, 0xd0, 0x09, 0x00, 0x00, 0x80, 0x08, 0x00, 0x00
        /*0010*/ 	.byte	0x20, 0x07, 0x00, 0x00, 0xd0, 0x09, 0x00, 0x00, 0xe0, 0x16, 0x00, 0x00, 0x40, 0x18, 0x00, 0x00
        /*0020*/ 	.byte	0xd0, 0x14, 0x00, 0x00, 0xd0, 0x38, 0x00, 0x00, 0x20, 0x3c, 0x00, 0x00, 0x60, 0x35, 0x00, 0x00
        /*0030*/ 	.byte	0xa0, 0x45, 0x00, 0x00, 0x50, 0x48, 0x00, 0x00, 0x70, 0x42, 0x00, 0x00, 0x80, 0x63, 0x00, 0x00
        /*0040*/ 	.byte	0xd0, 0x66, 0x00, 0x00, 0x10, 0x60, 0x00, 0x00, 0x00, 0x50, 0x00, 0x00, 0x90, 0x52, 0x00, 0x00
        /*0050*/ 	.byte	0x90, 0x4d, 0x00, 0x00, 0xd0, 0x57, 0x00, 0x00, 0xa0, 0x59, 0x00, 0x00, 0x60, 0x56, 0x00, 0x00


//--------------------- .nv.constant2._Z32Compute_VTI_DYED1and2_Part_V4_V5PfS_S_PKiS1_S1_S1_iiffffffffffffffffffffffff --------------------------
	.section	.nv.constant2._Z32Compute_VTI_DYED1and2_Part_V4_V5PfS_S_PKiS1_S1_S1_iiffffffffffffffffffffffff,"a",@progbits
	.sectionflags	@""
	.align	4
.nv.constant2._Z32Compute_VTI_DYED1and2_Part_V4_V5PfS_S_PKiS1_S1_S1_iiffffffffffffffffffffffff:
        /*0000*/ 	.byte	0x10, 0x05, 0x00, 0x00, 0x20, 0x03, 0x00, 0x00, 0x10, 0x0a, 0x00, 0x00, 0xc0, 0x08, 0x00, 0x00
        /*0010*/ 	.byte	0x60, 0x07, 0x00, 0x00, 0x10, 0x0a, 0x00, 0x00, 0xc0, 0x14, 0x00, 0x00, 0x20, 0x16, 0x00, 0x00
        /*0020*/ 	.byte	0xb0, 0x12, 0x00, 0x00, 0x10, 0x25, 0x00, 0x00, 0xc0, 0x26, 0x00, 0x00, 0x40, 0x23, 0x00, 0x00
        /*0030*/ 	.byte	0x10, 0x2c, 0x00, 0x00, 0x80, 0x2d, 0x00, 0x00, 0x50, 0x2a, 0x00, 0x00, 0x70, 0x3c, 0x00, 0x00
        /*0040*/ 	.byte	0x20, 0x3e, 0x00, 0x00, 0xa0, 0x3a, 0x00, 0x00, 0xd0, 0x31, 0x00, 0x00, 0x20, 0x33, 0x00, 0x00
        /*0050*/ 	.byte	0x80, 0x30, 0x00, 0x00, 0x30, 0x36, 0x00, 0x00, 0x20, 0x37, 0x00, 0x00, 0x60, 0x35, 0x00, 0x00


//--------------------- .nv.constant2._Z15Compute_DZ_MainPKfS0_S0_S0_Pfiiffffff --------------------------
	.section	.nv.constant2._Z15Compute_DZ_MainPKfS0_S0_S0_Pfiiffffff,"a",@progbits
	.sectionflags	@""
	.align	4
.nv.constant2._Z15Compute_DZ_MainPKfS0_S0_S0_Pfiiffffff:
        /*0000*/ 	.byte	0xe0, 0x01, 0x00, 0x00, 0xb0, 0x02, 0x00, 0x00, 0xe0, 0x00, 0x00, 0x00, 0xa0, 0x06, 0x00, 0x00
        /*0010*/ 	.byte	0xf0, 0x04, 0x00, 0x00, 0xd0, 0x05, 0x00, 0x00, 0xf0, 0x03, 0x00, 0x00, 0xa0, 0x06, 0x00, 0x00
        /*0020*/ 	.byte	0x80, 0x18, 0x00, 0x00, 0x40, 0x19, 0x00, 0x00, 0x00, 0x19, 0x00, 0x00, 0x20, 0x1c, 0x00, 0x00
        /*0030*/ 	.byte	0x50, 0x1a, 0x00, 0x00, 0x60, 0x2d, 0x00, 0x00, 0x20, 0x20, 0x00, 0x00, 0x50, 0x1e, 0x00, 0x00
        /*0040*/ 	.byte	0x60, 0x2d, 0x00, 0x00, 0xd0, 0x23, 0x00, 0x00, 0x80, 0x22, 0x00, 0x00, 0x60, 0x2d, 0x00, 0x00
        /*0050*/ 	.byte	0xd0, 0x26, 0x00, 0x00, 0x80, 0x25, 0x00, 0x00, 0x60, 0x2d, 0x00, 0x00, 0x60, 0x29, 0x00, 0x00
        /*0060*/ 	.byte	0xd0, 0x28, 0x00, 0x00, 0x60, 0x2d, 0x00, 0x00, 0x40, 0x2a, 0x00, 0x00, 0x10, 0x2a, 0x00, 0x00
        /*0070*/ 	.byte	0x60, 0x2d, 0x00, 0x00, 0x10, 0x2c, 0x00, 0x00, 0x80, 0x2b, 0x00, 0x00, 0x60, 0x2d, 0x00, 0x00
        /*0080*/ 	.byte	0xe0, 0x2c, 0x00, 0x00, 0xc0, 0x2c, 0x00, 0x00, 0x60, 0x2d, 0x00, 0x00


//--------------------- .nv.constant2._Z18Compute_DX_DY_MainPKfS0_S0_S0_PfS1_iifffff --------------------------
	.section	.nv.constant2._Z18Compute_DX_DY_MainPKfS0_S0_S0_PfS1_iifffff,"a",@progbits
	.sectionflags	@""
	.align	4
.nv.constant2._Z18Compute_DX_DY_MainPKfS0_S0_S0_PfS1_iifffff:
        /*0000*/ 	.byte	0x90, 0x01, 0x00, 0x00, 0x20, 0x01, 0x00, 0x00, 0x40, 0x03, 0x00, 0x00, 0xb0, 0x02, 0x00, 0x00
        /*0010*/ 	.byte	0x00, 0x03, 0x00, 0x00, 0x40, 0x02, 0x00, 0x00, 0x40, 0x03, 0x00, 0x00, 0x80, 0x07, 0x00, 0x00
        /*0020*/ 	.byte	0x40, 0x07, 0x00, 0x00, 0x00, 0x09, 0x00, 0x00, 0x60, 0x08, 0x00, 0x00, 0xd0, 0x08, 0x00, 0x00
        /*0030*/ 	.byte	0x20, 0x08, 0x00, 0x00, 0x00, 0x09, 0x00, 0x00


//--------------------- .text._Z23Extract_Receiver_ValuesfPiS_S_PfiPKfS2_S2_S2_S2_iiiiiii --------------------------
	.section	.text._Z23Extract_Receiver_ValuesfPiS_S_PfiPKfS2_S2_S2_S2_iiiiiii,"ax",@progbits
	.align	128
        .global         _Z23Extract_Receiver_ValuesfPiS_S_PfiPKfS2_S2_S2_S2_iiiiiii
        .type           _Z23Extract_Receiver_ValuesfPiS_S_PfiPKfS2_S2_S2_S2_iiiiiii,@function
        .size           _Z23Extract_Receiver_ValuesfPiS_S_PfiPKfS2_S2_S2_S2_iiiiiii,(.L_x_272 - _Z23Extract_Receiver_ValuesfPiS_S_PfiPKfS2_S2_S2_S2_iiiiiii)
        .other          _Z23Extract_Receiver_ValuesfPiS_S_PfiPKfS2_S2_S2_S2_iiiiiii,@"STO_CUDA_ENTRY STV_DEFAULT"
_Z23Extract_Receiver_ValuesfPiS_S_PfiPKfS2_S2_S2_S2_iiiiiii:
.text._Z23Extract_Receiver_ValuesfPiS_S_PfiPKfS2_S2_S2_S2_iiiiiii:
[----:B------:R-:W-:Y:S01]  /*0000*/  LDC R1, c[0x0][0x37c] ;  /* 0x0000df00ff017b82 */ /* 0x000fe20000000800 */
[----:B------:R-:W0:Y:S01]  /*0010*/  S2R R2, SR_TID.Y ;  /* 0x0000000000027919 */ /* 0x000e220000002200 */
[----:B------:R-:W1:Y:S01]  /*0020*/  LDCU UR4, c[0x0][0x364] ;  /* 0x00006c80ff0477ac */ /* 0x000e620008000800 */
[----:B------:R-:W0:Y:S01]  /*0030*/  S2R R3, SR_TID.X ;  /* 0x0000000000037919 */ /* 0x000e220000002100 */
[----:B------:R-:W1:Y:S01]  /*0040*/  LDCU UR5, c[0x0][0x360] ;  /* 0x00006c00ff0577ac */ /* 0x000e620008000800 */
[----:B------:R-:W2:Y:S01]  /*0050*/  S2R R5, SR_CTAID.X ;  /* 0x0000000000057919 */ /* 0x000ea20000002500 */
[----:B------:R-:W3:Y:S01]  /*0060*/  LDCU UR6, c[0x0][0x3a8] ;  /* 0x00007500ff0677ac */ /* 0x000ee20008000800 */
[----:B-1----:R-:W-:Y:S02]  /*0070*/  UIMAD UR4, UR4, UR5, URZ ;  /* 0x00000005040472a4 */ /* 0x002fe4000f8e02ff */
[----:B0-----:R-:W-:Y:S02]  /*0080*/  IMAD R2, R2, UR5, R3 ;  /* 0x0000000502027c24 */ /* 0x001fe4000f8e0203 */
[----:B------:R-:W-:-:S02]  /*0090*/  IMAD.MOV.U32 R3, RZ, RZ, RZ ;  /* 0x000000ffff037224 */ /* 0x000fc400078e00ff */
[----:B--2---:R-:W-:Y:S01]  /*00a0*/  IMAD.WIDE.U32 R2, R5, UR4, R2 ;  /* 0x0000000405027c25 */ /* 0x004fe2000f8e0002 */
[----:B---3--:R-:W-:Y:S02]  /*00b0*/  USHF.R.S32.HI UR4, URZ, 0x1f, UR6 ;  /* 0x0000001fff047899 */ /* 0x008fe40008011406 */
[----:B------:R-:W-:-:S04]  /*00c0*/  ISETP.GE.U32.AND P0, PT, R2, UR6, PT ;  /* 0x0000000602007c0c */ /* 0x000fc8000bf06070 */
[----:B------:R-:W-:-:S13]  /*00d0*/  ISETP.GE.AND.EX P0, PT, R3, UR4, PT, P0 ;  /* 0x0000000403007c0c */ /* 0x000fda000bf06300 */
[----:B------:R-:W-:Y:S05]  /*00e0*/  @P0 EXIT ;  /* 0x000000000000094d */ /* 0x000fea0003800000 */
[----:B------:R-:W0:Y:S01]  /*00f0*/  LDCU.128 UR12, c[0x0][0x390] ;  /* 0x00007200ff0c77ac */ /* 0x000e220008000c00 */
[C---:B------:R-:W-:Y:S01]  /*0100*/  SHF.L.U32 R0, R2.reuse, 0x2, RZ ;  /* 0x0000000202007819 */ /* 0x040fe200000006ff */
[----:B------:R-:W1:Y:S01]  /*0110*/  LDC.64 R8, c[0x0][0x3c8] ;  /* 0x0000f200ff087b82 */ /* 0x000e620000000a00 */
[----:B------:R-:W-:Y:S01]  /*0120*/  SHF.L.U64.HI R2, R2, 0x2, R3 ;  /* 0x0000000202027819 */ /* 0x000fe20000010203 */
[----:B------:R-:W2:Y:S01]  /*0130*/  LDCU.64 UR4, c[0x0][0x388] ;  /* 0x00007100ff0477ac */ /* 0x000ea20008000a00 */
[----:B------:R-:W3:Y:S05]  /*0140*/  LDCU.64 UR8, c[0x0][0x358] ;  /* 0x00006b00ff0877ac */ /* 0x000eea0008000a00 */
[----:B------:R-:W4:Y:S01]  /*0150*/  LDC.64 R14, c[0x0][0x3c0] ;  /* 0x0000f000ff0e7b82 */ /* 0x000f220000000a00 */
[----:B------:R-:W5:Y:S01]  /*0160*/  LDCU.64 UR6, c[0x0][0x3e8] ;  /* 0x00007d00ff0677ac */ /* 0x000f620008000a00 */
[----:B------:R-:W1:Y:S01]  /*0170*/  LDCU.64 UR10, c[0x0][0x3d8] ;  /* 0x00007b00ff0a77ac */ /* 0x000e620008000a00 */
[----:B0-----:R-:W-:-:S05]  /*0180*/  IADD3 R6, P1, PT, R0, UR12, RZ ;  /* 0x0000000c00067c10 */ /* 0x001fca000ff3e0ff */
[----:B------:R-:W0:Y:S01]  /*0190*/  LDC R18, c[0x0][0x380] ;  /* 0x0000e000ff127b82 */ /* 0x000e220000000800 */
[----:B------:R-:W5:Y:S01]  /*01a0*/  LDCU UR12, c[0x0][0x3e0] ;  /* 0x00007c00ff0c77ac */ /* 0x000f620008000800 */
[----:B--2---:R-:W-:Y:S02]  /*01b0*/  IADD3 R4, P0, PT, R0, UR4, RZ ;  /* 0x0000000400047c10 */ /* 0x004fe4000ff1e0ff */
[C---:B------:R-:W-:Y:S01]  /*01c0*/  IADD3.X R7, PT, PT, R2.reuse, UR13, RZ, P1, !PT ;  /* 0x0000000d02077c10 */ /* 0x040fe20008ffe4ff */
[----:B------:R-:W2:Y:S01]  /*01d0*/  LDCU.128 UR16, c[0x0][0x3b0] ;  /* 0x00007600ff1077ac */ /* 0x000ea20008000c00 */
[----:B------:R-:W-:-:S03]  /*01e0*/  IADD3.X R5, PT, PT, R2, UR5, RZ, P0, !PT ;  /* 0x0000000502057c10 */ /* 0x000fc600087fe4ff */
[----:B---3--:R-:W1:Y:S04]  /*01f0*/  LDG.E R6, desc[UR8][R6.64] ;  /* 0x0000000806067981 */ /* 0x008e68000c1e1900 */
[----:B------:R-:W3:Y:S01]  /*0200*/  LDG.E R4, desc[UR8][R4.64] ;  /* 0x0000000804047981 */ /* 0x000ee2000c1e1900 */
[----:B------:R-:W-:-:S04]  /*0210*/  IADD3 R10, P0, PT, R0, UR14, RZ ;  /* 0x0000000e000a7c10 */ /* 0x000fc8000ff1e0ff */
[----:B------:R-:W-:-:S05]  /*0220*/  IADD3.X R11, PT, PT, R2, UR15, RZ, P0, !PT ;  /* 0x0000000f020b7c10 */ /* 0x000fca00087fe4ff */
[----:B------:R2:W4:Y:S01]  /*0230*/  LDG.E R3, desc[UR8][R10.64] ;  /* 0x000000080a037981 */ /* 0x000522000c1e1900 */
[----:B-----5:R-:W-:Y:S01]  /*0240*/  UIMAD.WIDE UR4, UR6, UR12, URZ ;  /* 0x0000000c060472a5 */ /* 0x020fe2000f8e02ff */
[----:B-1----:R-:W-:Y:S02]  /*0250*/  VIADD R17, R6, -UR11 ;  /* 0x8000000b06117c36 */ /* 0x002fe40008000000 */
[----:B------:R-:W1:Y:S01]  /*0260*/  LDC.64 R6, c[0x0][0x3d0] ;  /* 0x0000f400ff067b82 */ /* 0x000e620000000a00 */
[----:B---3--:R-:W-:Y:S02]  /*0270*/  IADD3 R12, PT, PT, R4, -UR10, RZ ;  /* 0x8000000a040c7c10 */ /* 0x008fe4000fffe0ff */
[C---:B------:R-:W-:Y:S01]  /*0280*/  IMAD R5, R17.reuse, UR5, RZ ;  /* 0x0000000511057c24 */ /* 0x040fe2000f8e02ff */
[----:B------:R-:W-:Y:S01]  /*0290*/  SHF.R.S32.HI R4, RZ, 0x1f, R17 ;  /* 0x0000001fff047819 */ /* 0x000fe20000011411 */
[----:B------:R-:W-:Y:S01]  /*02a0*/  IMAD.WIDE R8, R17, 0x4, R8 ;  /* 0x0000000411087825 */ /* 0x000fe200078e0208 */
[----:B------:R-:W-:-:S03]  /*02b0*/  SHF.R.S32.HI R13, RZ, 0x1f, R12 ;  /* 0x0000001fff0d7819 */ /* 0x000fc6000001140c */
[----:B--2---:R-:W-:Y:S02]  /*02c0*/  IMAD R11, R4, UR4, R5 ;  /* 0x00000004040b7c24 */ /* 0x004fe4000f8e0205 */
[----:B------:R-:W-:Y:S01]  /*02d0*/  IMAD.WIDE.U32 R4, R17, UR4, R12 ;  /* 0x0000000411047c25 */ /* 0x000fe2000f8e000c */
[----:B------:R-:W2:Y:S03]  /*02e0*/  LDG.E R9, desc[UR8][R8.64] ;  /* 0x0000000808097981 */ /* 0x000ea6000c1e1900 */
[----:B------:R-:W-:Y:S02]  /*02f0*/  IMAD.IADD R5, R5, 0x1, R11 ;  /* 0x0000000105057824 */ /* 0x000fe400078e020b */
[----:B----4-:R-:W-:-:S04]  /*0300*/  IMAD.WIDE R12, R12, 0x4, R14 ;  /* 0x000000040c0c7825 */ /* 0x010fc800078e020e */
[C---:B------:R-:W-:Y:S02]  /*0310*/  IMAD.WIDE R10, R3.reuse, UR12, R4 ;  /* 0x0000000c030a7c25 */ /* 0x040fe4000f8e0204 */
[----:B------:R-:W2:Y:S01]  /*0320*/  LDG.E R12, desc[UR8][R12.64] ;  /* 0x000000080c0c7981 */ /* 0x000ea2000c1e1900 */
[C---:B------:R-:W-:Y:S02]  /*0330*/  SHF.L.U32 R16, R10.reuse, 0x3, RZ ;  /* 0x000000030a107819 */ /* 0x040fe400000006ff */
[----:B------:R-:W-:Y:S02]  /*0340*/  SHF.L.U64.HI R17, R10, 0x3, R11 ;  /* 0x000000030a117819 */ /* 0x000fe4000001020b */
[C---:B------:R-:W-:Y:S01]  /*0350*/  IADD3 R10, P1, PT, R16.reuse, UR18, RZ ;  /* 0x00000012100a7c10 */ /* 0x040fe2000ff3e0ff */
[----:B-1----:R-:W-:Y:S01]  /*0360*/  IMAD.WIDE R14, R3, 0x4, R6 ;  /* 0x00000004030e7825 */ /* 0x002fe200078e0206 */
[----:B------:R-:W-:Y:S02]  /*0370*/  IADD3 R16, P0, PT, R16, UR16, RZ ;  /* 0x0000001010107c10 */ /* 0x000fe4000ff1e0ff */
[----:B------:R-:W-:-:S02]  /*0380*/  IADD3.X R11, PT, PT, R17, UR19, RZ, P1, !PT ;  /* 0x00000013110b7c10 */ /* 0x000fc40008ffe4ff */
[----:B------:R-:W-:Y:S01]  /*0390*/  IADD3.X R17, PT, PT, R17, UR17, RZ, P0, !PT ;  /* 0x0000001111117c10 */ /* 0x000fe200087fe4ff */
[----:B------:R-:W3:Y:S04]  /*03a0*/  LDG.E R15, desc[UR8][R14.64] ;  /* 0x000000080e0f7981 */ /* 0x000ee8000c1e1900 */
[----:B------:R-:W4:Y:S04]  /*03b0*/  LDG.E.64 R10, desc[UR8][R10.64] ;  /* 0x000000080a0a7981 */ /* 0x000f28000c1e1b00 */
[----:B------:R-:W5:Y:S01]  /*03c0*/  LDG.E.64 R16, desc[UR8][R16.64] ;  /* 0x0000000810107981 */ /* 0x000f62000c1e1b00 */
[----:B------:R-:W-:Y:S01]  /*03d0*/  UISETP.NE.AND UP0, UPT, UR7, URZ, UPT ;  /* 0x000000ff0700728c */ /* 0x000fe2000bf05270 */
[----:B--2---:R-:W-:-:S04]  /*03e0*/  FMUL R6, R12, R9 ;  /* 0x000000090c067220 */ /* 0x004fc80000400000 */
[----:B---3--:R-:W-:Y:S01]  /*03f0*/  FMUL R7, R6, R15 ;  /* 0x0000000f06077220 */ /* 0x008fe20000400000 */
[----:B0-----:R-:W-:Y:S01]  /*0400*/  FADD R6, -R18, 1 ;  /* 0x3f80000012067421 */ /* 0x001fe20000000100 */
[----:B----4-:R-:W-:Y:S02]  /*0410*/  FFMA R19, R10, 2, R11 ;  /* 0x400000000a137823 */ /* 0x010fe4000000000b */
[----:B------:R-:W-:Y:S01]  /*0420*/  FMUL R8, R7, R18 ;  /* 0x0000001207087220 */ /* 0x000fe20000400000 */
[----:B-----5:R-:W-:Y:S01]  /*0430*/  FFMA R13, R16, 2, R17 ;  /* 0x40000000100d7823 */ /* 0x020fe20000000011 */
[----:B------:R-:W-:-:S04]  /*0440*/  FMUL R19, R6, R19 ;  /* 0x0000001306137220 */ /* 0x000fc80000400000 */
[----:B------:R-:W-:Y:S01]  /*0450*/  FFMA R7, R8, R13, R19 ;  /* 0x0000000d08077223 */ /* 0x000fe20000000013 */
[----:B------:R-:W-:Y:S06]  /*0460*/  BRA.U !UP0, `(.L_x_0) ;  /* 0x00000001085c7547 */ /* 0x000fec000b800000 */
[----:B------:R-:W0:Y:S01]  /*0470*/  LDC R10, c[0x0][0x3f0] ;  /* 0x0000fc00ff0a7b82 */ /* 0x000e220000000800 */
[----:B------:R-:W-:Y:S01]  /*0480*/  SHF.R.S32.HI R9, RZ, 0x1f, R3 ;  /* 0x0000001fff097819 */ /* 0x000fe20000011403 */
[----:B------:R-:W-:Y:S01]  /*0490*/  USHF.R.S32.HI UR4, URZ, 0x1f, UR12 ;  /* 0x0000001fff047899 */ /* 0x000fe2000801140c */
[----:B0-----:R-:W-:-:S05]  /*04a0*/  IMAD.SHL.U32 R10, R10, 0x2, RZ ;  /* 0x000000020a0a7824 */ /* 0x001fca00078e00ff */
[----:B------:R-:W-:-:S04]  /*04b0*/  IADD3 R3, P0, PT, -R3, R10, RZ ;  /* 0x0000000a03037210 */ /* 0x000fc80007f1e1ff */
[----:B------:R-:W-:Y:S01]  /*04c0*/  LEA.HI.X.SX32 R9, R10, ~R9, 0x1, P0 ;  /* 0x800000090a097211 */ /* 0x000fe200000f0eff */
[----:B------:R-:W-:-:S04]  /*04d0*/  IMAD.WIDE.U32 R4, R3, UR12, R4 ;  /* 0x0000000c03047c25 */ /* 0x000fc8000f8e0004 */
[----:B------:R-:W-:-:S04]  /*04e0*/  IMAD R10, R9, UR12, RZ ;  /* 0x0000000c090a7c24 */ /* 0x000fc8000f8e02ff */
[----:B------:R-:W-:Y:S01]  /*04f0*/  IMAD R9, R3, UR4, R10 ;  /* 0x0000000403097c24 */ /* 0x000fe2000f8e020a */
[----:B------:R-:W-:-:S03]  /*0500*/  SHF.L.U32 R3, R4, 0x3, RZ ;  /* 0x0000000304037819 */ /* 0x000fc600000006ff */
[----:B------:R-:W-:Y:S01]  /*0510*/  IMAD.IADD R5, R5, 0x1, R9 ;  /* 0x0000000105057824 */ /* 0x000fe200078e0209 */
[----:B------:R-:W-:-:S04]  /*0520*/  IADD3 R10, P1, PT, R3, UR18, RZ ;  /* 0x00000012030a7c10 */ /* 0x000fc8000ff3e0ff */
[----:B------:R-:W-:Y:S02]  /*0530*/  SHF.L.U64.HI R5, R4, 0x3, R5 ;  /* 0x0000000304057819 */ /* 0x000fe40000010205 */
[----:B------:R-:W-:Y:S02]  /*0540*/  IADD3 R4, P0, PT, R3, UR16, RZ ;  /* 0x0000001003047c10 */ /* 0x000fe4000ff1e0ff */
[C---:B------:R-:W-:Y:S02]  /*0550*/  IADD3.X R11, PT, PT, R5.reuse, UR19, RZ, P1, !PT ;  /* 0x00000013050b7c10 */ /* 0x040fe40008ffe4ff */
[----:B------:R-:W-:-:S04]  /*0560*/  IADD3.X R5, PT, PT, R5, UR17, RZ, P0, !PT ;  /* 0x0000001105057c10 */ /* 0x000fc800087fe4ff */
[----:B------:R-:W2:Y:S04]  /*0570*/  LDG.E.64 R10, desc[UR8][R10.64] ;  /* 0x000000080a0a7981 */ /* 0x000ea8000c1e1b00 */
[----:B------:R-:W3:Y:S01]  /*0580*/  LDG.E.64 R4, desc[UR8][R4.64] ;  /* 0x0000000804047981 */ /* 0x000ee2000c1e1b00 */
[----:B--2---:R-:W-:Y:S01]  /*0590*/  FFMA R9, R10, 2, R11 ;  /* 0x400000000a097823 */ /* 0x004fe2000000000b */
[----:B---3--:R-:W-:-:S03]  /*05a0*/  FFMA R3, R4, 2, R5 ;  /* 0x4000000004037823 */ /* 0x008fc60000000005 */
[----:B------:R-:W-:-:S04]  /*05b0*/  FMUL R9, R6, R9 ;  /* 0x0000000906097220 */ /* 0x000fc80000400000 */
[----:B------:R-:W-:-:S04]  /*05c0*/  FFMA R8, R8, R3, R9 ;  /* 0x0000000308087223 */ /* 0x000fc80000000009 */
[----:B------:R-:W-:-:S07]  /*05d0*/  FADD R7, R7, -R8 ;  /* 0x8000000807077221 */ /* 0x000fce0000000000 */
.L_x_0:
[----:B------:R-:W0:Y:S02]  /*05e0*/  LDCU.64 UR4, c[0x0][0x3a0] ;  /* 0x00007400ff0477ac */ /* 0x000e240008000a00 */
[----:B0-----:R-:W-:-:S04]  /*05f0*/  IADD3 R4, P0, PT, R0, UR4, RZ ;  /* 0x0000000400047c10 */ /* 0x001fc8000ff1e0ff */
[----:B------:R-:W-:-:S05]  /*0600*/  IADD3.X R5, PT, PT, R2, UR5, RZ, P0, !PT ;  /* 0x0000000502057c10 */ /* 0x000fca00087fe4ff */
[----:B------:R-:W-:Y:S01]  /*0610*/  STG.E desc[UR8][R4.64], R7 ;  /* 0x0000000704007986 */ /* 0x000fe2000c101908 */
[----:B------:R-:W-:Y:S05]  /*0620*/  EXIT ;  /* 0x000000000000794d */ /* 0x000fea0003800000 */
.L_x_1:
[----:B------:R-:W-:-:S00]  /*0630*/  BRA `(.L_x_1) ;  /* 0xfffffffc00fc7947 */ /* 0x000fc0000383ffff */
[----:B------:R-:W-:-:S00]  /*0640*/  NOP ;  /* 0x0000000000007918 */ /* 0x000fc00000000000 */
        /* <DEDUP_REMOVED lines=11> */
.L_x_272:


//--------------------- .text._Z13Inject_SourcePfiifS_iif --------------------------
	.section	.text._Z13Inject_SourcePfiifS_iif,"ax",@progbits
	.align	128
        .global         _Z13Inject_SourcePfiifS_iif
        .type           _Z13Inject_SourcePfiifS_iif,@function
        .size           _Z13Inject_SourcePfiifS_iif,(.L_x_273 - _Z13Inject_SourcePfiifS_iif)
        .other          _Z13Inject_SourcePfiifS_iif,@"STO_CUDA_ENTRY STV_DEFAULT"
_Z13Inject_SourcePfiifS_iif:
.text._Z13Inject_SourcePfiifS_iif:
[----:B------:R-:W-:Y:S01]  /*0000*/  LDC R1, c[0x0][0x37c] ;  /* 0x0000df00ff017b82 */ /* 0x000fe20000000800 */
[----:B------:R-:W0:Y:S02]  /*0010*/  S2R R0, SR_TID.X ;  /* 0x0000000000007919 */ /* 0x000e240000002100 */
[----:B0-----:R-:W-:-:S13]  /*0020*/  ISETP.NE.AND P0, PT, R0, RZ, PT ;  /* 0x000000ff0000720c */ /* 0x001fda0003f05270 */
[----:B------:R-:W-:Y:S05]  /*0030*/  @P0 EXIT ;  /* 0x000000000000094d */ /* 0x000fea0003800000 */
[----:B------:R-:W0:Y:S01]  /*0040*/  LDCU UR6, c[0x0][0x390] ;  /* 0x00007200ff0677ac */ /* 0x000e220008000800 */
[----:B------:R-:W1:Y:S01]  /*0050*/  LDCU.64 UR4, c[0x0][0x358] ;  /* 0x00006b00ff0477ac */ /* 0x000e620008000a00 */
[----:B0-----:R-:W-:-:S13]  /*0060*/  FSETP.NEU.AND P0, PT, RZ, UR6, PT ;  /* 0x00000006ff007c0b */ /* 0x001fda000bf0d000 */
[----:B-1----:R-:W-:Y:S05]  /*0070*/  @!P0 BRA `(.L_x_2) ;  /* 0x0000000000488947 */ /* 0x002fea0003800000 */
[----:B------:R-:W0:Y:S08]  /*0080*/  LDC.64 R4, c[0x0][0x380] ;  /* 0x0000e000ff047b82 */ /* 0x000e300000000a00 */
[----:B------:R-:W0:Y:S02]  /*0090*/  LDC.64 R10, c[0x0][0x388] ;  /* 0x0000e200ff0a7b82 */ /* 0x000e240000000a00 */
[----:B0-----:R-:W-:-:S05]  /*00a0*/  IMAD.WIDE R2, R10, 0x4, R4 ;  /* 0x000000040a027825 */ /* 0x001fca00078e0204 */
[----:B------:R-:W2:Y:S04]  /*00b0*/  LDG.E R0, desc[UR4][R2.64] ;  /* 0x0000000402007981 */ /* 0x000ea8000c1e1900 */
[----:B------:R-:W3:Y:S01]  /*00c0*/  LDG.E R6, desc[UR4][R2.64+0x4] ;  /* 0x0000040402067981 */ /* 0x000ee2000c1e1900 */
[----:B------:R-:W-:Y:S01]  /*00d0*/  ISETP.GE.AND P0, PT, R11, RZ, PT ;  /* 0x000000ff0b00720c */ /* 0x000fe20003f06270 */
[----:B--2---:R-:W-:Y:S01]  /*00e0*/  FADD R7, R0, UR6 ;  /* 0x0000000600077e21 */ /* 0x004fe20008000000 */
[----:B---3--:R-:W-:-:S04]  /*00f0*/  FADD R9, R6, UR6 ;  /* 0x0000000606097e21 */ /* 0x008fc80008000000 */
[----:B------:R0:W-:Y:S04]  /*0100*/  STG.E desc[UR4][R2.64], R7 ;  /* 0x0000000702007986 */ /* 0x0001e8000c101904 */
[----:B------:R0:W-:Y:S03]  /*0110*/  STG.E desc[UR4][R2.64+0x4], R9 ;  /* 0x0000040902007986 */ /* 0x0001e6000c101904 */
[----:B------:R-:W-:Y:S05]  /*0120*/  @!P0 BRA `(.L_x_2) ;  /* 0x00000000001c8947 */ /* 0x000fea0003800000 */
[----:B0-----:R-:W-:-:S05]  /*0130*/  IMAD.WIDE.U32 R2, R11, 0x4, R4 ;  /* 0x000000040b027825 */ /* 0x001fca00078e0004 */
[----:B------:R-:W2:Y:S04]  /*0140*/  LDG.E R0, desc[UR4][R2.64] ;  /* 0x0000000402007981 */ /* 0x000ea8000c1e1900 */
[----:B------:R-:W3:Y:S01]  /*0150*/  LDG.E R4, desc[UR4][R2.64+0x4] ;  /* 0x0000040402047981 */ /* 0x000ee2000c1e1900 */
[----:B--2---:R-:W-:Y:S01]  /*0160*/  FADD R5, R0, -UR6 ;  /* 0x8000000600057e21 */ /* 0x004fe20008000000 */
[----:B---3--:R-:W-:-:S04]  /*0170*/  FADD R7, R4, -UR6 ;  /* 0x8000000604077e21 */ /* 0x008fc80008000000 */
[----:B------:R1:W-:Y:S04]  /*0180*/  STG.E desc[UR4][R2.64], R5 ;  /* 0x0000000502007986 */ /* 0x0003e8000c101904 */
[----:B------:R1:W-:Y:S02]  /*0190*/  STG.E desc[UR4][R2.64+0x4], R7 ;  /* 0x0000040702007986 */ /* 0x0003e4000c101904 */
.L_x_2:
[----:B------:R-:W2:Y:S02]  /*01a0*/  LDCU UR6, c[0x0][0x3a8] ;  /* 0x00007500ff0677ac */ /* 0x000ea40008000800 */
[----:B--2---:R-:W-:-:S13]  /*01b0*/  FSETP.NEU.AND P0, PT, RZ, UR6, PT ;  /* 0x00000006ff007c0b */ /* 0x004fda000bf0d000 */
[----:B------:R-:W-:Y:S05]  /*01c0*/  @!P0 EXIT ;  /* 0x000000000000894d */ /* 0x000fea0003800000 */
[----:B-1----:R-:W0:Y:S08]  /*01d0*/  LDC.64 R4, c[0x0][0x398] ;  /* 0x0000e600ff047b82 */ /* 0x002e300000000a00 */
        /* <DEDUP_REMOVED lines=9> */
[----:B------:R-:W-:Y:S05]  /*0270*/  @!P0 EXIT ;  /* 0x000000000000894d */ /* 0x000fea0003800000 */
[----:B0-----:R-:W-:-:S05]  /*0280*/  IMAD.WIDE.U32 R2, R11, 0x4, R4 ;  /* 0x000000040b027825 */ /* 0x001fca00078e0004 */
[----:B------:R-:W2:Y:S04]  /*0290*/  LDG.E R0, desc[UR4][R2.64] ;  /* 0x0000000402007981 */ /* 0x000ea8000c1e1900 */
[----:B------:R-:W3:Y:S01]  /*02a0*/  LDG.E R4, desc[UR4][R2.64+0x4] ;  /* 0x0000040402047981 */ /* 0x000ee2000c1e1900 */
[----:B--2---:R-:W-:Y:S01]  /*02b0*/  FADD R5, R0, -UR6 ;  /* 0x8000000600057e21 */ /* 0x004fe20008000000 */
[----:B---3--:R-:W-:-:S04]  /*02c0*/  FADD R7, R4, -UR6 ;  /* 0x8000000604077e21 */ /* 0x008fc80008000000 */
[----:B------:R-:W-:Y:S04]  /*02d0*/  STG.E desc[UR4][R2.64], R5 ;  /* 0x0000000502007986 */ /* 0x000fe8000c101904 */
[----:B------:R-:W-:Y:S01]  /*02e0*/  STG.E desc[UR4][R2.64+0x4], R7 ;  /* 0x0000040702007986 */ /* 0x000fe2000c101904 */
[----:B------:R-:W-:Y:S05]  /*02f0*/  EXIT ;  /* 0x000000000000794d */ /* 0x000fea0003800000 */
.L_x_3:
        /* <DEDUP_REMOVED lines=16> */
.L_x_273:


//--------------------- .text._Z18Compute_Next_PQ_T2PKfS0_S0_S0_S0_S0_S0_S0_S0_PfS1_PKiS3_iiffffffffffffffffffffff --------------------------
	.section	.text._Z18Compute_Next_PQ_T2PKfS0_S0_S0_S0_S0_S0_S0_S0_PfS1_PKiS3_iiffffffffffffffffffffff,"ax",@progbits
	.align	128
        .global         _Z18Compute_Next_PQ_T2PKfS0_S0_S0_S0_S0_S0_S0_S0_PfS1_PKiS3_iiffffffffffffffffffffff
        .type           _Z18Compute_Next_PQ_T2PKfS0_S0_S0_S0_S0_S0_S0_S0_PfS1_PKiS3_iiffffffffffffffffffffff,@function
        .size           _Z18Compute_Next_PQ_T2PKfS0_S0_S0_S0_S0_S0_S0_S0_PfS1_PKiS3_iiffffffffffffffffffffff,(.L_x_268 - _Z18Compute_Next_PQ_T2PKfS0_S0_S0_S0_S0_S0_S0_S0_PfS1_PKiS3_iiffffffffffffffffffffff)
        .other          _Z18Compute_Next_PQ_T2PKfS0_S0_S0_S0_S0_S0_S0_S0_PfS1_PKiS3_iiffffffffffffffffffffff,@"STO_CUDA_ENTRY STV_DEFAULT"
_Z18Compute_Next_PQ_T2PKfS0_S0_S0_S0_S0_S0_S0_S0_PfS1_PKiS3_iiffffffffffffffffffffff:
.text._Z18Compute_Next_PQ_T2PKfS0_S0_S0_S0_S0_S0_S0_S0_PfS1_PKiS3_iiffffffffffffffffffffff:
[----:B------:R-:W-:Y:S01]  /*0000*/  LDC R1, c[0x0][0x37c] ;  /* 0x0000df00ff017b82 */ /* 0x000fe20000000800 */
[----:B------:R-:W0:Y:S07]  /*0010*/  S2R R0, SR_TID.Y ;  /* 0x0000000000007919 */ /* 0x000e2e0000002200 */
[----:B------:R-:W1:Y:S01]  /*0020*/  LDC R8, c[0x0][0x3ec] ;  /* 0x0000fb00ff087b82 */ /* 0x000e620000000800 */
[----:B------:R-:W2:Y:S01]  /*0030*/  LDCU.64 UR4, c[0x0][0x398] ;  /* 0x00007300ff0477ac */ /* 0x000ea20008000a00 */
[----:B------:R-:W3:Y:S01]  /*0040*/  S2R R12, SR_CTAID.Y ;  /* 0x00000000000c7919 */ /* 0x000ee20000002600 */
[----:B------:R-:W4:Y:S01]  /*0050*/  LDCU.64 UR6, c[0x0][0x358] ;  /* 0x00006b00ff0677ac */ /* 0x000f220008000a00 */
[----:B------:R-:W5:Y:S04]  /*0060*/  S2R R3, SR_TID.X ;  /* 0x0000000000037919 */ /* 0x000f680000002100 */
[----:B------:R-:W2:Y:S08]  /*0070*/  LDC.64 R16, c[0x0][0x390] ;  /* 0x0000e400ff107b82 */ /* 0x000eb00000000a00 */
[----:B------:R-:W5:Y:S01]  /*0080*/  LDC.64 R4, c[0x0][0x380] ;  /* 0x0000e000ff047b82 */ /* 0x000f620000000a00 */
[----:B-1----:R-:W-:-:S07]  /*0090*/  SHF.L.U32 R7, R8, 0x6, RZ ;  /* 0x0000000608077819 */ /* 0x002fce00000006ff */
[----:B------:R-:W1:Y:S01]  /*00a0*/  LDC R26, c[0x0][0x3e8] ;  /* 0x0000fa00ff1a7b82 */ /* 0x000e620000000800 */
[C---:B0-----:R-:W-:Y:S02]  /*00b0*/  IADD3 R6, PT, PT, R0.reuse, 0x4, RZ ;  /* 0x0000000400067810 */ /* 0x041fe40007ffe0ff */
[----:B------:R-:W-:Y:S02]  /*00c0*/  ISETP.NE.AND P0, PT, R0, RZ, PT ;  /* 0x000000ff0000720c */ /* 0x000fe40003f05270 */
[C---:B---3--:R-:W-:Y:S01]  /*00d0*/  SHF.L.U32 R20, R12.reuse, 0x6, RZ ;  /* 0x000000060c147819 */ /* 0x048fe200000006ff */
[----:B------:R-:W-:Y:S02]  /*00e0*/  IMAD R25, R7, R6, RZ ;  /* 0x0000000607197224 */ /* 0x000fe400078e02ff */
[----:B--2---:R-:W-:-:S03]  /*00f0*/  IMAD.WIDE.U32 R16, R12, 0x4, R16 ;  /* 0x000000040c107825 */ /* 0x004fc600078e0010 */
[----:B------:R-:W-:-:S03]  /*0100*/  IADD3 R2, P1, PT, R20, R25, RZ ;  /* 0x0000001914027210 */ /* 0x000fc60007f3e0ff */
[----:B----4-:R-:W2:Y:S01]  /*0110*/  LDG.E R16, desc[UR6][R16.64] ;  /* 0x0000000610107981 */ /* 0x010ea2000c1e1900 */
[----:B------:R-:W-:Y:S02]  /*0120*/  IADD3.X R9, PT, PT, RZ, RZ, RZ, P1, !PT ;  /* 0x000000ffff097210 */ /* 0x000fe40000ffe4ff */
[----:B------:R-:W-:-:S04]  /*0130*/  LEA R22, P1, R2, UR4, 0x3 ;  /* 0x0000000402167c11 */ /* 0x000fc8000f8218ff */
[----:B------:R-:W-:Y:S01]  /*0140*/  LEA.HI.X R23, R2, UR5, R9, 0x3, P1 ;  /* 0x0000000502177c11 */ /* 0x000fe200088f1c09 */
[----:B------:R-:W0:Y:S01]  /*0150*/  @!P0 S2R R27, SR_CgaCtaId ;  /* 0x00000000001b8919 */ /* 0x000e220000008800 */
[----:B-----5:R-:W-:Y:S01]  /*0160*/  SHF.R.U32.HI R9, RZ, 0x1, R3 ;  /* 0x00000001ff097819 */ /* 0x020fe20000011603 */
[----:B------:R-:W3:Y:S01]  /*0170*/  LDCU.64 UR4, c[0x0][0x3a0] ;  /* 0x00007400ff0477ac */ /* 0x000ee20008000a00 */
[----:B------:R-:W-:-:S04]  /*0180*/  @!P0 IMAD.WIDE.U32 R18, R3, 0x8, R22 ;  /* 0x0000000803128825 */ /* 0x000fc800078e0016 */
[----:B------:R-:W-:Y:S01]  /*0190*/  IMAD.WIDE.U32 R4, R9, 0x4, R4 ;  /* 0x0000000409047825 */ /* 0x000fe200078e0004 */
[----:B------:R-:W4:Y:S04]  /*01a0*/  @!P0 LDG.E.64 R10, desc[UR6][R18.64] ;  /* 0x00000006120a8981 */ /* 0x000f28000c1e1b00 */
[----:B------:R5:W2:Y:S04]  /*01b0*/  @!P0 LDG.E.64 R14, desc[UR6][R18.64+0x100] ;  /* 0x00010006120e8981 */ /* 0x000aa8000c1e1b00 */
[----:B------:R-:W2:Y:S04]  /*01c0*/  LDG.E R13, desc[UR6][R4.64] ;  /* 0x00000006040d7981 */ /* 0x000ea8000c1e1900 */
[----:B------:R2:W2:Y:S01]  /*01d0*/  LDG.E R21, desc[UR6][R4.64+0x40] ;  /* 0x0000400604157981 */ /* 0x0004a2000c1e1900 */
[----:B------:R-:W-:-:S04]  /*01e0*/  SHF.L.U32 R2, R8, 0x8, RZ ;  /* 0x0000000808027819 */ /* 0x000fc800000006ff */
[----:B------:R-:W-:Y:S02]  /*01f0*/  IADD3 R25, PT, PT, R25, -R2, RZ ;  /* 0x8000000219197210 */ /* 0x000fe40007ffe0ff */
[----:B-----5:R-:W-:Y:S02]  /*0200*/  SHF.R.S32.HI R18, RZ, 0x1f, R7 ;  /* 0x0000001fff127819 */ /* 0x020fe40000011407 */
[----:B------:R-:W-:Y:S02]  /*0210*/  IADD3 R25, P1, P2, R25, R7, R20 ;  /* 0x0000000719197210 */ /* 0x000fe40007a3e014 */
[----:B------:R-:W-:Y:S02]  /*0220*/  @!P0 MOV R24, 0x400 ;  /* 0x0000040000188802 */ /* 0x000fe40000000f00 */
[----:B------:R-:W-:Y:S02]  /*0230*/  IADD3.X R18, PT, PT, RZ, R18, RZ, P1, P2 ;  /* 0x00000012ff127210 */ /* 0x000fe40000fe44ff */
[----:B-1----:R-:W-:-:S02]  /*0240*/  ISETP.GE.AND P1, PT, R26, -0xa, PT ;  /* 0xfffffff61a00780c */ /* 0x002fc40003f26270 */
[----:B0-----:R-:W-:Y:S02]  /*0250*/  @!P0 LEA R24, R27, R24, 0x18 ;  /* 0x000000181b188211 */ /* 0x001fe400078ec0ff */
[----:B---3--:R-:W-:Y:S02]  /*0260*/  LEA R30, P2, R25, UR4, 0x3 ;  /* 0x00000004191e7c11 */ /* 0x008fe4000f8418ff */
[----:B------:R-:W-:Y:S02]  /*0270*/  @!P0 LEA R24, R3, R24, 0x2 ;  /* 0x0000001803188211 */ /* 0x000fe400078e10ff */
[----:B------:R-:W-:Y:S01]  /*0280*/  LEA.HI.X R31, R25, UR5, R18, 0x3, P2 ;  /* 0x00000005191f7c11 */ /* 0x000fe200090f1c12 */
[----:B------:R-:W-:Y:S02]  /*0290*/  IMAD.WIDE R22, R7, 0x8, R22 ;  /* 0x0000000807167825 */ /* 0x000fe400078e0216 */
[----:B----4-:R0:W-:Y:S04]  /*02a0*/  @!P0 STS [R24+0x600], R10 ;  /* 0x0006000a18008388 */ /* 0x0101e80000000800 */
[----:B------:R0:W-:Y:S04]  /*02b0*/  @!P0 STS [R24+0x680], R11 ;  /* 0x0006800b18008388 */ /* 0x0001e80000000800 */
[----:B--2---:R0:W-:Y:S01]  /*02c0*/  @!P0 STS [R24+0x700], R14 ;  /* 0x0007000e18008388 */ /* 0x0041e20000000800 */
[----:B------:R-:W-:-:S03]  /*02d0*/  FMUL R4, R13, R16 ;  /* 0x000000100d047220 */ /* 0x000fc60000400000 */
[----:B------:R0:W-:Y:S01]  /*02e0*/  @!P0 STS [R24+0x780], R15 ;  /* 0x0007800f18008388 */ /* 0x0001e20000000800 */
[----:B------:R-:W-:Y:S01]  /*02f0*/  FMUL R5, R16, R21 ;  /* 0x0000001510057220 */ /* 0x000fe20000400000 */
[----:B------:R-:W-:Y:S06]  /*0300*/  @!P1 EXIT ;  /* 0x000000000000994d */ /* 0x000fec0003800000 */
[----:B------:R-:W1:Y:S01]  /*0310*/  S2UR UR5, SR_CgaCtaId ;  /* 0x00000000000579c3 */ /* 0x000e620000008800 */
[C---:B0-----:R-:W-:Y:S01]  /*0320*/  SHF.L.U32 R11, R3.reuse, 0x7, RZ ;  /* 0x00000007030b7819 */ /* 0x041fe200000006ff */
[----:B------:R-:W-:Y:S01]  /*0330*/  UMOV UR4, 0x400 ;  /* 0x0000040000047882 */ /* 0x000fe20000000000 */
[----:B------:R-:W-:Y:S02]  /*0340*/  SHF.L.U32 R10, R3, 0x3, RZ ;  /* 0x00000003030a7819 */ /* 0x000fe400000006ff */
[----:B------:R-:W-:Y:S02]  /*0350*/  CS2R R18, SRZ ;  /* 0x0000000000127805 */ /* 0x000fe4000001ff00 */
[----:B------:R-:W-:Y:S01]  /*0360*/  IADD3 R7, PT, PT, R26, 0x3, RZ ;  /* 0x000000031a077810 */ /* 0x000fe20007ffe0ff */
[----:B------:R-:W0:Y:S01]  /*0370*/  LDCU UR14, c[0x0][0x3e8] ;  /* 0x00007d00ff0e77ac */ /* 0x000e220008000800 */
[----:B------:R-:W-:Y:S01]  /*0380*/  SHF.L.U32 R14, R0, 0x5, RZ ;  /* 0x00000005000e7819 */ /* 0x000fe200000006ff */
[----:B------:R-:W2:Y:S01]  /*0390*/  LDC.64 R20, c[0x0][0x3d8] ;  /* 0x0000f600ff147b82 */ /* 0x000ea20000000a00 */
[----:B------:R-:W-:Y:S01]  /*03a0*/  LOP3.LUT R13, R11, 0x80, RZ, 0xc0, !PT ;  /* 0x000000800b0d7812 */ /* 0x000fe200078ec0ff */
[----:B------:R-:W3:Y:S01]  /*03b0*/  LDCU UR12, c[0x0][0x3f4] ;  /* 0x00007e80ff0c77ac */ /* 0x000ee20008000800 */
[----:B------:R-:W-:-:S02]  /*03c0*/  LOP3.LUT R11, R10, 0x1f80, RZ, 0xc0, !PT ;  /* 0x00001f800a0b7812 */ /* 0x000fc400078ec0ff */
[----:B------:R-:W-:Y:S01]  /*03d0*/  SHF.R.S32.HI R10, RZ, 0x1f, R7 ;  /* 0x0000001fff0a7819 */ /* 0x000fe20000011407 */
[----:B------:R-:W4:Y:S01]  /*03e0*/  LDCU UR13, c[0x0][0x3f0] ;  /* 0x00007e00ff0d77ac */ /* 0x000f220008000800 */
[----:B------:R-:W-:Y:S02]  /*03f0*/  IADD3 R37, PT, PT, R13, R9, R14 ;  /* 0x000000090d257210 */ /* 0x000fe40007ffe00e */
[----:B------:R-:W-:Y:S02]  /*0400*/  LOP3.LUT R16, R14, 0xf, R3, 0xf8, !PT ;  /* 0x0000000f0e107812 */ /* 0x000fe400078ef803 */
[----:B------:R-:W-:Y:S02]  /*0410*/  CS2R R14, SRZ ;  /* 0x00000000000e7805 */ /* 0x000fe4000001ff00 */
[----:B------:R-:W-:Y:S01]  /*0420*/  LOP3.LUT R9, R3, 0xf, RZ, 0xc0, !PT ;  /* 0x0000000f03097812 */ /* 0x000fe200078ec0ff */
[----:B------:R-:W0:Y:S01]  /*0430*/  LDCU.64 UR8, c[0x0][0x400] ;  /* 0x00008000ff0877ac */ /* 0x000e220008000a00 */
[----:B------:R-:W-:-:S02]  /*0440*/  LEA.HI R38, R10, R7, RZ, 0x2 ;  /* 0x000000070a267211 */ /* 0x000fc400078f10ff */
[----:B------:R-:W-:Y:S01]  /*0450*/  IADD3 R36, PT, PT, R11, R16, RZ ;  /* 0x000000100b247210 */ /* 0x000fe20007ffe0ff */
[----:B-1----:R-:W-:Y:S01]  /*0460*/  ULEA UR4, UR5, UR4, 0x18 ;  /* 0x0000000405047291 */ /* 0x002fe2000f8ec0ff */
[C---:B------:R-:W-:Y:S01]  /*0470*/  LEA R10, R12.reuse, R9, 0x4 ;  /* 0x000000090c0a7211 */ /* 0x040fe200078e20ff */
[----:B------:R-:W-:Y:S01]  /*0480*/  HFMA2 R11, -RZ, RZ, 0, 0 ;  /* 0x00000000ff0b7431 */ /* 0x000fe200000001ff */
[----:B------:R-:W-:Y:S01]  /*0490*/  LEA R9, R12, R3, 0x5 ;  /* 0x000000030c097211 */ /* 0x000fe200078e28ff */
[----:B------:R-:W-:Y:S01]  /*04a0*/  HFMA2 R12, -RZ, RZ, 0, 0 ;  /* 0x00000000ff0c7431 */ /* 0x000fe200000001ff */
[----:B------:R-:W-:Y:S02]  /*04b0*/  SHF.L.U32 R7, R8, 0x4, RZ ;  /* 0x0000000408077819 */ /* 0x000fe400000006ff */
[----:B------:R-:W-:Y:S02]  /*04c0*/  CS2R R16, SRZ ;  /* 0x0000000000107805 */ /* 0x000fe4000001ff00 */
[----:B------:R-:W-:Y:S01]  /*04d0*/  SHF.L.U32 R6, R6, 0x7, RZ ;  /* 0x0000000706067819 */ /* 0x000fe200000006ff */
[----:B------:R-:W1:Y:S01]  /*04e0*/  LDCU.64 UR10, c[0x0][0x3f8] ;  /* 0x00007f00ff0a77ac */ /* 0x000e620008000a00 */
[----:B------:R-:W-:-:S02]  /*04f0*/  SHF.L.U32 R8, R8, 0x5, RZ ;  /* 0x0000000508087819 */ /* 0x000fc400000006ff */
[----:B------:R-:W-:Y:S02]  /*0500*/  MOV R13, 0xfffffffe ;  /* 0xfffffffe000d7802 */ /* 0x000fe40000000f00 */
[----:B------:R-:W-:Y:S02]  /*0510*/  LEA R36, R36, UR4, 0x2 ;  /* 0x0000000424247c11 */ /* 0x000fe4000f8e10ff */
[----:B------:R-:W-:Y:S02]  /*0520*/  LEA R37, R37, UR4, 0x2 ;  /* 0x0000000425257c11 */ /* 0x000fe4000f8e10ff */
[----:B0--34-:R-:W-:-:S07]  /*0530*/  SHF.R.S32.HI R38, RZ, 0x2, R38 ;  /* 0x00000002ff267819 */ /* 0x019fce0000011426 */
.L_x_9:
[----:B------:R-:W-:-:S04]  /*0540*/  LEA R39, R13, R0, 0x2 ;  /* 0x000000000d277211 */ /* 0x000fc800078e10ff */
[----:B------:R-:W-:-:S13]  /*0550*/  ISETP.GE.AND P0, PT, R39, UR14, PT ;  /* 0x0000000e27007c0c */ /* 0x000fda000bf06270 */
[----:B-1----:R-:W-:Y:S05]  /*0560*/  @P0 EXIT ;  /* 0x000000000000094d */ /* 0x002fea0003800000 */
[----:B------:R-:W-:-:S05]  /*0570*/  IMAD.WIDE.U32 R28, R3, 0x8, R22 ;  /* 0x00000008031c7825 */ /* 0x000fca00078e0016 */
[----:B------:R-:W3:Y:S04]  /*0580*/  LDG.E.64 R24, desc[UR6][R28.64] ;  /* 0x000000061c187981 */ /* 0x000ee8000c1e1b00 */
[----:B------:R0:W4:Y:S01]  /*0590*/  LDG.E.64 R26, desc[UR6][R28.64+0x100] ;  /* 0x000100061c1a7981 */ /* 0x000122000c1e1b00 */
[----:B------:R-:W1:Y:S01]  /*05a0*/  S2UR UR5, SR_CgaCtaId ;  /* 0x00000000000579c3 */ /* 0x000e620000008800 */
[----:B------:R-:W-:Y:S01]  /*05b0*/  UMOV UR4, 0x400 ;  /* 0x0000040000047882 */ /* 0x000fe20000000000 */
[----:B------:R-:W-:Y:S02]  /*05c0*/  IADD3 R32, PT, PT, R3, R6, RZ ;  /* 0x0000000603207210 */ /* 0x000fe40007ffe0ff */
[----:B------:R-:W-:Y:S02]  /*05d0*/  LOP3.LUT R40, R6, 0x3ff, RZ, 0xc0, !PT ;  /* 0x000003ff06287812 */ /* 0x000fe400078ec0ff */
[----:B------:R-:W-:-:S02]  /*05e0*/  ISETP.GE.AND P0, PT, R13, RZ, PT ;  /* 0x000000ff0d00720c */ /* 0x000fc40003f06270 */
[C---:B------:R-:W-:Y:S02]  /*05f0*/  LOP3.LUT R6, R40.reuse, 0x200, RZ, 0x3c, !PT ;  /* 0x0000020028067812 */ /* 0x040fe400078e3cff */
[----:B------:R-:W-:Y:S02]  /*0600*/  IADD3 R40, PT, PT, R40, R3, RZ ;  /* 0x0000000328287210 */ /* 0x000fe40007ffe0ff */
[C---:B------:R-:W-:Y:S02]  /*0610*/  IADD3 R33, PT, PT, R6.reuse, 0x180, RZ ;  /* 0x0000018006217810 */ /* 0x040fe40007ffe0ff */
[----:B0-----:R-:W-:-:S04]  /*0620*/  IADD3 R28, PT, PT, R6, 0x100, RZ ;  /* 0x00000100061c7810 */ /* 0x001fc80007ffe0ff */
[----:B------:R-:W-:-:S04]  /*0630*/  LOP3.LUT R42, R28, 0x3ff, RZ, 0xc0, !PT ;  /* 0x000003ff1c2a7812 */ /* 0x000fc800078ec0ff */
[----:B------:R-:W-:Y:S01]  /*0640*/  IADD3 R42, PT, PT, R42, R3, RZ ;  /* 0x000000032a2a7210 */ /* 0x000fe20007ffe0ff */
[----:B-1----:R-:W-:-:S06]  /*0650*/  ULEA UR4, UR5, UR4, 0x18 ;  /* 0x0000000405047291 */ /* 0x002fcc000f8ec0ff */
[----:B------:R-:W-:Y:S02]  /*0660*/  LEA R34, R32, UR4, 0x2 ;  /* 0x0000000420227c11 */ /* 0x000fe4000f8e10ff */
[----:B------:R-:W-:Y:S02]  /*0670*/  LOP3.LUT R32, R33, 0x3ff, RZ, 0xc0, !PT ;  /* 0x000003ff21207812 */ /* 0x000fe400078ec0ff */
[----:B------:R-:W-:Y:S02]  /*0680*/  LEA R49, R40, UR4, 0x2 ;  /* 0x0000000428317c11 */ /* 0x000fe4000f8e10ff */
[----:B------:R-:W-:Y:S02]  /*0690*/  IADD3 R32, PT, PT, R32, R3, RZ ;  /* 0x0000000320207210 */ /* 0x000fe40007ffe0ff */
[----:B------:R-:W-:Y:S02]  /*06a0*/  LEA R47, R42, UR4, 0x2 ;  /* 0x000000042a2f7c11 */ /* 0x000fe4000f8e10ff */
[----:B------:R-:W-:Y:S01]  /*06b0*/  LEA R48, R32, UR4, 0x2 ;  /* 0x0000000420307c11 */ /* 0x000fe2000f8e10ff */
[----:B---3--:R0:W-:Y:S04]  /*06c0*/  STS [R34], R24 ;  /* 0x0000001822007388 */ /* 0x0081e80000000800 */
[----:B------:R-:W-:Y:S04]  /*06d0*/  STS [R34+0x80], R25 ;  /* 0x0000801922007388 */ /* 0x000fe80000000800 */
[----:B----4-:R-:W-:Y:S01]  /*06e0*/  STS [R34+0x100], R26 ;  /* 0x0001001a22007388 */ /* 0x010fe20000000800 */
[----:B0-----:R-:W-:-:S03]  /*06f0*/  IADD3 R24, PT, PT, R6, 0x80, RZ ;  /* 0x0000008006187810 */ /* 0x001fc60007ffe0ff */
[----:B------:R-:W-:Y:S01]  /*0700*/  STS [R34+0x180], R27 ;  /* 0x0001801b22007388 */ /* 0x000fe20000000800 */
[----:B------:R-:W-:Y:S01]  /*0710*/  LOP3.LUT R24, R24, 0x3ff, RZ, 0xc0, !PT ;  /* 0x000003ff18187812 */ /* 0x000fe200078ec0ff */
[----:B------:R-:W-:Y:S03]  /*0720*/  BAR.SYNC.DEFER_BLOCKING 0x0 ;  /* 0x0000000000007b1d */ /* 0x000fe60000010000 */
[----:B------:R-:W-:-:S04]  /*0730*/  IADD3 R24, PT, PT, R24, R3, RZ ;  /* 0x0000000318187210 */ /* 0x000fc80007ffe0ff */
[----:B------:R-:W-:Y:S01]  /*0740*/  LEA R46, R24, UR4, 0x2 ;  /* 0x00000004182e7c11 */ /* 0x000fe2000f8e10ff */
[----:B------:R-:W0:Y:S04]  /*0750*/  LDS R35, [R49] ;  /* 0x0000000031237984 */ /* 0x000e280000000800 */
[----:B------:R-:W1:Y:S04]  /*0760*/  LDS R40, [R48] ;  /* 0x0000000030287984 */ /* 0x000e680000000800 */
[----:B------:R-:W3:Y:S04]  /*0770*/  LDS R32, [R49+0x80] ;  /* 0x0000800031207984 */ /* 0x000ee80000000800 */
[----:B------:R-:W4:Y:S04]  /*0780*/  LDS R28, [R49+0x100] ;  /* 0x00010000311c7984 */ /* 0x000f280000000800 */
[----:B------:R-:W5:Y:S04]  /*0790*/  LDS R33, [R48+0x80] ;  /* 0x0000800030217984 */ /* 0x000f680000000800 */
[----:B------:R-:W2:Y:S04]  /*07a0*/  LDS R26, [R48+0x100] ;  /* 0x00010000301a7984 */ /* 0x000ea80000000800 */
[----:B------:R0:W2:Y:S04]  /*07b0*/  LDS R34, [R49+0x180] ;  /* 0x0001800031227984 */ /* 0x0000a80000000800 */
[----:B------:R1:W2:Y:S04]  /*07c0*/  LDS R27, [R48+0x180] ;  /* 0x00018000301b7984 */ /* 0x0002a80000000800 */
[----:B------:R-:W2:Y:S04]  /*07d0*/  LDS R41, [R47] ;  /* 0x000000002f297984 */ /* 0x000ea80000000800 */
[----:B------:R-:W2:Y:S04]  /*07e0*/  LDS R45, [R47+0x180] ;  /* 0x000180002f2d7984 */ /* 0x000ea80000000800 */
[----:B------:R-:W2:Y:S01]  /*07f0*/  LDS R43, [R47+0x100] ;  /* 0x000100002f2b7984 */ /* 0x000ea20000000800 */
[C---:B0-----:R-:W-:Y:S01]  /*0800*/  FFMA R49, R35.reuse, UR9, R12 ;  /* 0x0000000923317c23 */ /* 0x041fe2000800000c */
[----:B------:R-:W-:-:S02]  /*0810*/  FFMA R11, R35, UR12, R11 ;  /* 0x0000000c230b7c23 */ /* 0x000fc4000800000b */
[----:B------:R0:W2:Y:S01]  /*0820*/  LDS R42, [R47+0x80] ;  /* 0x000080002f2a7984 */ /* 0x0000a20000000800 */
[C---:B-1----:R-:W-:Y:S01]  /*0830*/  FMUL R48, R40.reuse, UR9 ;  /* 0x0000000928307c20 */ /* 0x042fe20008400000 */
[C---:B------:R-:W-:Y:S01]  /*0840*/  FFMA R12, R40.reuse, UR8, R49 ;  /* 0x00000008280c7c23 */ /* 0x040fe20008000031 */
[----:B------:R-:W-:Y:S01]  /*0850*/  FFMA R40, -R40, UR12, R11 ;  /* 0x0000000c28287c23 */ /* 0x000fe2000800010b */
[----:B------:R-:W1:Y:S01]  /*0860*/  LDS R44, [R46] ;  /* 0x000000002e2c7984 */ /* 0x000e620000000800 */
[----:B------:R-:W-:Y:S01]  /*0870*/  FFMA R11, -R35, UR8, -R48 ;  /* 0x00000008230b7c23 */ /* 0x000fe20008000930 */
[C---:B---3--:R-:W-:Y:S01]  /*0880*/  FFMA R48, R32.reuse, UR9, R15 ;  /* 0x0000000920307c23 */ /* 0x048fe2000800000f */
[----:B------:R-:W-:Y:S01]  /*0890*/  FFMA R14, R32, UR12, R14 ;  /* 0x0000000c200e7c23 */ /* 0x000fe2000800000e */
[----:B------:R-:W3:Y:S01]  /*08a0*/  LDS R24, [R46+0x180] ;  /* 0x000180002e187984 */ /* 0x000ee20000000800 */
[C---:B----4-:R-:W-:Y:S01]  /*08b0*/  FFMA R35, R28.reuse, UR9, R17 ;  /* 0x000000091c237c23 */ /* 0x050fe20008000011 */
[----:B0-----:R-:W-:-:S02]  /*08c0*/  FFMA R47, R28, UR12, R16 ;  /* 0x0000000c1c2f7c23 */ /* 0x001fc40008000010 */
[----:B------:R-:W0:Y:S01]  /*08d0*/  LDS R25, [R46+0x100] ;  /* 0x000100002e197984 */ /* 0x000e220000000800 */
[C---:B-----5:R-:W-:Y:S01]  /*08e0*/  FMUL R17, R33.reuse, UR9 ;  /* 0x0000000921117c20 */ /* 0x060fe20008400000 */
[C---:B------:R-:W-:Y:S01]  /*08f0*/  FFMA R15, R33.reuse, UR8, R48 ;  /* 0x00000008210f7c23 */ /* 0x040fe20008000030 */
[----:B------:R-:W-:Y:S01]  /*0900*/  FFMA R33, -R33, UR12, R14 ;  /* 0x0000000c21217c23 */ /* 0x000fe2000800010e */
[----:B------:R4:W5:Y:S01]  /*0910*/  LDS R29, [R46+0x80] ;  /* 0x000080002e1d7984 */ /* 0x0009620000000800 */
[----:B------:R-:W-:Y:S01]  /*0920*/  FFMA R14, -R32, UR8, -R17 ;  /* 0x00000008200e7c23 */ /* 0x000fe20008000911 */
[C---:B--2---:R-:W-:Y:S01]  /*0930*/  FFMA R32, -R26.reuse, UR12, R47 ;  /* 0x0000000c1a207c23 */ /* 0x044fe2000800012f */
[----:B------:R-:W-:Y:S01]  /*0940*/  FMUL R17, R26, UR9 ;  /* 0x000000091a117c20 */ /* 0x000fe20008400000 */
[----:B------:R-:W-:-:S03]  /*0950*/  FFMA R18, R34, UR12, R18 ;  /* 0x0000000c22127c23 */ /* 0x000fc60008000012 */
[----:B------:R-:W-:Y:S01]  /*0960*/  FFMA R16, -R28, UR8, -R17 ;  /* 0x000000081c107c23 */ /* 0x000fe20008000911 */
[----:B----4-:R-:W-:Y:S01]  /*0970*/  FFMA R46, R26, UR8, R35 ;  /* 0x000000081a2e7c23 */ /* 0x010fe20008000023 */
[C---:B------:R-:W-:Y:S01]  /*0980*/  FFMA R26, R34.reuse, UR9, R19 ;  /* 0x00000009221a7c23 */ /* 0x040fe20008000013 */
[C---:B------:R-:W-:Y:S01]  /*0990*/  FMUL R19, R27.reuse, UR9 ;  /* 0x000000091b137c20 */ /* 0x040fe20008400000 */
[----:B------:R-:W-:Y:S01]  /*09a0*/  FFMA R50, -R27, UR12, R18 ;  /* 0x0000000c1b327c23 */ /* 0x000fe20008000112 */
[----:B------:R-:W-:Y:S01]  /*09b0*/  FFMA R17, R41, UR11, R12 ;  /* 0x0000000b29117c23 */ /* 0x000fe2000800000c */
[----:B------:R-:W-:Y:S01]  /*09c0*/  FFMA R48, R27, UR8, R26 ;  /* 0x000000081b307c23 */ /* 0x000fe2000800001a */
[----:B------:R-:W-:Y:S01]  /*09d0*/  FFMA R18, -R34, UR8, -R19 ;  /* 0x0000000822127c23 */ /* 0x000fe20008000913 */
[----:B------:R-:W-:Y:S02]  /*09e0*/  FFMA R41, -R41, UR10, R40 ;  /* 0x0000000a29297c23 */ /* 0x000fe40008000128 */
[C---:B------:R-:W-:Y:S01]  /*09f0*/  FFMA R19, R45.reuse, UR11, R48 ;  /* 0x0000000b2d137c23 */ /* 0x040fe20008000030 */
[----:B------:R-:W-:Y:S01]  /*0a00*/  FFMA R45, -R45, UR10, R50 ;  /* 0x0000000a2d2d7c23 */ /* 0x000fe20008000132 */
[C---:B------:R-:W-:Y:S01]  /*0a10*/  FFMA R46, R43.reuse, UR11, R46 ;  /* 0x0000000b2b2e7c23 */ /* 0x040fe2000800002e */
[----:B------:R-:W-:Y:S01]  /*0a20*/  FFMA R32, -R43, UR10, R32 ;  /* 0x0000000a2b207c23 */ /* 0x000fe20008000120 */
[C---:B------:R-:W-:Y:S01]  /*0a30*/  FFMA R26, R42.reuse, UR11, R15 ;  /* 0x0000000b2a1a7c23 */ /* 0x040fe2000800000f */
[----:B------:R-:W-:Y:S01]  /*0a40*/  FFMA R28, -R42, UR10, R33 ;  /* 0x0000000a2a1c7c23 */ /* 0x000fe20008000121 */
[C---:B-1----:R-:W-:Y:S01]  /*0a50*/  FFMA R43, R44.reuse, UR10, R17 ;  /* 0x0000000a2c2b7c23 */ /* 0x042fe20008000011 */
[----:B------:R-:W-:Y:S01]  /*0a60*/  FFMA R12, -R44, UR11, R41 ;  /* 0x0000000b2c0c7c23 */ /* 0x000fe20008000129 */
[C---:B---3--:R-:W-:Y:S01]  /*0a70*/  FFMA R44, R24.reuse, UR10, R19 ;  /* 0x0000000a182c7c23 */ /* 0x048fe20008000013 */
[----:B------:R-:W-:Y:S01]  /*0a80*/  FFMA R19, -R24, UR11, R45 ;  /* 0x0000000b18137c23 */ /* 0x000fe2000800012d */
[----:B------:R-:W-:Y:S01]  /*0a90*/  MOV R24, R30 ;  /* 0x0000001e00187202 */ /* 0x000fe20000000f00 */
[C---:B0-----:R-:W-:Y:S01]  /*0aa0*/  FFMA R41, R25.reuse, UR10, R46 ;  /* 0x0000000a19297c23 */ /* 0x041fe2000800002e */
[----:B------:R-:W-:Y:S01]  /*0ab0*/  FFMA R17, -R25, UR11, R32 ;  /* 0x0000000b19117c23 */ /* 0x000fe20008000120 */
[----:B------:R-:W-:Y:S01]  /*0ac0*/  MOV R25, R31 ;  /* 0x0000001f00197202 */ /* 0x000fe20000000f00 */
[C---:B-----5:R-:W-:Y:S01]  /*0ad0*/  FFMA R42, R29.reuse, UR10, R26 ;  /* 0x0000000a1d2a7c23 */ /* 0x060fe2000800001a */
[----:B------:R-:W-:Y:S01]  /*0ae0*/  FFMA R15, -R29, UR11, R28 ;  /* 0x0000000b1d0f7c23 */ /* 0x000fe2000800011c */
[----:B------:R-:W-:Y:S06]  /*0af0*/  @!P0 BRA `(.L_x_4) ;  /* 0x00000008005c8947 */ /* 0x000fec0003800000 */
[----:B------:R-:W0:Y:S01]  /*0b00*/  LDC.64 R26, c[0x0][0x3e0] ;  /* 0x0000f800ff1a7b82 */ /* 0x000e220000000a00 */
[----:B------:R-:W-:-:S04]  /*0b10*/  SHF.R.U32.HI R28, RZ, 0x4, R3 ;  /* 0x00000004ff1c7819 */ /* 0x000fc80000011603 */
[----:B------:R-:W-:-:S05]  /*0b20*/  LEA R28, R39, R28, 0x1 ;  /* 0x0000001c271c7211 */ /* 0x000fca00078e08ff */
[----:B------:R-:W-:-:S04]  /*0b30*/  IMAD R33, R7, R28, R10 ;  /* 0x0000001c07217224 */ /* 0x000fc800078e020a */
[----:B------:R-:W-:-:S05]  /*0b40*/  IMAD.WIDE R30, R33, 0x4, R20 ;  /* 0x00000004211e7825 */ /* 0x000fca00078e0214 */
[----:B------:R1:W2:Y:S01]  /*0b50*/  LDG.E R47, desc[UR6][R30.64] ;  /* 0x000000061e2f7981 */ /* 0x0002a2000c1e1900 */
[----:B0-----:R-:W-:-:S05]  /*0b60*/  IMAD.WIDE R32, R33, 0x4, R26 ;  /* 0x0000000421207825 */ /* 0x001fca00078e021a */
[----:B------:R0:W3:Y:S01]  /*0b70*/  LDG.E R49, desc[UR6][R32.64] ;  /* 0x0000000620317981 */ /* 0x0000e2000c1e1900 */
[----:B------:R-:W-:Y:S01]  /*0b80*/  IMAD.WIDE.U32 R34, R3, 0x8, R24 ;  /* 0x0000000803227825 */ /* 0x000fe200078e0018 */
[----:B------:R-:W-:Y:S01]  /*0b90*/  LEA R40, R0, R3, 0x5 ;  /* 0x0000000300287211 */ /* 0x000fe200078e28ff */
[----:B-1----:R-:W1:Y:S03]  /*0ba0*/  LDC.64 R30, c[0x0][0x430] ;  /* 0x00010c00ff1e7b82 */ /* 0x002e660000000a00 */
[----:B------:R-:W4:Y:S04]  /*0bb0*/  LDG.E.64 R26, desc[UR6][R34.64] ;  /* 0x00000006221a7981 */ /* 0x000f28000c1e1b00 */
[----:B------:R5:W4:Y:S01]  /*0bc0*/  LDG.E.64 R28, desc[UR6][R34.64+0x100] ;  /* 0x00010006221c7981 */ /* 0x000b22000c1e1b00 */
[----:B------:R-:W-:Y:S01]  /*0bd0*/  LEA R40, R40, UR4, 0x2 ;  /* 0x0000000428287c11 */ /* 0x000fe2000f8e10ff */
[----:B0-----:R-:W0:Y:S08]  /*0be0*/  LDC.64 R32, c[0x0][0x410] ;  /* 0x00010400ff207b82 */ /* 0x001e300000000a00 */
[----:B-----5:R-:W5:Y:S01]  /*0bf0*/  LDC.64 R34, c[0x0][0x428] ;  /* 0x00010a00ff227b82 */ /* 0x020f620000000a00 */
[----:B------:R-:W-:Y:S01]  /*0c00*/  BSSY.RECONVERGENT B0, `(.L_x_5) ;  /* 0x0000038000007945 */ /* 0x000fe20003800200 */
[----:B--2---:R-:W-:Y:S04]  /*0c10*/  STS [R36+0x1000], R47 ;  /* 0x0010002f24007388 */ /* 0x004fe80000000800 */
[----:B---3--:R-:W-:Y:S02]  /*0c20*/  STS [R36+0x1040], R49 ;  /* 0x0010403124007388 */ /* 0x008fe40000000800 */
[----:B------:R-:W-:Y:S06]  /*0c30*/  BAR.SYNC.DEFER_BLOCKING 0x0 ;  /* 0x0000000000007b1d */ /* 0x000fec0000010000 */
[----:B------:R-:W2:Y:S04]  /*0c40*/  LDS R45, [R40+0x1000] ;  /* 0x00100000282d7984 */ /* 0x000ea80000000800 */
[----:B------:R-:W3:Y:S01]  /*0c50*/  LDS R46, [R40+0x1200] ;  /* 0x00120000282e7984 */ /* 0x000ee20000000800 */
[----:B--2---:R-:W-:-:S04]  /*0c60*/  SHF.R.U32.HI R48, RZ, 0x10, R45 ;  /* 0x00000010ff307819 */ /* 0x004fc8000001162d */
[----:B------:R-:W-:Y:S02]  /*0c70*/  LOP3.LUT R50, R48, 0xff, RZ, 0xc0, !PT ;  /* 0x000000ff30327812 */ /* 0x000fe400078ec0ff */
[----:B---3--:R-:W-:Y:S02]  /*0c80*/  LOP3.LUT R48, R46, 0x7fff, RZ, 0xc0, !PT ;  /* 0x00007fff2e307812 */ /* 0x008fe400078ec0ff */
[----:B------:R-:W-:Y:S02]  /*0c90*/  I2FP.F32.U32 R47, R50 ;  /* 0x00000032002f7245 */ /* 0x000fe40000201000 */
[----:B------:R-:W-:-:S03]  /*0ca0*/  I2FP.F32.U32 R51, R48 ;  /* 0x0000003000337245 */ /* 0x000fc60000201000 */
[----:B0-----:R-:W-:Y:S02]  /*0cb0*/  FFMA R32, R47, R33, R32 ;  /* 0x000000212f207223 */ /* 0x001fe40000000020 */
[----:B-1----:R-:W-:Y:S01]  /*0cc0*/  FFMA R51, R51, R31, R30 ;  /* 0x0000001f33337223 */ /* 0x002fe2000000001e */
[----:B------:R-:W-:Y:S01]  /*0cd0*/  SHF.R.U32.HI R33, RZ, 0x1f, R46 ;  /* 0x0000001fff217819 */ /* 0x000fe2000001162e */
[----:B------:R-:W0:Y:S03]  /*0ce0*/  LDC.64 R30, c[0x0][0x438] ;  /* 0x00010e00ff1e7b82 */ /* 0x000e260000000a00 */
[----:B------:R-:W-:Y:S01]  /*0cf0*/  I2FP.F32.U32 R33, R33 ;  /* 0x0000002100217245 */ /* 0x000fe20000201000 */
[----:B------:R-:W-:-:S04]  /*0d00*/  FMUL R51, R51, R51 ;  /* 0x0000003333337220 */ /* 0x000fc80000400000 */
[----:B-----5:R-:W-:Y:S01]  /*0d10*/  FFMA R33, R33, R35, R34 ;  /* 0x0000002321217223 */ /* 0x020fe20000000022 */
[----:B------:R-:W-:Y:S01]  /*0d20*/  SHF.R.U32.HI R34, RZ, 0x17, R46 ;  /* 0x00000017ff227819 */ /* 0x000fe2000001162e */
[----:B------:R-:W-:-:S03]  /*0d30*/  FMUL R51, R51, UR13 ;  /* 0x0000000d33337c20 */ /* 0x000fc60008400000 */
[----:B------:R-:W-:Y:S01]  /*0d40*/  LOP3.LUT R34, R34, 0xff, RZ, 0xc0, !PT ;  /* 0x000000ff22227812 */ /* 0x000fe200078ec0ff */
[----:B------:R-:W-:-:S03]  /*0d50*/  FMUL R51, R51, UR13 ;  /* 0x0000000d33337c20 */ /* 0x000fc60008400000 */
[----:B------:R-:W-:Y:S01]  /*0d60*/  I2FP.F32.U32 R35, R34 ;  /* 0x0000002200237245 */ /* 0x000fe20000201000 */
[----:B------:R-:W-:-:S04]  /*0d70*/  FMUL R34, R32, R51 ;  /* 0x0000003320227220 */ /* 0x000fc80000400000 */
[----:B------:R-:W-:Y:S01]  /*0d80*/  FMUL R47, R33, R34 ;  /* 0x00000022212f7220 */ /* 0x000fe20000400000 */
[----:B0-----:R-:W-:Y:S01]  /*0d90*/  FFMA R35, R35, R31, R30 ;  /* 0x0000001f23237223 */ /* 0x001fe2000000001e */
[----:B------:R-:W0:Y:S02]  /*0da0*/  LDC.64 R32, c[0x0][0x440] ;  /* 0x00011000ff207b82 */ /* 0x000e240000000a00 */
[----:B------:R-:W-:Y:S01]  /*0db0*/  FADD R49, R34, -R47 ;  /* 0x8000002f22317221 */ /* 0x000fe20000000000 */
[----:B------:R-:W-:-:S04]  /*0dc0*/  FADD R35, R35, R35 ;  /* 0x0000002323237221 */ /* 0x000fc80000000000 */
[----:B------:R-:W-:Y:S01]  /*0dd0*/  FFMA R48, R34, R35, R49 ;  /* 0x0000002322307223 */ /* 0x000fe20000000031 */
[----:B------:R-:W1:Y:S03]  /*0de0*/  LDC.64 R30, c[0x0][0x408] ;  /* 0x00010200ff1e7b82 */ /* 0x000e660000000a00 */
[----:B------:R-:W-:Y:S01]  /*0df0*/  FMUL R49, R49, R48 ;  /* 0x0000003031317220 */ /* 0x000fe20000400000 */
[----:B----4-:R-:W-:Y:S01]  /*0e00*/  FADD R35, R44, R27 ;  /* 0x0000001b2c237221 */ /* 0x010fe20000000000 */
[----:B------:R-:W1:Y:S03]  /*0e10*/  I2F.U8 R45, R45.B3 ;  /* 0x3000002d002d7306 */ /* 0x000e660000001000 */
[----:B------:R-:W-:Y:S01]  /*0e20*/  IADD3 R27, PT, PT, R49, -0xd000000, RZ ;  /* 0xf3000000311b7810 */ /* 0x000fe20007ffe0ff */
[----:B------:R-:W-:Y:S01]  /*0e30*/  FADD R48, R41, R26 ;  /* 0x0000001a29307221 */ /* 0x000fe20000000000 */
[----:B------:R-:W-:-:S02]  /*0e40*/  SHF.R.U32.HI R46, RZ, 0xf, R46 ;  /* 0x0000000fff2e7819 */ /* 0x000fc4000001162e */
[----:B------:R-:W-:Y:S01]  /*0e50*/  ISETP.GT.U32.AND P0, PT, R27, 0x727fffff, PT ;  /* 0x727fffff1b00780c */ /* 0x000fe20003f04070 */
[----:B------:R2:W3:Y:S01]  /*0e60*/  MUFU.RSQ R26, R49 ;  /* 0x00000031001a7308 */ /* 0x0004e20000001400 */
[----:B------:R-:W-:-:S04]  /*0e70*/  LOP3.LUT R46, R46, 0xff, RZ, 0xc0, !PT ;  /* 0x000000ff2e2e7812 */ /* 0x000fc800078ec0ff */
[----:B------:R-:W-:Y:S01]  /*0e80*/  I2FP.F32.U32 R27, R46 ;  /* 0x0000002e001b7245 */ /* 0x000fe20000201000 */
[----:B------:R-:W-:Y:S01]  /*0e90*/  FADD R44, R43, R28 ;  /* 0x0000001c2b2c7221 */ /* 0x000fe20000000000 */
[----:B------:R-:W-:Y:S01]  /*0ea0*/  FADD R42, R42, R29 ;  /* 0x0000001d2a2a7221 */ /* 0x000fe20000000000 */
[----:B-1----:R-:W-:Y:S02]  /*0eb0*/  FFMA R41, R45, R31, R30 ;  /* 0x0000001f2d297223 */ /* 0x002fe4000000001e */
[----:B0-----:R-:W-:Y:S02]  /*0ec0*/  FFMA R30, R27, R33, R32 ;  /* 0x000000211b1e7223 */ /* 0x001fe40000000020 */
[----:B--23--:R-:W-:Y:S05]  /*0ed0*/  @!P0 BRA `(.L_x_6) ;  /* 0x0000000000188947 */ /* 0x00cfea0003800000 */
[----:B------:R-:W-:Y:S01]  /*0ee0*/  BSSY.RECONVERGENT B1, `(.L_x_7) ;  /* 0x0000003000017945 */ /* 0x000fe20003800200 */
[----:B------:R-:W-:-:S07]  /*0ef0*/  MOV R31, 0xf10 ;  /* 0x00000f10001f7802 */ /* 0x000fce0000000f00 */
[----:B------:R-:W-:Y:S05]  /*0f00*/  CALL.REL.NOINC `($__internal_0_$__cuda_sm20_sqrt_rn_f32_slowpath) ;  /* 0x0000000400707944 */ /* 0x000fea0003c00000 */
[----:B------:R-:W-:Y:S05]  /*0f10*/  BSYNC.RECONVERGENT B1 ;  /* 0x0000000000017941 */ /* 0x000fea0003800200 */
.L_x_7:
[----:B------:R-:W-:Y:S01]  /*0f20*/  MOV R45, R49 ;  /* 0x00000031002d7202 */ /* 0x000fe20000000f00 */
[----:B------:R-:W-:Y:S06]  /*0f30*/  BRA `(.L_x_8) ;  /* 0x0000000000107947 */ /* 0x000fec0003800000 */
.L_x_6:
[----:B------:R-:W-:Y:S01]  /*0f40*/  FMUL.FTZ R28, R49, R26 ;  /* 0x0000001a311c7220 */ /* 0x000fe20000410000 */
[----:B------:R-:W-:-:S03]  /*0f50*/  FMUL.FTZ R26, R26, 0.5 ;  /* 0x3f0000001a1a7820 */ /* 0x000fc60000410000 */
[----:B------:R-:W-:-:S04]  /*0f60*/  FFMA R45, -R28, R28, R49 ;  /* 0x0000001c1c2d7223 */ /* 0x000fc80000000131 */
[----:B------:R-:W-:-:S07]  /*0f70*/  FFMA R45, R45, R26, R28 ;  /* 0x0000001a2d2d7223 */ /* 0x000fce000000001c */
.L_x_8:
[----:B------:R-:W-:Y:S05]  /*0f80*/  BSYNC.RECONVERGENT B0 ;  /* 0x0000000000007941 */ /* 0x000fea0003800200 */
.L_x_5:
[----:B------:R-:W-:Y:S02]  /*0f90*/  HFMA2 R31, -RZ, RZ, 2, 0 ;  /* 0x40000000ff1f7431 */ /* 0x000fe400000001ff */
[-C--:B------:R-:W-:Y:S01]  /*0fa0*/  FMUL R26, R42, R47.reuse ;  /* 0x0000002f2a1a7220 */ /* 0x080fe20000400000 */
[----:B------:R-:W-:Y:S01]  /*0fb0*/  FMUL R28, R48, R47 ;  /* 0x0000002f301c7220 */ /* 0x000fe20000400000 */
[C---:B------:R-:W-:Y:S01]  /*0fc0*/  FMUL R48, R35.reuse, R34 ;  /* 0x0000002223307220 */ /* 0x040fe20000400000 */
[-C--:B------:R-:W-:Y:S01]  /*0fd0*/  FMUL R49, R44, R45.reuse ;  /* 0x0000002d2c317220 */ /* 0x080fe20000400000 */
[----:B------:R-:W-:Y:S01]  /*0fe0*/  FMUL R47, R35, R45 ;  /* 0x0000002d232f7220 */ /* 0x000fe20000400000 */
[----:B------:R-:W-:Y:S01]  /*0ff0*/  STS [R40+0x1400], R41 ;  /* 0x0014002928007388 */ /* 0x000fe20000000800 */
[----:B------:R-:W-:Y:S01]  /*1000*/  F2F.F64.F32 R26, R26 ;  /* 0x0000001a001a7310 */ /* 0x000fe20000201800 */
[----:B------:R-:W-:-:S04]  /*1010*/  FFMA R31, R30, R31, 1 ;  /* 0x3f8000001e1f7423 */ /* 0x000fc8000000001f */
[----:B------:R-:W-:-:S03]  /*1020*/  FMUL R31, R34, R31 ;  /* 0x0000001f221f7220 */ /* 0x000fc60000400000 */
[----:B------:R-:W0:Y:S01]  /*1030*/  F2F.F64.F32 R32, R48 ;  /* 0x0000003000207310 */ /* 0x000e220000201800 */
[----:B------:R-:W1:Y:S01]  /*1040*/  LDC.64 R34, c[0x0][0x388] ;  /* 0x0000e200ff227b82 */ /* 0x000e620000000a00 */
[----:B------:R-:W-:-:S06]  /*1050*/  FMUL R46, R44, R31 ;  /* 0x0000001f2c2e7220 */ /* 0x000fcc0000400000 */
[----:B------:R-:W-:Y:S01]  /*1060*/  F2F.F64.F32 R28, R28 ;  /* 0x0000001c001c7310 */ /* 0x000fe20000201800 */
[----:B0-----:R-:W-:-:S07]  /*1070*/  DADD R32, R26, R32 ;  /* 0x000000001a207229 */ /* 0x001fce0000000020 */
[----:B------:R-:W0:Y:S08]  /*1080*/  F2F.F64.F32 R30, R46 ;  /* 0x0000002e001e7310 */ /* 0x000e300000201800 */
[----:B------:R-:W2:Y:S01]  /*1090*/  F2F.F64.F32 R42, R49 ;  /* 0x00000031002a7310 */ /* 0x000ea20000201800 */
[----:B0-----:R-:W-:-:S07]  /*10a0*/  DADD R28, R30, R28 ;  /* 0x000000001e1c7229 */ /* 0x001fce000000001c */
[----:B------:R0:W3:Y:S01]  /*10b0*/  F2F.F64.F32 R26, R47 ;  /* 0x0000002f001a7310 */ /* 0x0000e20000201800 */
[----:B------:R-:W4:Y:S01]  /*10c0*/  LDC.64 R30, c[0x0][0x3b0] ;  /* 0x0000ec00ff1e7b82 */ /* 0x000f220000000a00 */
[----:B--2---:R-:W-:Y:S01]  /*10d0*/  DADD R42, R32, R42 ;  /* 0x00000000202a7229 */ /* 0x004fe2000000002a */
[----:B0-----:R-:W-:-:S06]  /*10e0*/  IMAD R47, R8, R39, R9 ;  /* 0x00000027082f7224 */ /* 0x001fcc00078e0209 */
[----:B------:R-:W0:Y:S01]  /*10f0*/  LDC.64 R32, c[0x0][0x3a8] ;  /* 0x0000ea00ff207b82 */ /* 0x000e220000000a00 */
[----:B---3--:R-:W-:Y:S02]  /*1100*/  DADD R44, R28, R26 ;  /* 0x000000001c2c7229 */ /* 0x008fe4000000001a */
[----:B------:R-:W2:Y:S05]  /*1110*/  F2F.F32.F64 R43, R42 ;  /* 0x0000002a002b7310 */ /* 0x000eaa0000301000 */
[----:B------:R-:W3:Y:S03]  /*1120*/  LDC.64 R26, c[0x0][0x3b8] ;  /* 0x0000ee00ff1a7b82 */ /* 0x000ee60000000a00 */
[----:B------:R-:W5:Y:S05]  /*1130*/  F2F.F32.F64 R49, R44 ;  /* 0x0000002c00317310 */ /* 0x000f6a0000301000 */
[----:B------:R-:W3:Y:S01]  /*1140*/  LDC.64 R28, c[0x0][0x3c0] ;  /* 0x0000f000ff1c7b82 */ /* 0x000ee20000000a00 */
[----:B-1----:R-:W-:-:S04]  /*1150*/  IMAD.WIDE R34, R39, 0x4, R34 ;  /* 0x0000000427227825 */ /* 0x002fc800078e0222 */
[C---:B----4-:R-:W-:Y:S01]  /*1160*/  IMAD.WIDE R30, R47.reuse, 0x4, R30 ;  /* 0x000000042f1e7825 */ /* 0x050fe200078e021e */
[----:B--2---:R-:W-:Y:S03]  /*1170*/  STS [R40+0x1200], R43 ;  /* 0x0012002b28007388 */ /* 0x004fe60000000800 */
[C---:B0-----:R-:W-:Y:S01]  /*1180*/  IMAD.WIDE R32, R47.reuse, 0x4, R32 ;  /* 0x000000042f207825 */ /* 0x041fe200078e0220 */
[----:B-----5:R-:W-:Y:S01]  /*1190*/  STS [R40+0x1000], R49 ;  /* 0x0010003128007388 */ /* 0x020fe20000000800 */
[----:B------:R-:W-:Y:S02]  /*11a0*/  BAR.SYNC.DEFER_BLOCKING 0x0 ;  /* 0x0000000000007b1d */ /* 0x000fe40000010000 */
[----:B---3--:R-:W-:-:S04]  /*11b0*/  IMAD.WIDE R26, R47, 0x4, R26 ;  /* 0x000000042f1a7825 */ /* 0x008fc800078e021a */
[----:B------:R-:W-:Y:S01]  /*11c0*/  IMAD.WIDE R28, R47, 0x4, R28 ;  /* 0x000000042f1c7825 */ /* 0x000fe200078e021c */
[----:B------:R-:W2:Y:S04]  /*11d0*/  LDG.E R42, desc[UR6][R34.64] ;  /* 0x00000006222a7981 */ /* 0x000ea8000c1e1900 */
[----:B------:R0:W3:Y:S04]  /*11e0*/  LDG.E R32, desc[UR6][R32.64] ;  /* 0x0000000620207981 */ /* 0x0000e8000c1e1900 */
[----:B------:R-:W4:Y:S04]  /*11f0*/  LDG.E R30, desc[UR6][R30.64] ;  /* 0x000000061e1e7981 */ /* 0x000f28000c1e1900 */
[----:B------:R-:W5:Y:S04]  /*1200*/  LDG.E R26, desc[UR6][R26.64] ;  /* 0x000000061a1a7981 */ /* 0x000f68000c1e1900 */
[----:B------:R-:W5:Y:S01]  /*1210*/  LDG.E R45, desc[UR6][R28.64] ;  /* 0x000000061c2d7981 */ /* 0x000f62000c1e1900 */
[----:B------:R-:W-:-:S03]  /*1220*/  SHF.R.U32.HI R39, RZ, 0x1, R3 ;  /* 0x00000001ff277819 */ /* 0x000fc60000011603 */
[----:B------:R-:W1:Y:S01]  /*1230*/  LDS R40, [R37+0x1000] ;  /* 0x0010000025287984 */ /* 0x000e620000000800 */
[----:B------:R-:W-:-:S03]  /*1240*/  LEA R39, R0, R39, 0x5 ;  /* 0x0000002700277211 */ /* 0x000fc600078e28ff */
[----:B------:R-:W-:Y:S01]  /*1250*/  LDS R44, [R37+0x1040] ;  /* 0x00104000252c7984 */ /* 0x000fe20000000800 */
[----:B0-----:R-:W-:-:S05]  /*1260*/  LEA R33, R39, UR4, 0x2 ;  /* 0x0000000427217c11 */ /* 0x001fca000f8e10ff */
[----:B------:R-:W0:Y:S04]  /*1270*/  LDS R43, [R33+0x1400] ;  /* 0x00140000212b7984 */ /* 0x000e280000000800 */
[----:B------:R-:W0:Y:S01]  /*1280*/  LDS R39, [R33+0x1440] ;  /* 0x0014400021277984 */ /* 0x000e220000000800 */
[----:B-1----:R-:W-:Y:S01]  /*1290*/  F2F.F64.F32 R40, R40 ;  /* 0x0000002800287310 */ /* 0x002fe20000201800 */
[-C--:B--2---:R-:W-:Y:S01]  /*12a0*/  FMUL R46, R4, R42.reuse ;  /* 0x0000002a042e7220 */ /* 0x084fe20000400000 */
[----:B------:R-:W-:Y:S01]  /*12b0*/  FMUL R42, R5, R42 ;  /* 0x0000002a052a7220 */ /* 0x000fe20000400000 */
[----:B---3--:R-:W-:Y:S01]  /*12c0*/  FADD R34, R32, R32 ;  /* 0x0000002020227221 */ /* 0x008fe20000000000 */
[----:B----4-:R-:W-:Y:S01]  /*12d0*/  FADD R30, R30, R30 ;  /* 0x0000001e1e1e7221 */ /* 0x010fe20000000000 */
[----:B-----5:R-:W-:-:S04]  /*12e0*/  FMUL R48, R46, R26 ;  /* 0x0000001a2e307220 */ /* 0x020fc80000400000 */
[----:B------:R-:W-:Y:S01]  /*12f0*/  F2F.F64.F32 R34, R34 ;  /* 0x0000002200227310 */ /* 0x000fe20000201800 */
[----:B------:R-:W-:-:S07]  /*1300*/  FMUL R45, R42, R45 ;  /* 0x0000002d2a2d7220 */ /* 0x000fce0000400000 */
[----:B------:R-:W1:Y:S08]  /*1310*/  F2F.F64.F32 R28, R48 ;  /* 0x00000030001c7310 */ /* 0x000e700000201800 */
[----:B------:R-:W-:Y:S08]  /*1320*/  F2F.F64.F32 R30, R30 ;  /* 0x0000001e001e7310 */ /* 0x000ff00000201800 */
[----:B------:R-:W2:Y:S01]  /*1330*/  F2F.F64.F32 R26, R45 ;  /* 0x0000002d001a7310 */ /* 0x000ea20000201800 */
[----:B0-----:R-:W-:Y:S01]  /*1340*/  FMUL R43, R43, R46 ;  /* 0x0000002e2b2b7220 */ /* 0x001fe20000400000 */
[----:B------:R-:W-:-:S06]  /*1350*/  FMUL R39, R39, R42 ;  /* 0x0000002a27277220 */ /* 0x000fcc0000400000 */
[----:B------:R-:W0:Y:S01]  /*1360*/  F2F.F64.F32 R32, R44 ;  /* 0x0000002c00207310 */ /* 0x000e220000201800 */
[----:B-1----:R-:W-:Y:S02]  /*1370*/  DADD R28, R34, -R28 ;  /* 0x00000000221c7229 */ /* 0x002fe4000000081c */
[----:B--2---:R-:W-:-:S05]  /*1380*/  DADD R26, R30, -R26 ;  /* 0x000000001e1a7229 */ /* 0x004fca000000081a */
[----:B------:R-:W1:Y:S01]  /*1390*/  F2F.F64.F32 R34, R43 ;  /* 0x0000002b00227310 */ /* 0x000e620000201800 */
[----:B------:R-:W-:Y:S02]  /*13a0*/  DADD R40, R28, R40 ;  /* 0x000000001c287229 */ /* 0x000fe40000000028 */
[----:B------:R-:W2:Y:S05]  /*13b0*/  LDC.64 R28, c[0x0][0x3c8] ;  /* 0x0000f200ff1c7b82 */ /* 0x000eaa0000000a00 */
[----:B------:R-:W3:Y:S01]  /*13c0*/  F2F.F64.F32 R30, R39 ;  /* 0x00000027001e7310 */ /* 0x000ee20000201800 */
[----:B0-----:R-:W-:Y:S02]  /*13d0*/  DADD R32, R26, R32 ;  /* 0x000000001a207229 */ /* 0x001fe40000000020 */
[----:B------:R-:W0:Y:S01]  /*13e0*/  LDC.64 R26, c[0x0][0x3d0] ;  /* 0x0000f400ff1a7b82 */ /* 0x000e220000000a00 */
[----:B-1----:R-:W-:-:S05]  /*13f0*/  DMUL R34, R40, R34 ;  /* 0x0000002228227228 */ /* 0x002fca0000000000 */
[----:B---3--:R-:W-:-:S05]  /*1400*/  DMUL R30, R32, R30 ;  /* 0x0000001e201e7228 */ /* 0x008fca0000000000 */
[----:B------:R-:W1:Y:S08]  /*1410*/  F2F.F32.F64 R35, R34 ;  /* 0x0000002200237310 */ /* 0x000e700000301000 */
[----:B------:R-:W3:Y:S01]  /*1420*/  F2F.F32.F64 R31, R30 ;  /* 0x0000001e001f7310 */ /* 0x000ee20000301000 */
[----:B--2---:R-:W-:-:S04]  /*1430*/  IMAD.WIDE R28, R47, 0x4, R28 ;  /* 0x000000042f1c7825 */ /* 0x004fc800078e021c */
[----:B0-----:R-:W-:Y:S01]  /*1440*/  IMAD.WIDE R26, R47, 0x4, R26 ;  /* 0x000000042f1a7825 */ /* 0x001fe200078e021a */
[----:B-1----:R0:W-:Y:S04]  /*1450*/  STG.E desc[UR6][R28.64], R35 ;  /* 0x000000231c007986 */ /* 0x0021e8000c101906 */
[----:B---3--:R0:W-:Y:S02]  /*1460*/  STG.E desc[UR6][R26.64], R31 ;  /* 0x0000001f1a007986 */ /* 0x0081e4000c101906 */
.L_x_4:
[----:B------:R-:W-:Y:S01]  /*1470*/  IADD3 R13, PT, PT, R13, 0x1, RZ ;  /* 0x000000010d0d7810 */ /* 0x000fe20007ffe0ff */
[----:B0-----:R-:W-:-:S03]  /*1480*/  IMAD.WIDE R30, R2, 0x8, R24 ;  /* 0x00000008021e7825 */ /* 0x001fc600078e0218 */
[----:B------:R-:W-:Y:S01]  /*1490*/  ISETP.NE.AND P0, PT, R13, R38, PT ;  /* 0x000000260d00720c */ /* 0x000fe20003f05270 */
[----:B------:R-:W-:-:S12]  /*14a0*/  IMAD.WIDE R22, R2, 0x8, R22 ;  /* 0x0000000802167825 */ /* 0x000fd800078e0216 */
[----:B------:R-:W-:Y:S05]  /*14b0*/  @P0 BRA `(.L_x_9) ;  /* 0xfffffff000200947 */ /* 0x000fea000383ffff */
[----:B------:R-:W-:Y:S05]  /*14c0*/  EXIT ;  /* 0x000000000000794d */ /* 0x000fea0003800000 */
        .weak           $__internal_0_$__cuda_sm20_sqrt_rn_f32_slowpath
        .type           $__internal_0_$__cuda_sm20_sqrt_rn_f32_slowpath,@function
        .size           $__internal_0_$__cuda_sm20_sqrt_rn_f32_slowpath,(.L_x_268 - $__internal_0_$__cuda_sm20_sqrt_rn_f32_slowpath)
$__internal_0_$__cuda_sm20_sqrt_rn_f32_slowpath:
[----:B------:R-:W-:-:S13]  /*14d0*/  LOP3.LUT P0, RZ, R49, 0x7fffffff, RZ, 0xc0, !PT ;  /* 0x7fffffff31ff7812 */ /* 0x000fda000780c0ff */
[----:B------:R-:W-:Y:S05]  /*14e0*/  @!P0 BRA `(.L_x_10) ;  /* 0x0000000000448947 */ /* 0x000fea0003800000 */
[----:B------:R-:W-:Y:S02]  /*14f0*/  FSETP.GEU.FTZ.AND P0, PT, R49, RZ, PT ;  /* 0x000000ff3100720b */ /* 0x000fe40003f1e000 */
[----:B------:R-:W-:-:S11]  /*1500*/  MOV R26, R49 ;  /* 0x00000031001a7202 */ /* 0x000fd60000000f00 */
[----:B------:R-:W-:Y:S01]  /*1510*/  @!P0 MOV R49, 0x7fffffff ;  /* 0x7fffffff00318802 */ /* 0x000fe20000000f00 */
[----:B------:R-:W-:Y:S06]  /*1520*/  @!P0 BRA `(.L_x_10) ;  /* 0x0000000000348947 */ /* 0x000fec0003800000 */
[----:B------:R-:W-:-:S13]  /*1530*/  FSETP.GTU.FTZ.AND P0, PT, |R26|, +INF , PT ;  /* 0x7f8000001a00780b */ /* 0x000fda0003f1c200 */
[----:B------:R-:W-:Y:S01]  /*1540*/  @P0 FADD.FTZ R49, R26, 1 ;  /* 0x3f8000001a310421 */ /* 0x000fe20000010000 */
[----:B------:R-:W-:Y:S06]  /*1550*/  @P0 BRA `(.L_x_10) ;  /* 0x0000000000280947 */ /* 0x000fec0003800000 */
[----:B------:R-:W-:-:S13]  /*1560*/  FSETP.NEU.FTZ.AND P0, PT, |R26|, +INF , PT ;  /* 0x7f8000001a00780b */ /* 0x000fda0003f1d200 */
[----:B------:R-:W-:Y:S01]  /*1570*/  @P0 FFMA R27, R26, 1.84467440737095516160e+19, RZ ;  /* 0x5f8000001a1b0823 */ /* 0x000fe200000000ff */
[----:B------:R-:W-:-:S03]  /*1580*/  @!P0 MOV R49, R26 ;  /* 0x0000001a00318202 */ /* 0x000fc60000000f00 */
[----:B------:R-:W0:Y:S02]  /*1590*/  @P0 MUFU.RSQ R28, R27 ;  /* 0x0000001b001c0308 */ /* 0x000e240000001400 */
[----:B0-----:R-:W-:Y:S01]  /*15a0*/  @P0 FMUL.FTZ R32, R27, R28 ;  /* 0x0000001c1b200220 */ /* 0x001fe20000410000 */
[----:B------:R-:W-:-:S03]  /*15b0*/  @P0 FMUL.FTZ R28, R28, 0.5 ;  /* 0x3f0000001c1c0820 */ /* 0x000fc60000410000 */
[----:B------:R-:W-:-:S04]  /*15c0*/  @P0 FADD.FTZ R29, -R32, -RZ ;  /* 0x800000ff201d0221 */ /* 0x000fc80000010100 */
[----:B------:R-:W-:-:S04]  /*15d0*/  @P0 FFMA R29, R32, R29, R27 ;  /* 0x0000001d201d0223 */ /* 0x000fc8000000001b */
[----:B------:R-:W-:-:S04]  /*15e0*/  @P0 FFMA R28, R29, R28, R32 ;  /* 0x0000001c1d1c0223 */ /* 0x000fc80000000020 */
[----:B------:R-:W-:-:S07]  /*15f0*/  @P0 FMUL.FTZ R49, R28, 2.3283064365386962891e-10 ;  /* 0x2f8000001c310820 */ /* 0x000fce0000410000 */
.L_x_10:
[----:B------:R-:W-:Y:S01]  /*1600*/  HFMA2 R27, -RZ, RZ, 0, 0 ;  /* 0x00000000ff1b7431 */ /* 0x000fe200000001ff */
[----:B------:R-:W-:-:S04]  /*1610*/  MOV R26, R31 ;  /* 0x0000001f001a7202 */ /* 0x000fc80000000f00 */
[----:B------:R-:W-:Y:S05]  /*1620*/  RET.REL.NODEC R26 `(_Z18Compute_Next_PQ_T2PKfS0_S0_S0_S0_S0_S0_S0_S0_PfS1_PKiS3_iiffffffffffffffffffffff) ;  /* 0xffffffe81a747950 */ /* 0x000fea0003c3ffff */
.L_x_11:
        /* <DEDUP_REMOVED lines=13> */
.L_x_268:


//--------------------- .text._Z22Compute_VTI_Next_PQ_T2PKfS0_S0_S0_S0_S0_S0_S0_S0_PfS1_PKiS3_iiffffffffffffffffff --------------------------
	.section	.text._Z22Compute_VTI_Next_PQ_T2PKfS0_S0_S0_S0_S0_S0_S0_S0_PfS1_PKiS3_iiffffffffffffffffff,"ax",@progbits
	.align	128
        .global         _Z22Compute_VTI_Next_PQ_T2PKfS0_S0_S0_S0_S0_S0_S0_S0_PfS1_PKiS3_iiffffffffffffffffff
        .type           _Z22Compute_VTI_Next_PQ_T2PKfS0_S0_S0_S0_S0_S0_S0_S0_PfS1_PKiS3_iiffffffffffffffffff,@function
        .size           _Z22Compute_VTI_Next_PQ_T2PKfS0_S0_S0_S0_S0_S0_S0_S0_PfS1_PKiS3_iiffffffffffffffffff,(.L_x_269 - _Z22Compute_VTI_Next_PQ_T2PKfS0_S0_S0_S0_S0_S0_S0_S0_PfS1_PKiS3_iiffffffffffffffffff)
        .other          _Z22Compute_VTI_Next_PQ_T2PKfS0_S0_S0_S0_S0_S0_S0_S0_PfS1_PKiS3_iiffffffffffffffffff,@"STO_CUDA_ENTRY STV_DEFAULT"
_Z22Compute_VTI_Next_PQ_T2PKfS0_S0_S0_S0_S0_S0_S0_S0_PfS1_PKiS3_iiffffffffffffffffff:
.text._Z22Compute_VTI_Next_PQ_T2PKfS0_S0_S0_S0_S0_S0_S0_S0_PfS1_PKiS3_iiffffffffffffffffff:
        /* <DEDUP_REMOVED lines=25> */
[----:B------:R-:W-:Y:S02]  /*0190*/  IMAD.WIDE.U32 R4, R9, 0x4, R4 ;  /* 0x0000000409047825 */ /* 0x000fe400078e0004 */
[----:B------:R-:W4:Y:S04]  /*01a0*/  @!P0 LDG.E.64 R10, desc[UR6][R10.64] ;  /* 0x000000060a0a8981 */ /* 0x000f28000c1e1b00 */
[----:B------:R-:W2:Y:S04]  /*01b0*/  LDG.E R13, desc[UR6][R4.64] ;  /* 0x00000006040d7981 */ /* 0x000ea8000c1e1900 */
[----:B------:R2:W5:Y:S01]  /*01c0*/  LDG.E R17, desc[UR6][R4.64+0x40] ;  /* 0x0000400604117981 */ /* 0x000562000c1e1900 */
[----:B------:R-:W-:Y:S01]  /*01d0*/  IMAD.SHL.U32 R2, R8, 0x100, RZ ;  /* 0x0000010008027824 */ /* 0x000fe200078e00ff */
[----:B------:R-:W-:-:S02]  /*01e0*/  @!P0 MOV R18, 0x400 ;  /* 0x0000040000128802 */ /* 0x000fc40000000f00 */
[----:B-1----:R-:W-:Y:S02]  /*01f0*/  ISETP.GE.AND P1, PT, R20, -0xa, PT ;  /* 0xfffffff61400780c */ /* 0x002fe40003f26270 */
[----:B------:R-:W-:-:S04]  /*0200*/  IADD3 R19, PT, PT, R19, -R2, RZ ;  /* 0x8000000213137210 */ /* 0x000fc80007ffe0ff */
[----:B------:R-:W-:Y:S02]  /*0210*/  IADD3 R19, P2, P3, R19, R7, R16 ;  /* 0x0000000713137210 */ /* 0x000fe40007b5e010 */
[----:B------:R-:W-:Y:S02]  /*0220*/  SHF.R.S32.HI R16, RZ, 0x1f, R7 ;  /* 0x0000001fff107819 */ /* 0x000fe40000011407 */
[----:B0-----:R-:W-:Y:S02]  /*0230*/  @!P0 LEA R18, R21, R18, 0x18 ;  /* 0x0000001215128211 */ /* 0x001fe400078ec0ff */
[----:B------:R-:W-:Y:S02]  /*0240*/  IADD3.X R16, PT, PT, RZ, R16, RZ, P2, P3 ;  /* 0x00000010ff107210 */ /* 0x000fe400017e64ff */
[----:B------:R-:W-:Y:S02]  /*0250*/  @!P0 LEA R18, R3, R18, 0x2 ;  /* 0x0000001203128211 */ /* 0x000fe400078e10ff */
[----:B---3--:R-:W-:Y:S01]  /*0260*/  LEA R30, P2, R19, UR4, 0x3 ;  /* 0x00000004131e7c11 */ /* 0x008fe2000f8418ff */
[----:B------:R-:W-:-:S03]  /*0270*/  IMAD.WIDE R26, R7, 0x8, R26 ;  /* 0x00000008071a7825 */ /* 0x000fc600078e021a */
[----:B------:R-:W-:Y:S01]  /*0280*/  LEA.HI.X R31, R19, UR5, R16, 0x3, P2 ;  /* 0x00000005131f7c11 */ /* 0x000fe200090f1c10 */
[----:B----4-:R0:W-:Y:S04]  /*0290*/  @!P0 STS [R18+0x300], R10 ;  /* 0x0003000a12008388 */ /* 0x0101e80000000800 */
[----:B------:R0:W-:Y:S01]  /*02a0*/  @!P0 STS [R18+0x380], R11 ;  /* 0x0003800b12008388 */ /* 0x0001e20000000800 */
[----:B--2---:R-:W-:Y:S01]  /*02b0*/  FMUL R4, R13, R14 ;  /* 0x0000000e0d047220 */ /* 0x004fe20000400000 */
[----:B-----5:R-:W-:Y:S01]  /*02c0*/  FMUL R5, R14, R17 ;  /* 0x000000110e057220 */ /* 0x020fe20000400000 */
[----:B------:R-:W-:Y:S06]  /*02d0*/  @!P1 EXIT ;  /* 0x000000000000994d */ /* 0x000fec0003800000 */
[C---:B0-----:R-:W-:Y:S01]  /*02e0*/  IMAD.SHL.U32 R10, R3.reuse, 0x8, RZ ;  /* 0x00000008030a7824 */ /* 0x041fe200078e00ff */
[----:B------:R-:W-:Y:S01]  /*02f0*/  SHF.L.U32 R14, R0, 0x5, RZ ;  /* 0x00000005000e7819 */ /* 0x000fe200000006ff */
[----:B------:R-:W0:Y:S01]  /*0300*/  S2UR UR5, SR_CgaCtaId ;  /* 0x00000000000579c3 */ /* 0x000e220000008800 */
[----:B------:R-:W-:Y:S01]  /*0310*/  IADD3 R7, PT, PT, R20, 0x3, RZ ;  /* 0x0000000314077810 */ /* 0x000fe20007ffe0ff */
[----:B------:R-:W-:Y:S01]  /*0320*/  UMOV UR4, 0x400 ;  /* 0x0000040000047882 */ /* 0x000fe20000000000 */
[----:B------:R-:W-:Y:S01]  /*0330*/  LOP3.LUT R16, R14, 0xf, R3, 0xf8, !PT ;  /* 0x0000000f0e107812 */ /* 0x000fe200078ef803 */
[----:B------:R-:W1:Y:S01]  /*0340*/  LDCU UR14, c[0x0][0x3e8] ;  /* 0x00007d00ff0e77ac */ /* 0x000e620008000800 */
[----:B------:R-:W-:Y:S02]  /*0350*/  LOP3.LUT R11, R10, 0x1f80, RZ, 0xc0, !PT ;  /* 0x00001f800a0b7812 */ /* 0x000fe400078ec0ff */
[----:B------:R-:W-:Y:S01]  /*0360*/  SHF.L.U32 R13, R3, 0x7, RZ ;  /* 0x00000007030d7819 */ /* 0x000fe200000006ff */
[----:B------:R-:W2:Y:S01]  /*0370*/  LDC.64 R24, c[0x0][0x3d8] ;  /* 0x0000f600ff187b82 */ /* 0x000ea20000000a00 */
[----:B------:R-:W-:Y:S01]  /*0380*/  IADD3 R40, PT, PT, R11, R16, RZ ;  /* 0x000000100b287210 */ /* 0x000fe20007ffe0ff */
[----:B------:R-:W-:Y:S01]  /*0390*/  HFMA2 R11, -RZ, RZ, 0, 0 ;  /* 0x00000000ff0b7431 */ /* 0x000fe200000001ff */
[----:B------:R-:W-:Y:S01]  /*03a0*/  LOP3.LUT R13, R13, 0x80, RZ, 0xc0, !PT ;  /* 0x000000800d0d7812 */ /* 0x000fe200078ec0ff */
[----:B------:R-:W3:Y:S01]  /*03b0*/  LDCU UR12, c[0x0][0x3f4] ;  /* 0x00007e80ff0c77ac */ /* 0x000ee20008000800 */
[----:B------:R-:W-:-:S02]  /*03c0*/  SHF.R.S32.HI R10, RZ, 0x1f, R7 ;  /* 0x0000001fff0a7819 */ /* 0x000fc40000011407 */
[----:B------:R-:W-:Y:S01]  /*03d0*/  IADD3 R41, PT, PT, R13, R9, R14 ;  /* 0x000000090d297210 */ /* 0x000fe20007ffe00e */
[----:B------:R-:W4:Y:S01]  /*03e0*/  LDC.64 R22, c[0x0][0x3e0] ;  /* 0x0000f800ff167b82 */ /* 0x000f220000000a00 */
[----:B------:R-:W-:Y:S01]  /*03f0*/  LOP3.LUT R9, R3, 0xf, RZ, 0xc0, !PT ;  /* 0x0000000f03097812 */ /* 0x000fe200078ec0ff */
[----:B------:R-:W-:Y:S01]  /*0400*/  IMAD.MOV.U32 R13, RZ, RZ, -0x2 ;  /* 0xfffffffeff0d7424 */ /* 0x000fe200078e00ff */
[----:B------:R-:W-:Y:S01]  /*0410*/  LEA.HI R42, R10, R7, RZ, 0x2 ;  /* 0x000000070a2a7211 */ /* 0x000fe200078f10ff */
[----:B------:R-:W-:Y:S01]  /*0420*/  IMAD.SHL.U32 R7, R8, 0x10, RZ ;  /* 0x0000001008077824 */ /* 0x000fe200078e00ff */
[C---:B------:R-:W-:Y:S02]  /*0430*/  LEA R10, R12.reuse, R9, 0x4 ;  /* 0x000000090c0a7211 */ /* 0x040fe400078e20ff */
[----:B------:R-:W-:Y:S02]  /*0440*/  CS2R R14, SRZ ;  /* 0x00000000000e7805 */ /* 0x000fe4000001ff00 */
[----:B------:R-:W-:Y:S01]  /*0450*/  LEA R9, R12, R3, 0x5 ;  /* 0x000000030c097211 */ /* 0x000fe200078e28ff */
[----:B------:R-:W1:Y:S01]  /*0460*/  LDC.64 R20, c[0x0][0x388] ;  /* 0x0000e200ff147b82 */ /* 0x000e620000000a00 */
[----:B0-----:R-:W-:Y:S01]  /*0470*/  ULEA UR4, UR5, UR4, 0x18 ;  /* 0x0000000405047291 */ /* 0x001fe2000f8ec0ff */
[----:B------:R-:W-:Y:S01]  /*0480*/  SHF.L.U32 R6, R6, 0x6, RZ ;  /* 0x0000000606067819 */ /* 0x000fe200000006ff */
[----:B------:R-:W0:Y:S01]  /*0490*/  LDCU UR13, c[0x0][0x3f0] ;  /* 0x00007e00ff0d77ac */ /* 0x000e220008000800 */
[----:B------:R-:W-:-:S02]  /*04a0*/  SHF.L.U32 R8, R8, 0x5, RZ ;  /* 0x0000000508087819 */ /* 0x000fc400000006ff */
[----:B------:R-:W-:Y:S01]  /*04b0*/  MOV R12, RZ ;  /* 0x000000ff000c7202 */ /* 0x000fe20000000f00 */
[----:B------:R-:W0:Y:S01]  /*04c0*/  LDCU.64 UR8, c[0x0][0x400] ;  /* 0x00008000ff0877ac */ /* 0x000e220008000a00 */
[----:B------:R-:W0:Y:S01]  /*04d0*/  LDC.64 R18, c[0x0][0x3a8] ;  /* 0x0000ea00ff127b82 */ /* 0x000e220000000a00 */
[----:B------:R-:W-:Y:S02]  /*04e0*/  LEA R40, R40, UR4, 0x2 ;  /* 0x0000000428287c11 */ /* 0x000fe4000f8e10ff */
[----:B------:R-:W-:Y:S01]  /*04f0*/  LEA R41, R41, UR4, 0x2 ;  /* 0x0000000429297c11 */ /* 0x000fe2000f8e10ff */
[----:B------:R-:W0:Y:S01]  /*0500*/  LDCU.64 UR10, c[0x0][0x3f8] ;  /* 0x00007f00ff0a77ac */ /* 0x000e220008000a00 */
[----:B------:R-:W-:-:S03]  /*0510*/  SHF.R.S32.HI R42, RZ, 0x2, R42 ;  /* 0x00000002ff2a7819 */ /* 0x000fc6000001142a */
[----:B---3--:R-:W0:Y:S04]  /*0520*/  LDC.64 R16, c[0x0][0x3d0] ;  /* 0x0000f400ff107b82 */ /* 0x008e280000000a00 */
.L_x_17:
[----:B------:R-:W-:-:S04]  /*0530*/  LEA R45, R13, R0, 0x2 ;  /* 0x000000000d2d7211 */ /* 0x000fc800078e10ff */
[----:B-1----:R-:W-:-:S13]  /*0540*/  ISETP.GE.AND P0, PT, R45, UR14, PT ;  /* 0x0000000e2d007c0c */ /* 0x002fda000bf06270 */
[----:B0-----:R-:W-:Y:S05]  /*0550*/  @P0 EXIT ;  /* 0x000000000000094d */ /* 0x001fea0003800000 */
[----:B------:R-:W-:-:S06]  /*0560*/  IMAD.WIDE.U32 R28, R3, 0x8, R26 ;  /* 0x00000008031c7825 */ /* 0x000fcc00078e001a */
[----:B------:R-:W3:Y:S01]  /*0570*/  LDG.E.64 R28, desc[UR6][R28.64] ;  /* 0x000000061c1c7981 */ /* 0x000ee2000c1e1b00 */
[----:B------:R-:W0:Y:S01]  /*0580*/  S2UR UR5, SR_CgaCtaId ;  /* 0x00000000000579c3 */ /* 0x000e220000008800 */
[----:B------:R-:W-:Y:S01]  /*0590*/  UMOV UR4, 0x400 ;  /* 0x0000040000047882 */ /* 0x000fe20000000000 */
[----:B------:R-:W-:Y:S02]  /*05a0*/  IADD3 R32, PT, PT, R3, R6, RZ ;  /* 0x0000000603207210 */ /* 0x000fe40007ffe0ff */
[----:B------:R-:W-:Y:S02]  /*05b0*/  LOP3.LUT R34, R6, 0x1ff, RZ, 0xc0, !PT ;  /* 0x000001ff06227812 */ /* 0x000fe400078ec0ff */
[----:B------:R-:W-:Y:S02]  /*05c0*/  ISETP.GE.AND P0, PT, R13, RZ, PT ;  /* 0x000000ff0d00720c */ /* 0x000fe40003f06270 */
[C---:B------:R-:W-:Y:S01]  /*05d0*/  LOP3.LUT R6, R34.reuse, 0x100, RZ, 0x3c, !PT ;  /* 0x0000010022067812 */ /* 0x040fe200078e3cff */
[----:B------:R-:W-:-:S03]  /*05e0*/  IMAD.IADD R35, R34, 0x1, R3 ;  /* 0x0000000122237824 */ /* 0x000fc600078e0203 */
[----:B------:R-:W-:-:S04]  /*05f0*/  IADD3 R33, PT, PT, R6, 0xc0, RZ ;  /* 0x000000c006217810 */ /* 0x000fc80007ffe0ff */
[----:B------:R-:W-:Y:S02]  /*0600*/  LOP3.LUT R34, R33, 0x1ff, RZ, 0xc0, !PT ;  /* 0x000001ff21227812 */ /* 0x000fe400078ec0ff */
[----:B------:R-:W-:-:S04]  /*0610*/  IADD3 R33, PT, PT, R6, 0x80, RZ ;  /* 0x0000008006217810 */ /* 0x000fc80007ffe0ff */
[----:B------:R-:W-:Y:S01]  /*0620*/  LOP3.LUT R36, R33, 0x1ff, RZ, 0xc0, !PT ;  /* 0x000001ff21247812 */ /* 0x000fe200078ec0ff */
[----:B0-----:R-:W-:-:S03]  /*0630*/  ULEA UR4, UR5, UR4, 0x18 ;  /* 0x0000000405047291 */ /* 0x001fc6000f8ec0ff */
[----:B------:R-:W-:-:S03]  /*0640*/  IADD3 R36, PT, PT, R36, R3, RZ ;  /* 0x0000000324247210 */ /* 0x000fc60007ffe0ff */
[----:B------:R-:W-:Y:S02]  /*0650*/  LEA R32, R32, UR4, 0x2 ;  /* 0x0000000420207c11 */ /* 0x000fe4000f8e10ff */
[----:B------:R-:W-:Y:S02]  /*0660*/  LEA R43, R35, UR4, 0x2 ;  /* 0x00000004232b7c11 */ /* 0x000fe4000f8e10ff */
[----:B------:R-:W-:Y:S02]  /*0670*/  IADD3 R35, PT, PT, R34, R3, RZ ;  /* 0x0000000322237210 */ /* 0x000fe40007ffe0ff */
[----:B------:R-:W-:Y:S02]  /*0680*/  IADD3 R34, PT, PT, R6, 0x40, RZ ;  /* 0x0000004006227810 */ /* 0x000fe40007ffe0ff */
[----:B------:R-:W-:Y:S02]  /*0690*/  LEA R38, R35, UR4, 0x2 ;  /* 0x0000000423267c11 */ /* 0x000fe4000f8e10ff */
[----:B------:R-:W-:-:S02]  /*06a0*/  LOP3.LUT R34, R34, 0x1ff, RZ, 0xc0, !PT ;  /* 0x000001ff22227812 */ /* 0x000fc400078ec0ff */
[----:B------:R-:W-:-:S03]  /*06b0*/  LEA R37, R36, UR4, 0x2 ;  /* 0x0000000424257c11 */ /* 0x000fc6000f8e10ff */
[----:B------:R-:W-:-:S05]  /*06c0*/  IMAD.IADD R34, R34, 0x1, R3 ;  /* 0x0000000122227824 */ /* 0x000fca00078e0203 */
[----:B------:R-:W-:Y:S01]  /*06d0*/  LEA R36, R34, UR4, 0x2 ;  /* 0x0000000422247c11 */ /* 0x000fe2000f8e10ff */
[----:B---3--:R-:W-:Y:S04]  /*06e0*/  STS [R32], R28 ;  /* 0x0000001c20007388 */ /* 0x008fe80000000800 */
[----:B------:R-:W-:Y:S01]  /*06f0*/  STS [R32+0x80], R29 ;  /* 0x0000801d20007388 */ /* 0x000fe20000000800 */
[----:B------:R-:W-:Y:S06]  /*0700*/  BAR.SYNC.DEFER_BLOCKING 0x0 ;  /* 0x0000000000007b1d */ /* 0x000fec0000010000 */
[----:B------:R-:W0:Y:S04]  /*0710*/  LDS R33, [R43] ;  /* 0x000000002b217984 */ /* 0x000e280000000800 */
[----:B------:R-:W1:Y:S04]  /*0720*/  LDS R32, [R43+0x80] ;  /* 0x000080002b207984 */ /* 0x000e680000000800 */
[----:B------:R-:W3:Y:S04]  /*0730*/  LDS R39, [R38] ;  /* 0x0000000026277984 */ /* 0x000ee80000000800 */
[----:B------:R1:W5:Y:S04]  /*0740*/  LDS R47, [R38+0x80] ;  /* 0x00008000262f7984 */ /* 0x0003680000000800 */
[----:B------:R-:W2:Y:S04]  /*0750*/  LDS R35, [R37] ;  /* 0x0000000025237984 */ /* 0x000ea80000000800 */
[----:B------:R-:W4:Y:S04]  /*0760*/  LDS R34, [R37+0x80] ;  /* 0x0000800025227984 */ /* 0x000f280000000800 */
[----:B------:R-:W4:Y:S04]  /*0770*/  LDS R29, [R36] ;  /* 0x00000000241d7984 */ /* 0x000f280000000800 */
[----:B------:R-:W4:Y:S01]  /*0780*/  LDS R28, [R36+0x80] ;  /* 0x00008000241c7984 */ /* 0x000f220000000800 */
[C---:B0-----:R-:W-:Y:S01]  /*0790*/  FFMA R12, R33.reuse, UR9, R12 ;  /* 0x00000009210c7c23 */ /* 0x041fe2000800000c */
[----:B------:R-:W-:Y:S01]  /*07a0*/  FFMA R44, R33, UR12, R11 ;  /* 0x0000000c212c7c23 */ /* 0x000fe2000800000b */
[C---:B-1----:R-:W-:Y:S01]  /*07b0*/  FFMA R38, R32.reuse, UR9, R15 ;  /* 0x0000000920267c23 */ /* 0x042fe2000800000f */
[C---:B------:R-:W-:Y:S01]  /*07c0*/  FFMA R14, R32.reuse, UR12, R14 ;  /* 0x0000000c200e7c23 */ /* 0x040fe2000800000e */
[C---:B---3--:R-:W-:Y:S01]  /*07d0*/  FFMA R12, R39.reuse, UR8, R12 ;  /* 0x00000008270c7c23 */ /* 0x048fe2000800000c */
[C---:B------:R-:W-:Y:S01]  /*07e0*/  FFMA R44, -R39.reuse, UR12, R44 ;  /* 0x0000000c272c7c23 */ /* 0x040fe2000800012c */
[----:B------:R-:W-:Y:S01]  /*07f0*/  FMUL R46, R39, UR9 ;  /* 0x00000009272e7c20 */ /* 0x000fe20008400000 */
[C---:B-----5:R-:W-:Y:S01]  /*0800*/  FMUL R39, R47.reuse, UR9 ;  /* 0x000000092f277c20 */ /* 0x060fe20008400000 */
[C---:B------:R-:W-:Y:S01]  /*0810*/  FFMA R15, R47.reuse, UR8, R38 ;  /* 0x000000082f0f7c23 */ /* 0x040fe20008000026 */
[----:B------:R-:W-:Y:S01]  /*0820*/  FFMA R47, -R47, UR12, R14 ;  /* 0x0000000c2f2f7c23 */ /* 0x000fe2000800010e */
[----:B------:R-:W-:Y:S01]  /*0830*/  FFMA R11, -R33, UR8, -R46 ;  /* 0x00000008210b7c23 */ /* 0x000fe2000800092e */
[C---:B--2---:R-:W-:Y:S01]  /*0840*/  FFMA R12, R35.reuse, UR11, R12 ;  /* 0x0000000b230c7c23 */ /* 0x044fe2000800000c */
[----:B------:R-:W-:Y:S01]  /*0850*/  FFMA R44, -R35, UR10, R44 ;  /* 0x0000000a232c7c23 */ /* 0x000fe2000800012c */
[----:B------:R-:W-:Y:S01]  /*0860*/  FFMA R14, -R32, UR8, -R39 ;  /* 0x00000008200e7c23 */ /* 0x000fe20008000927 */
[C---:B----4-:R-:W-:Y:S01]  /*0870*/  FFMA R15, R34.reuse, UR11, R15 ;  /* 0x0000000b220f7c23 */ /* 0x050fe2000800000f */
[----:B------:R-:W-:Y:S01]  /*0880*/  FFMA R33, -R34, UR10, R47 ;  /* 0x0000000a22217c23 */ /* 0x000fe2000800012f */
[C---:B------:R-:W-:Y:S01]  /*0890*/  FFMA R47, R29.reuse, UR10, R12 ;  /* 0x0000000a1d2f7c23 */ /* 0x040fe2000800000c */
[----:B------:R-:W-:Y:S01]  /*08a0*/  FFMA R12, -R29, UR11, R44 ;  /* 0x0000000b1d0c7c23 */ /* 0x000fe2000800012c */
[----:B------:R-:W-:Y:S01]  /*08b0*/  MOV R29, R31 ;  /* 0x0000001f001d7202 */ /* 0x000fe20000000f00 */
[C---:B------:R-:W-:Y:S01]  /*08c0*/  FFMA R44, R28.reuse, UR10, R15 ;  /* 0x0000000a1c2c7c23 */ /* 0x040fe2000800000f */
[----:B------:R-:W-:Y:S01]  /*08d0*/  FFMA R15, -R28, UR11, R33 ;  /* 0x0000000b1c0f7c23 */ /* 0x000fe20008000121 */
[----:B------:R-:W-:Y:S01]  /*08e0*/  MOV R28, R30 ;  /* 0x0000001e001c7202 */ /* 0x000fe20000000f00 */
[----:B------:R-:W-:Y:S06]  /*08f0*/  @!P0 BRA `(.L_x_12) ;  /* 0x0000000800448947 */ /* 0x000fec0003800000 */
[----:B------:R-:W-:-:S04]  /*0900*/  SHF.R.U32.HI R30, RZ, 0x4, R3 ;  /* 0x00000004ff1e7819 */ /* 0x000fc80000011603 */
[----:B------:R-:W-:-:S05]  /*0910*/  LEA R30, R45, R30, 0x1 ;  /* 0x0000001e2d1e7211 */ /* 0x000fca00078e08ff */
[----:B------:R-:W-:-:S04]  /*0920*/  IMAD R35, R7, R30, R10 ;  /* 0x0000001e07237224 */ /* 0x000fc800078e020a */
[----:B------:R-:W-:-:S04]  /*0930*/  IMAD.WIDE R36, R35, 0x4, R24 ;  /* 0x0000000423247825 */ /* 0x000fc800078e0218 */
[----:B------:R-:W-:Y:S01]  /*0940*/  IMAD.WIDE R34, R35, 0x4, R22 ;  /* 0x0000000423227825 */ /* 0x000fe200078e0216 */
[----:B------:R-:W2:Y:S04]  /*0950*/  LDG.E R51, desc[UR6][R36.64] ;  /* 0x0000000624337981 */ /* 0x000ea8000c1e1900 */
[----:B------:R0:W3:Y:S01]  /*0960*/  LDG.E R53, desc[UR6][R34.64] ;  /* 0x0000000622357981 */ /* 0x0000e2000c1e1900 */
[----:B------:R-:W-:-:S05]  /*0970*/  IMAD.WIDE.U32 R38, R3, 0x8, R28 ;  /* 0x0000000803267825 */ /* 0x000fca00078e001c */
[----:B------:R-:W4:Y:S04]  /*0980*/  LDG.E.64 R32, desc[UR6][R38.64+0x100] ;  /* 0x0001000626207981 */ /* 0x000f28000c1e1b00 */
[----:B------:R1:W5:Y:S01]  /*0990*/  LDG.E.64 R30, desc[UR6][R38.64] ;  /* 0x00000006261e7981 */ /* 0x000362000c1e1b00 */
[----:B------:R-:W-:Y:S01]  /*09a0*/  LEA R43, R0, R3, 0x5 ;  /* 0x00000003002b7211 */ /* 0x000fe200078e28ff */
[----:B0-----:R-:W0:Y:S01]  /*09b0*/  LDC.64 R34, c[0x0][0x420] ;  /* 0x00010800ff227b82 */ /* 0x001e220000000a00 */
[----:B------:R-:W-:Y:S02]  /*09c0*/  BSSY.RECONVERGENT B0, `(.L_x_13) ;  /* 0x0000039000007945 */ /* 0x000fe40003800200 */
[----:B------:R-:W-:-:S05]  /*09d0*/  LEA R43, R43, UR4, 0x2 ;  /* 0x000000042b2b7c11 */ /* 0x000fca000f8e10ff */
[----:B-1----:R-:W1:Y:S01]  /*09e0*/  LDC.64 R38, c[0x0][0x410] ;  /* 0x00010400ff267b82 */ /* 0x002e620000000a00 */
[----:B--2---:R-:W-:Y:S04]  /*09f0*/  STS [R40+0x800], R51 ;  /* 0x0008003328007388 */ /* 0x004fe80000000800 */
[----:B---3--:R-:W-:Y:S03]  /*0a00*/  STS [R40+0x840], R53 ;  /* 0x0008403528007388 */ /* 0x008fe60000000800 */
[----:B------:R-:W-:Y:S01]  /*0a10*/  BAR.SYNC.DEFER_BLOCKING 0x0 ;  /* 0x0000000000007b1d */ /* 0x000fe20000010000 */
[----:B----4-:R-:W-:Y:S01]  /*0a20*/  FADD R47, R47, R32 ;  /* 0x000000202f2f7221 */ /* 0x010fe20000000000 */
[----:B------:R-:W-:-:S04]  /*0a30*/  FADD R44, R44, R33 ;  /* 0x000000212c2c7221 */ /* 0x000fc80000000000 */
[----:B------:R-:W2:Y:S04]  /*0a40*/  LDS R46, [R43+0xa00] ;  /* 0x000a00002b2e7984 */ /* 0x000ea80000000800 */
[----:B------:R-:W3:Y:S01]  /*0a50*/  LDS R49, [R43+0x800] ;  /* 0x000800002b317984 */ /* 0x000ee20000000800 */
[----:B--2---:R-:W-:-:S04]  /*0a60*/  LOP3.LUT R36, R46, 0x7fff, RZ, 0xc0, !PT ;  /* 0x00007fff2e247812 */ /* 0x004fc800078ec0ff */
[----:B------:R-:W-:Y:S02]  /*0a70*/  I2FP.F32.U32 R48, R36 ;  /* 0x0000002400307245 */ /* 0x000fe40000201000 */
[----:B------:R-:W2:Y:S03]  /*0a80*/  LDC.64 R36, c[0x0][0x418] ;  /* 0x00010600ff247b82 */ /* 0x000ea60000000a00 */
[----:B0-----:R-:W-:Y:S01]  /*0a90*/  FFMA R48, R48, R35, R34 ;  /* 0x0000002330307223 */ /* 0x001fe20000000022 */
[----:B---3--:R-:W-:Y:S02]  /*0aa0*/  SHF.R.U32.HI R34, RZ, 0x10, R49 ;  /* 0x00000010ff227819 */ /* 0x008fe40000011631 */
[----:B------:R-:W0:Y:S01]  /*0ab0*/  I2F.U8 R49, R49.B3 ;  /* 0x3000003100317306 */ /* 0x000e220000001000 */
[----:B------:R-:W-:Y:S01]  /*0ac0*/  FMUL R48, R48, R48 ;  /* 0x0000003030307220 */ /* 0x000fe20000400000 */
[----:B------:R-:W-:-:S02]  /*0ad0*/  LOP3.LUT R35, R34, 0xff, RZ, 0xc0, !PT ;  /* 0x000000ff22237812 */ /* 0x000fc400078ec0ff */
[----:B------:R-:W-:Y:S01]  /*0ae0*/  SHF.R.U32.HI R34, RZ, 0x1f, R46 ;  /* 0x0000001fff227819 */ /* 0x000fe2000001162e */
[----:B------:R-:W-:Y:S01]  /*0af0*/  FMUL R48, R48, UR13 ;  /* 0x0000000d30307c20 */ /* 0x000fe20008400000 */
[----:B------:R-:W-:Y:S02]  /*0b00*/  I2FP.F32.U32 R35, R35 ;  /* 0x0000002300237245 */ /* 0x000fe40000201000 */
[----:B------:R-:W-:Y:S01]  /*0b10*/  I2FP.F32.U32 R51, R34 ;  /* 0x0000002200337245 */ /* 0x000fe20000201000 */
[----:B------:R-:W-:Y:S02]  /*0b20*/  FMUL R53, R48, UR13 ;  /* 0x0000000d30357c20 */ /* 0x000fe40008400000 */
[----:B-1----:R-:W-:Y:S01]  /*0b30*/  FFMA R38, R35, R39, R38 ;  /* 0x0000002723267223 */ /* 0x002fe20000000026 */
[--C-:B------:R-:W-:Y:S01]  /*0b40*/  SHF.R.U32.HI R39, RZ, 0x17, R46.reuse ;  /* 0x00000017ff277819 */ /* 0x100fe2000001162e */
[----:B------:R-:W1:Y:S01]  /*0b50*/  LDC.64 R34, c[0x0][0x428] ;  /* 0x00010a00ff227b82 */ /* 0x000e620000000a00 */
[----:B------:R-:W-:Y:S01]  /*0b60*/  SHF.R.U32.HI R46, RZ, 0xf, R46 ;  /* 0x0000000fff2e7819 */ /* 0x000fe2000001162e */
[----:B------:R-:W-:Y:S01]  /*0b70*/  FMUL R38, R38, R53 ;  /* 0x0000003526267220 */ /* 0x000fe20000400000 */
[----:B------:R-:W-:Y:S01]  /*0b80*/  LOP3.LUT R39, R39, 0xff, RZ, 0xc0, !PT ;  /* 0x000000ff27277812 */ /* 0x000fe200078ec0ff */
[----:B--2---:R-:W-:Y:S01]  /*0b90*/  FFMA R51, R51, R37, R36 ;  /* 0x0000002533337223 */ /* 0x004fe20000000024 */
[----:B------:R-:W-:-:S03]  /*0ba0*/  LOP3.LUT R46, R46, 0xff, RZ, 0xc0, !PT ;  /* 0x000000ff2e2e7812 */ /* 0x000fc600078ec0ff */
[----:B------:R-:W0:Y:S01]  /*0bb0*/  LDC.64 R36, c[0x0][0x408] ;  /* 0x00010200ff247b82 */ /* 0x000e220000000a00 */
[----:B------:R-:W-:-:S05]  /*0bc0*/  I2FP.F32.U32 R39, R39 ;  /* 0x0000002700277245 */ /* 0x000fca0000201000 */
[----:B-1----:R-:W-:Y:S01]  /*0bd0*/  FFMA R34, R39, R35, R34 ;  /* 0x0000002327227223 */ /* 0x002fe20000000022 */
[----:B------:R-:W-:Y:S01]  /*0be0*/  FMUL R39, R51, R38 ;  /* 0x0000002633277220 */ /* 0x000fe20000400000 */
[----:B0-----:R-:W-:Y:S02]  /*0bf0*/  FFMA R48, R49, R37, R36 ;  /* 0x0000002531307223 */ /* 0x001fe40000000024 */
[----:B------:R-:W-:Y:S01]  /*0c00*/  FADD R36, R34, R34 ;  /* 0x0000002222247221 */ /* 0x000fe20000000000 */
[C---:B------:R-:W-:Y:S01]  /*0c10*/  FADD R37, R38.reuse, -R39 ;  /* 0x8000002726257221 */ /* 0x040fe20000000000 */
[----:B------:R-:W0:Y:S03]  /*0c20*/  LDC.64 R34, c[0x0][0x430] ;  /* 0x00010c00ff227b82 */ /* 0x000e260000000a00 */
[----:B------:R-:W-:-:S04]  /*0c30*/  FFMA R36, R38, R36, R37 ;  /* 0x0000002426247223 */ /* 0x000fc80000000025 */
[----:B------:R-:W-:-:S04]  /*0c40*/  FMUL R36, R37, R36 ;  /* 0x0000002425247220 */ /* 0x000fc80000400000 */
[----:B------:R-:W-:Y:S01]  /*0c50*/  VIADD R49, R36, 0xf3000000 ;  /* 0xf300000024317836 */ /* 0x000fe20000000000 */
[----:B------:R1:W2:Y:S04]  /*0c60*/  MUFU.RSQ R37, R36 ;  /* 0x0000002400257308 */ /* 0x0002a80000001400 */
[----:B------:R-:W-:Y:S02]  /*0c70*/  ISETP.GT.U32.AND P0, PT, R49, 0x727fffff, PT ;  /* 0x727fffff3100780c */ /* 0x000fe40003f04070 */
[----:B------:R-:W-:-:S05]  /*0c80*/  I2FP.F32.U32 R49, R46 ;  /* 0x0000002e00317245 */ /* 0x000fca0000201000 */
[----:B0-----:R-:W-:-:S06]  /*0c90*/  FFMA R46, R49, R35, R34 ;  /* 0x00000023312e7223 */ /* 0x001fcc0000000022 */
[----:B-12---:R-:W-:Y:S05]  /*0ca0*/  @!P0 BRA `(.L_x_14) ;  /* 0x0000000000188947 */ /* 0x006fea0003800000 */
[----:B------:R-:W-:Y:S01]  /*0cb0*/  BSSY.RECONVERGENT B1, `(.L_x_15) ;  /* 0x0000003000017945 */ /* 0x000fe20003800200 */
[----:B------:R-:W-:-:S07]  /*0cc0*/  MOV R34, 0xce0 ;  /* 0x00000ce000227802 */ /* 0x000fce0000000f00 */
[----:B-----5:R-:W-:Y:S05]  /*0cd0*/  CALL.REL.NOINC `($__internal_1_$__cuda_sm20_sqrt_rn_f32_slowpath) ;  /* 0x0000000400647944 */ /* 0x020fea0003c00000 */
[----:B------:R-:W-:Y:S05]  /*0ce0*/  BSYNC.RECONVERGENT B1 ;  /* 0x0000000000017941 */ /* 0x000fea0003800200 */
.L_x_15:
[----:B------:R-:W-:Y:S01]  /*0cf0*/  MOV R50, R36 ;  /* 0x0000002400327202 */ /* 0x000fe20000000f00 */
[----:B------:R-:W-:Y:S06]  /*0d00*/  BRA `(.L_x_16) ;  /* 0x0000000000107947 */ /* 0x000fec0003800000 */
.L_x_14:
[----:B------:R-:W-:Y:S01]  /*0d10*/  FMUL.FTZ R33, R36, R37 ;  /* 0x0000002524217220 */ /* 0x000fe20000410000 */
[----:B------:R-:W-:-:S03]  /*0d20*/  FMUL.FTZ R37, R37, 0.5 ;  /* 0x3f00000025257820 */ /* 0x000fc60000410000 */
[----:B------:R-:W-:-:S04]  /*0d30*/  FFMA R36, -R33, R33, R36 ;  /* 0x0000002121247223 */ /* 0x000fc80000000124 */
[----:B------:R-:W-:-:S07]  /*0d40*/  FFMA R50, R36, R37, R33 ;  /* 0x0000002524327223 */ /* 0x000fce0000000021 */
.L_x_16:
[----:B------:R-:W-:Y:S05]  /*0d50*/  BSYNC.RECONVERGENT B0 ;  /* 0x0000000000007941 */ /* 0x000fea0003800200 */
.L_x_13:
[-C--:B-----5:R-:W-:Y:S01]  /*0d60*/  FMUL R36, R30, R39.reuse ;  /* 0x000000271e247220 */ /* 0x0a0fe20000400000 */
[----:B------:R-:W-:Y:S01]  /*0d70*/  FMUL R34, R44, R39 ;  /* 0x000000272c227220 */ /* 0x000fe20000400000 */
[----:B------:R-:W-:Y:S02]  /*0d80*/  HFMA2 R39, -RZ, RZ, 2, 0 ;  /* 0x40000000ff277431 */ /* 0x000fe400000001ff */
[----:B------:R-:W-:Y:S01]  /*0d90*/  FMUL R52, R47, R50 ;  /* 0x000000322f347220 */ /* 0x000fe20000400000 */
[C---:B------:R-:W-:Y:S01]  /*0da0*/  FMUL R49, R31.reuse, R38 ;  /* 0x000000261f317220 */ /* 0x040fe20000400000 */
[----:B------:R-:W-:Y:S01]  /*0db0*/  FMUL R44, R31, R50 ;  /* 0x000000321f2c7220 */ /* 0x000fe20000400000 */
[----:B------:R-:W-:Y:S01]  /*0dc0*/  F2F.F64.F32 R36, R36 ;  /* 0x0000002400247310 */ /* 0x000fe20000201800 */
[----:B------:R-:W-:Y:S01]  /*0dd0*/  STS [R43+0xc00], R48 ;  /* 0x000c00302b007388 */ /* 0x000fe20000000800 */
[----:B------:R-:W-:-:S06]  /*0de0*/  FFMA R39, R46, R39, 1 ;  /* 0x3f8000002e277423 */ /* 0x000fcc0000000027 */
[----:B------:R-:W-:Y:S01]  /*0df0*/  F2F.F64.F32 R34, R34 ;  /* 0x0000002200227310 */ /* 0x000fe20000201800 */
[----:B------:R-:W-:-:S04]  /*0e00*/  FMUL R30, R38, R39 ;  /* 0x00000027261e7220 */ /* 0x000fc80000400000 */
[----:B------:R-:W-:-:S03]  /*0e10*/  FMUL R47, R47, R30 ;  /* 0x0000001e2f2f7220 */ /* 0x000fc60000400000 */
[----:B------:R-:W0:Y:S08]  /*0e20*/  F2F.F64.F32 R32, R49 ;  /* 0x0000003100207310 */ /* 0x000e300000201800 */
[----:B------:R-:W1:Y:S01]  /*0e30*/  F2F.F64.F32 R46, R47 ;  /* 0x0000002f002e7310 */ /* 0x000e620000201800 */
[----:B0-----:R-:W-:-:S07]  /*0e40*/  DADD R32, R34, R32 ;  /* 0x0000000022207229 */ /* 0x001fce0000000020 */
[----:B------:R-:W0:Y:S01]  /*0e50*/  F2F.F64.F32 R30, R44 ;  /* 0x0000002c001e7310 */ /* 0x000e220000201800 */
[----:B------:R-:W2:Y:S01]  /*0e60*/  LDC.64 R34, c[0x0][0x3b8] ;  /* 0x0000ee00ff227b82 */ /* 0x000ea20000000a00 */
[----:B-1----:R-:W-:-:S06]  /*0e70*/  DADD R36, R46, R36 ;  /* 0x000000002e247229 */ /* 0x002fcc0000000024 */
[----:B------:R-:W1:Y:S01]  /*0e80*/  F2F.F64.F32 R38, R52 ;  /* 0x0000003400267310 */ /* 0x000e620000201800 */
[----:B------:R-:W-:Y:S01]  /*0e90*/  IMAD R47, R8, R45, R9 ;  /* 0x0000002d082f7224 */ /* 0x000fe200078e0209 */
[----:B0-----:R-:W-:Y:S01]  /*0ea0*/  DADD R50, R36, R30 ;  /* 0x0000000024327229 */ /* 0x001fe2000000001e */
[----:B------:R-:W0:Y:S02]  /*0eb0*/  LDC.64 R30, c[0x0][0x3c0] ;  /* 0x0000f000ff1e7b82 */ /* 0x000e240000000a00 */
[----:B------:R-:W-:Y:S01]  /*0ec0*/  IMAD.WIDE R36, R47, 0x4, R18 ;  /* 0x000000042f247825 */ /* 0x000fe200078e0212 */
[----:B-1----:R-:W-:-:S06]  /*0ed0*/  DADD R38, R32, R38 ;  /* 0x0000000020267229 */ /* 0x002fcc0000000026 */
[----:B------:R-:W1:Y:S01]  /*0ee0*/  F2F.F32.F64 R50, R50 ;  /* 0x0000003200327310 */ /* 0x000e620000301000 */
[----:B------:R-:W3:Y:S07]  /*0ef0*/  LDC.64 R32, c[0x0][0x3b0] ;  /* 0x0000ec00ff207b82 */ /* 0x000eee0000000a00 */
[----:B------:R-:W4:Y:S01]  /*0f00*/  F2F.F32.F64 R49, R38 ;  /* 0x0000002600317310 */ /* 0x000f220000301000 */
[----:B-1----:R-:W-:Y:S04]  /*0f10*/  STS [R43+0x800], R50 ;  /* 0x000800322b007388 */ /* 0x002fe80000000800 */
[----:B----4-:R1:W-:Y:S01]  /*0f20*/  STS [R43+0xa00], R49 ;  /* 0x000a00312b007388 */ /* 0x0103e20000000800 */
[----:B---3--:R-:W-:Y:S01]  /*0f30*/  IMAD.WIDE R32, R47, 0x4, R32 ;  /* 0x000000042f207825 */ /* 0x008fe200078e0220 */
[----:B------:R-:W-:Y:S03]  /*0f40*/  BAR.SYNC.DEFER_BLOCKING 0x0 ;  /* 0x0000000000007b1d */ /* 0x000fe60000010000 */
[----:B------:R-:W-:-:S04]  /*0f50*/  IMAD.WIDE R38, R45, 0x4, R20 ;  /* 0x000000042d267825 */ /* 0x000fc800078e0214 */
[----:B--2---:R-:W-:-:S04]  /*0f60*/  IMAD.WIDE R34, R47, 0x4, R34 ;  /* 0x000000042f227825 */ /* 0x004fc800078e0222 */
[----:B0-----:R-:W-:Y:S01]  /*0f70*/  IMAD.WIDE R30, R47, 0x4, R30 ;  /* 0x000000042f1e7825 */ /* 0x001fe200078e021e */
[----:B------:R0:W2:Y:S04]  /*0f80*/  LDG.E R46, desc[UR6][R38.64] ;  /* 0x00000006262e7981 */ /* 0x0000a8000c1e1900 */
[----:B------:R-:W3:Y:S04]  /*0f90*/  LDG.E R36, desc[UR6][R36.64] ;  /* 0x0000000624247981 */ /* 0x000ee8000c1e1900 */
[----:B------:R-:W4:Y:S04]  /*0fa0*/  LDG.E R32, desc[UR6][R32.64] ;  /* 0x0000000620207981 */ /* 0x000f28000c1e1900 */
[----:B------:R4:W4:Y:S04]  /*0fb0*/  LDG.E R44, desc[UR6][R34.64] ;  /* 0x00000006222c7981 */ /* 0x000928000c1e1900 */
[----:B------:R-:W4:Y:S01]  /*0fc0*/  LDG.E R31, desc[UR6][R30.64] ;  /* 0x000000061e1f7981 */ /* 0x000f22000c1e1900 */
[----:B-1----:R-:W-:-:S03]  /*0fd0*/  SHF.R.U32.HI R43, RZ, 0x1, R3 ;  /* 0x00000001ff2b7819 */ /* 0x002fc60000011603 */
[----:B------:R-:W0:Y:S01]  /*0fe0*/  LDS R50, [R41+0x800] ;  /* 0x0008000029327984 */ /* 0x000e220000000800 */
[----:B------:R-:W-:-:S03]  /*0ff0*/  LEA R43, R0, R43, 0x5 ;  /* 0x0000002b002b7211 */ /* 0x000fc600078e28ff */
[----:B------:R-:W-:Y:S01]  /*1000*/  LDS R49, [R41+0x840] ;  /* 0x0008400029317984 */ /* 0x000fe20000000800 */
[----:B------:R-:W-:-:S05]  /*1010*/  LEA R52, R43, UR4, 0x2 ;  /* 0x000000042b347c11 */ /* 0x000fca000f8e10ff */
[----:B------:R-:W1:Y:S04]  /*1020*/  LDS R48, [R52+0xc00] ;  /* 0x000c000034307984 */ /* 0x000e680000000800 */
[----:B------:R-:W1:Y:S01]  /*1030*/  LDS R43, [R52+0xc40] ;  /* 0x000c4000342b7984 */ /* 0x000e620000000800 */
[----:B0-----:R0:W-:Y:S01]  /*1040*/  F2F.F64.F32 R38, R50 ;  /* 0x0000003200267310 */ /* 0x0011e20000201800 */
[-C--:B--2---:R-:W-:Y:S01]  /*1050*/  FMUL R51, R4, R46.reuse ;  /* 0x0000002e04337220 */ /* 0x084fe20000400000 */
[----:B------:R-:W-:Y:S01]  /*1060*/  FMUL R46, R5, R46 ;  /* 0x0000002e052e7220 */ /* 0x000fe20000400000 */
[----:B---3--:R-:W-:Y:S01]  /*1070*/  FADD R36, R36, R36 ;  /* 0x0000002424247221 */ /* 0x008fe20000000000 */
[----:B----4-:R-:W-:Y:S01]  /*1080*/  FADD R34, R32, R32 ;  /* 0x0000002020227221 */ /* 0x010fe20000000000 */
[----:B------:R-:W-:-:S04]  /*1090*/  FMUL R53, R51, R44 ;  /* 0x0000002c33357220 */ /* 0x000fc80000400000 */
[----:B------:R-:W-:Y:S01]  /*10a0*/  F2F.F64.F32 R36, R36 ;  /* 0x0000002400247310 */ /* 0x000fe20000201800 */
[----:B0-----:R-:W-:-:S07]  /*10b0*/  FMUL R50, R46, R31 ;  /* 0x0000001f2e327220 */ /* 0x001fce0000400000 */
[----:B------:R-:W0:Y:S08]  /*10c0*/  F2F.F64.F32 R44, R53 ;  /* 0x00000035002c7310 */ /* 0x000e300000201800 */
[----:B------:R-:W-:Y:S08]  /*10d0*/  F2F.F64.F32 R34, R34 ;  /* 0x0000002200227310 */ /* 0x000ff00000201800 */
[----:B------:R-:W2:Y:S01]  /*10e0*/  F2F.F64.F32 R32, R50 ;  /* 0x0000003200207310 */ /* 0x000ea20000201800 */
[----:B-1----:R-:W-:Y:S01]  /*10f0*/  FMUL R48, R48, R51 ;  /* 0x0000003330307220 */ /* 0x002fe20000400000 */
[----:B------:R-:W-:-:S06]  /*1100*/  FMUL R43, R43, R46 ;  /* 0x0000002e2b2b7220 */ /* 0x000fcc0000400000 */
[----:B------:R-:W1:Y:S01]  /*1110*/  F2F.F64.F32 R30, R49 ;  /* 0x00000031001e7310 */ /* 0x000e620000201800 */
[----:B0-----:R-:W-:Y:S02]  /*1120*/  DADD R44, R36, -R44 ;  /* 0x00000000242c7229 */ /* 0x001fe4000000082c */
[----:B--2---:R-:W-:-:S05]  /*1130*/  DADD R32, R34, -R32 ;  /* 0x0000000022207229 */ /* 0x004fca0000000820 */
[----:B------:R-:W0:Y:S01]  /*1140*/  F2F.F64.F32 R36, R48 ;  /* 0x0000003000247310 */ /* 0x000e220000201800 */
[----:B------:R-:W-:-:S07]  /*1150*/  DADD R38, R44, R38 ;  /* 0x000000002c267229 */ /* 0x000fce0000000026 */
[----:B------:R-:W2:Y:S01]  /*1160*/  F2F.F64.F32 R34, R43 ;  /* 0x0000002b00227310 */ /* 0x000ea20000201800 */
[----:B-1----:R-:W-:Y:S01]  /*1170*/  DADD R32, R32, R30 ;  /* 0x0000000020207229 */ /* 0x002fe2000000001e */
[----:B------:R-:W1:Y:S01]  /*1180*/  LDC.64 R30, c[0x0][0x3c8] ;  /* 0x0000f200ff1e7b82 */ /* 0x000e620000000a00 */
[----:B0-----:R-:W-:-:S06]  /*1190*/  DMUL R36, R38, R36 ;  /* 0x0000002426247228 */ /* 0x001fcc0000000000 */
[----:B--2---:R-:W-:-:S04]  /*11a0*/  DMUL R32, R32, R34 ;  /* 0x0000002220207228 */ /* 0x004fc80000000000 */
[----:B------:R-:W0:Y:S08]  /*11b0*/  F2F.F32.F64 R37, R36 ;  /* 0x0000002400257310 */ /* 0x000e300000301000 */
[----:B------:R-:W2:Y:S01]  /*11c0*/  F2F.F32.F64 R33, R32 ;  /* 0x0000002000217310 */ /* 0x000ea20000301000 */
[----:B------:R-:W-:-:S04]  /*11d0*/  IMAD.WIDE R34, R47, 0x4, R16 ;  /* 0x000000042f227825 */ /* 0x000fc800078e0210 */
[----:B-1----:R-:W-:-:S05]  /*11e0*/  IMAD.WIDE R30, R47, 0x4, R30 ;  /* 0x000000042f1e7825 */ /* 0x002fca00078e021e */
[----:B0-----:R0:W-:Y:S04]  /*11f0*/  STG.E desc[UR6][R30.64], R37 ;  /* 0x000000251e007986 */ /* 0x0011e8000c101906 */
[----:B--2---:R0:W-:Y:S02]  /*1200*/  STG.E desc[UR6][R34.64], R33 ;  /* 0x0000002122007986 */ /* 0x0041e4000c101906 */
.L_x_12:
[----:B------:R-:W-:Y:S01]  /*1210*/  IADD3 R13, PT, PT, R13, 0x1, RZ ;  /* 0x000000010d0d7810 */ /* 0x000fe20007ffe0ff */
[----:B0-----:R-:W-:-:S03]  /*1220*/  IMAD.WIDE R30, R2, 0x8, R28 ;  /* 0x00000008021e7825 */ /* 0x001fc600078e021c */
[----:B------:R-:W-:Y:S01]  /*1230*/  ISETP.NE.AND P0, PT, R13, R42, PT ;  /* 0x0000002a0d00720c */ /* 0x000fe20003f05270 */
[----:B------:R-:W-:-:S12]  /*1240*/  IMAD.WIDE R26, R2, 0x8, R26 ;  /* 0x00000008021a7825 */ /* 0x000fd800078e021a */
[----:B------:R-:W-:Y:S05]  /*1250*/  @P0 BRA `(.L_x_17) ;  /* 0xfffffff000b40947 */ /* 0x000fea000383ffff */
[----:B------:R-:W-:Y:S05]  /*1260*/  EXIT ;  /* 0x000000000000794d */ /* 0x000fea0003800000 */
        .weak           $__internal_1_$__cuda_sm20_sqrt_rn_f32_slowpath
        .type           $__internal_1_$__cuda_sm20_sqrt_rn_f32_slowpath,@function
        .size           $__internal_1_$__cuda_sm20_sqrt_rn_f32_slowpath,(.L_x_269 - $__internal_1_$__cuda_sm20_sqrt_rn_f32_slowpath)
$__internal_1_$__cuda_sm20_sqrt_rn_f32_slowpath:
[----:B------:R-:W-:-:S13]  /*1270*/  LOP3.LUT P0, RZ, R36, 0x7fffffff, RZ, 0xc0, !PT ;  /* 0x7fffffff24ff7812 */ /* 0x000fda000780c0ff */
[----:B------:R-:W-:Y:S05]  /*1280*/  @!P0 BRA `(.L_x_18) ;  /* 0x0000000000448947 */ /* 0x000fea0003800000 */
[----:B------:R-:W-:Y:S01]  /*1290*/  FSETP.GEU.FTZ.AND P0, PT, R36, RZ, PT ;  /* 0x000000ff2400720b */ /* 0x000fe20003f1e000 */
[----:B------:R-:W-:-:S12]  /*12a0*/  IMAD.MOV.U32 R32, RZ, RZ, R36 ;  /* 0x000000ffff207224 */ /* 0x000fd800078e0024 */
[----:B------:R-:W-:Y:S01]  /*12b0*/  @!P0 MOV R36, 0x7fffffff ;  /* 0x7fffffff00248802 */ /* 0x000fe20000000f00 */
[----:B------:R-:W-:Y:S06]  /*12c0*/  @!P0 BRA `(.L_x_18) ;  /* 0x0000000000348947 */ /* 0x000fec0003800000 */
[----:B------:R-:W-:-:S13]  /*12d0*/  FSETP.GTU.FTZ.AND P0, PT, |R32|, +INF , PT ;  /* 0x7f8000002000780b */ /* 0x000fda0003f1c200 */
[----:B------:R-:W-:Y:S01]  /*12e0*/  @P0 FADD.FTZ R36, R32, 1 ;  /* 0x3f80000020240421 */ /* 0x000fe20000010000 */
[----:B------:R-:W-:Y:S06]  /*12f0*/  @P0 BRA `(.L_x_18) ;  /* 0x0000000000280947 */ /* 0x000fec0003800000 */
[----:B------:R-:W-:-:S13]  /*1300*/  FSETP.NEU.FTZ.AND P0, PT, |R32|, +INF , PT ;  /* 0x7f8000002000780b */ /* 0x000fda0003f1d200 */
[----:B------:R-:W-:-:S04]  /*1310*/  @P0 FFMA R33, R32, 1.84467440737095516160e+19, RZ ;  /* 0x5f80000020210823 */ /* 0x000fc800000000ff */
[----:B------:R-:W0:Y:S02]  /*1320*/  @P0 MUFU.RSQ R36, R33 ;  /* 0x0000002100240308 */ /* 0x000e240000001400 */
[----:B0-----:R-:W-:Y:S01]  /*1330*/  @P0 FMUL.FTZ R50, R33, R36 ;  /* 0x0000002421320220 */ /* 0x001fe20000410000 */
[----:B------:R-:W-:Y:S01]  /*1340*/  @P0 FMUL.FTZ R37, R36, 0.5 ;  /* 0x3f00000024250820 */ /* 0x000fe20000410000 */
[----:B------:R-:W-:Y:S02]  /*1350*/  @!P0 MOV R36, R32 ;  /* 0x0000002000248202 */ /* 0x000fe40000000f00 */
[----:B------:R-:W-:-:S04]  /*1360*/  @P0 FADD.FTZ R35, -R50, -RZ ;  /* 0x800000ff32230221 */ /* 0x000fc80000010100 */
[----:B------:R-:W-:-:S04]  /*1370*/  @P0 FFMA R35, R50, R35, R33 ;  /* 0x0000002332230223 */ /* 0x000fc80000000021 */
[----:B------:R-:W-:-:S04]  /*1380*/  @P0 FFMA R35, R35, R37, R50 ;  /* 0x0000002523230223 */ /* 0x000fc80000000032 */
[----:B------:R-:W-:-:S07]  /*1390*/  @P0 FMUL.FTZ R36, R35, 2.3283064365386962891e-10 ;  /* 0x2f80000023240820 */ /* 0x000fce0000410000 */
.L_x_18:
[----:B------:R-:W-:Y:S01]  /*13a0*/  HFMA2 R33, -RZ, RZ, 0, 0 ;  /* 0x00000000ff217431 */ /* 0x000fe200000001ff */
[----:B------:R-:W-:-:S04]  /*13b0*/  MOV R32, R34 ;  /* 0x0000002200207202 */ /* 0x000fc80000000f00 */
[----:B------:R-:W-:Y:S05]  /*13c0*/  RET.REL.NODEC R32 `(_Z22Compute_VTI_Next_PQ_T2PKfS0_S0_S0_S0_S0_S0_S0_S0_PfS1_PKiS3_iiffffffffffffffffff) ;  /* 0xffffffec200c7950 */ /* 0x000fea0003c3ffff */
.L_x_19:
        /* <DEDUP_REMOVED lines=11> */
.L_x_269:


//--------------------- .text._Z28Compute_DYED1and2_Part_V4_V5PfS_S_PKiS1_S1_S1_iiffffffffffffffffffffffffffff --------------------------
	.section	.text._Z28Compute_DYED1and2_Part_V4_V5PfS_S_PKiS1_S1_S1_iiffffffffffffffffffffffffffff,"ax",@progbits
	.align	128
        .global         _Z28Compute_DYED1and2_Part_V4_V5PfS_S_PKiS1_S1_S1_iiffffffffffffffffffffffffffff
        .type           _Z28Compute_DYED1and2_Part_V4_V5PfS_S_PKiS1_S1_S1_iiffffffffffffffffffffffffffff,@function
        .size           _Z28Compute_DYED1and2_Part_V4_V5PfS_S_PKiS1_S1_S1_iiffffffffffffffffffffffffffff,(.L_x_270 - _Z28Compute_DYED1and2_Part_V4_V5PfS_S_PKiS1_S1_S1_iiffffffffffffffffffffffffffff)
        .other          _Z28Compute_DYED1and2_Part_V4_V5PfS_S_PKiS1_S1_S1_iiffffffffffffffffffffffffffff,@"STO_CUDA_ENTRY STV_DEFAULT"
_Z28Compute_DYED1and2_Part_V4_V5PfS_S_PKiS1_S1_S1_iiffffffffffffffffffffffffffff:
.text._Z28Compute_DYED1and2_Part_V4_V5PfS_S_PKiS1_S1_S1_iiffffffffffffffffffffffffffff:
[----:B------:R-:W-:Y:S01]  /*0000*/  LDC R1, c[0x0][0x37c] ;  /* 0x0000df00ff017b82 */ /* 0x000fe20000000800 */
[----:B------:R-:W0:Y:S01]  /*0010*/  S2R R2, SR_CTAID.Y ;  /* 0x0000000000027919 */ /* 0x000e220000002600 */
[----:B------:R-:W1:Y:S01]  /*0020*/  LDCU UR4, c[0x0][0x3b8] ;  /* 0x00007700ff0477ac */ /* 0x000e620008000800 */
[----:B------:R-:W2:Y:S01]  /*0030*/  LDCU.64 UR10, c[0x0][0x358] ;  /* 0x00006b00ff0a77ac */ /* 0x000ea20008000a00 */
[----:B-1----:R-:W-:Y:S01]  /*0040*/  UIADD3 UR4, UPT, UPT, UR4, -0xd, URZ ;  /* 0xfffffff304047890 */ /* 0x002fe2000fffe0ff */
[----:B0-----:R-:W-:-:S05]  /*0050*/  ISETP.GT.U32.AND P1, PT, R2, 0x4, PT ;  /* 0x000000040200780c */ /* 0x001fca0003f24070 */
[----:B------:R-:W-:-:S13]  /*0060*/  ISETP.GE.U32.AND P0, PT, R2, UR4, PT ;  /* 0x0000000402007c0c */ /* 0x000fda000bf06070 */
[----:B--2---:R-:W-:Y:S05]  /*0070*/  @!P0 BRA P1, `(.L_x_20) ;  /* 0x0000000c009c8947 */ /* 0x004fea0000800000 */
[----:B------:R-:W0:Y:S02]  /*0080*/  LDC R3, c[0x0][0x3bc] ;  /* 0x0000ef00ff037b82 */ /* 0x000e240000000800 */
[----:B0-----:R-:W-:-:S13]  /*0090*/  ISETP.GE.AND P0, PT, R3, 0x1, PT ;  /* 0x000000010300780c */ /* 0x001fda0003f06270 */
[----:B------:R-:W-:Y:S05]  /*00a0*/  @!P0 EXIT ;  /* 0x000000000000894d */ /* 0x000fea0003800000 */
[----:B------:R-:W0:Y:S01]  /*00b0*/  S2R R5, SR_TID.X ;  /* 0x0000000000057919 */ /* 0x000e220000002100 */
[----:B------:R-:W1:Y:S01]  /*00c0*/  S2UR UR5, SR_CgaCtaId ;  /* 0x00000000000579c3 */ /* 0x000e620000008800 */
[----:B------:R-:W-:Y:S01]  /*00d0*/  IADD3 R2, PT, PT, R2, 0x4, RZ ;  /* 0x0000000402027810 */ /* 0x000fe20007ffe0ff */
[----:B------:R-:W-:Y:S01]  /*00e0*/  UMOV UR4, 0x400 ;  /* 0x0000040000047882 */ /* 0x000fe20000000000 */
[----:B------:R-:W2:Y:S01]  /*00f0*/  S2R R0, SR_TID.Y ;  /* 0x0000000000007919 */ /* 0x000ea20000002200 */
[----:B------:R-:W3:Y:S02]  /*0100*/  LDCU UR20, c[0x0][0x3bc] ;  /* 0x00007780ff1477ac */ /* 0x000ee40008000800 */
[----:B------:R-:W-:Y:S01]  /*0110*/  IMAD R2, R2, R3, RZ ;  /* 0x0000000302027224 */ /* 0x000fe200078e02ff */
[----:B------:R-:W4:Y:S03]  /*0120*/  LDCU.64 UR14, c[0x0][0x390] ;  /* 0x00007200ff0e77ac */ /* 0x000f260008000a00 */
[C---:B------:R-:W-:Y:S01]  /*0130*/  IMAD R6, R2.reuse, 0x30, RZ ;  /* 0x0000003002067824 */ /* 0x040fe200078e02ff */
[C---:B------:R-:W-:Y:S01]  /*0140*/  SHF.L.U32 R8, R2.reuse, 0x5, RZ ;  /* 0x0000000502087819 */ /* 0x040fe200000006ff */
[----:B------:R-:W0:Y:S01]  /*0150*/  LDCU.64 UR6, c[0x0][0x388] ;  /* 0x00007100ff0677ac */ /* 0x000e220008000a00 */
[----:B------:R-:W-:Y:S01]  /*0160*/  SHF.L.U32 R10, R2, 0x6, RZ ;  /* 0x00000006020a7819 */ /* 0x000fe200000006ff */
[----:B------:R-:W2:Y:S01]  /*0170*/  LDCU.64 UR8, c[0x0][0x3a0] ;  /* 0x00007400ff0877ac */ /* 0x000ea20008000a00 */
[----:B------:R-:W2:Y:S01]  /*0180*/  LDCU.64 UR12, c[0x0][0x398] ;  /* 0x00007300ff0c77ac */ /* 0x000ea20008000a00 */
[----:B-1----:R-:W-:Y:S01]  /*0190*/  ULEA UR5, UR5, UR4, 0x18 ;  /* 0x0000000405057291 */ /* 0x002fe2000f8ec0ff */
[----:B------:R-:W1:Y:S01]  /*01a0*/  LDCU.64 UR16, c[0x0][0x3b0] ;  /* 0x00007600ff1077ac */ /* 0x000e620008000a00 */
[----:B------:R-:W1:Y:S01]  /*01b0*/  LDCU.64 UR18, c[0x0][0x3a8] ;  /* 0x00007500ff1277ac */ /* 0x000e620008000a00 */
[----:B0-----:R-:W-:-:S02]  /*01c0*/  SHF.L.U32 R4, R5, 0x2, RZ ;  /* 0x0000000205047819 */ /* 0x001fc400000006ff */
[----:B------:R-:W-:Y:S01]  /*01d0*/  LOP3.LUT R3, R5, 0xf, RZ, 0xc0, !PT ;  /* 0x0000000f05037812 */ /* 0x000fe200078ec0ff */
[----:B------:R-:W-:Y:S01]  /*01e0*/  UMOV UR4, URZ ;  /* 0x000000ff00047c82 */ /* 0x000fe20008000000 */
[----:B--2---:R-:W-:Y:S02]  /*01f0*/  LEA R7, R0, R5, 0x6 ;  /* 0x0000000500077211 */ /* 0x004fe400078e30ff */
[----:B------:R-:W-:Y:S02]  /*0200*/  LOP3.LUT R3, R3, 0x40, R4, 0xf8, !PT ;  /* 0x0000004003037812 */ /* 0x000fe400078ef804 */
[----:B------:R-:W-:Y:S01]  /*0210*/  IADD3 R11, PT, PT, R4, UR5, RZ ;  /* 0x00000005040b7c10 */ /* 0x000fe2000fffe0ff */
[C---:B------:R-:W-:Y:S01]  /*0220*/  IMAD R12, R0.reuse, -0x10, R7 ;  /* 0xfffffff0000c7824 */ /* 0x040fe200078e0207 */
[----:B------:R-:W-:Y:S02]  /*0230*/  LEA R9, R3, UR5, 0x2 ;  /* 0x0000000503097c11 */ /* 0x000fe4000f8e10ff */
[----:B------:R-:W-:-:S02]  /*0240*/  LEA R11, R0, R11, 0x8 ;  /* 0x0000000b000b7211 */ /* 0x000fc400078e40ff */
[----:B-1-34-:R-:W-:-:S07]  /*0250*/  LEA R12, R12, UR5, 0x2 ;  /* 0x000000050c0c7c11 */ /* 0x01afce000f8e10ff */
.L_x_27:
[----:B0-----:R-:W0:Y:S01]  /*0260*/  LDC.64 R2, c[0x0][0x380] ;  /* 0x0000e000ff027b82 */ /* 0x001e220000000a00 */
[----:B------:R-:W-:Y:S01]  /*0270*/  ISETP.GT.AND P0, PT, R0, 0x1, PT ;  /* 0x000000010000780c */ /* 0x000fe20003f04270 */
[----:B------:R-:W-:Y:S01]  /*0280*/  BSSY.RECONVERGENT B0, `(.L_x_21) ;  /* 0x0000075000007945 */ /* 0x000fe20003800200 */
[----:B0-----:R-:W-:-:S11]  /*0290*/  IMAD.WIDE.U32 R2, R10, 0x8, R2 ;  /* 0x000000080a027825 */ /* 0x001fd600078e0002 */
[----:B------:R-:W-:Y:S05]  /*02a0*/  @P0 BRA `(.L_x_22) ;  /* 0x0000000400040947 */ /* 0x000fea0003800000 */
[----:B------:R-:W-:-:S04]  /*02b0*/  VIMNMX.U32 R13, PT, PT, R0, 0x2, PT ;  /* 0x00000002000d7848 */ /* 0x000fc80003fe0000 */
[----:B------:R-:W-:-:S04]  /*02c0*/  SHF.L.U32 R13, R13, 0x2, RZ ;  /* 0x000000020d0d7819 */ /* 0x000fc800000006ff */
[----:B------:R-:W0:Y:S02]  /*02d0*/  LDC R14, c[0x2][R13] ;  /* 0x008000000d0e7b82 */ /* 0x000e240000000800 */
[----:B0-----:R-:W-:-:S04]  /*02e0*/  SHF.R.S32.HI R15, RZ, 0x1f, R14 ;  /* 0x0000001fff0f7819 */ /* 0x001fc8000001140e */
.L_x_140:
[----:B------:R-:W-:Y:S05]  /*02f0*/  BRX R14 -0x300                                                                                             (*"BRANCH_TARGETS .L_x_141,.L_x_142,.L_x_23"*) ;  /* 0xfffffffc0e407949 */ /* 0x000fea000383ffff */
.L_x_142:
[C---:B------:R-:W-:Y:S02]  /*0300*/  IADD3 R15, P0, PT, R5.reuse, R10, RZ ;  /* 0x0000000a050f7210 */ /* 0x040fe40007f1e0ff */
[----:B------:R-:W-:Y:S02]  /*0310*/  IADD3 R13, P1, PT, R5, R8, RZ ;  /* 0x00000008050d7210 */ /* 0x000fe40007f3e0ff */
[----:B------:R-:W-:Y:S02]  /*0320*/  IADD3.X R16, PT, PT, RZ, RZ, RZ, P0, !PT ;  /* 0x000000ffff107210 */ /* 0x000fe400007fe4ff */
[C---:B------:R-:W-:Y:S02]  /*0330*/  LEA R14, P0, R15.reuse, UR6, 0x3 ;  /* 0x000000060f0e7c11 */ /* 0x040fe4000f8018ff */
[----:B------:R-:W-:Y:S02]  /*0340*/  IADD3.X R24, PT, PT, RZ, RZ, RZ, P1, !PT ;  /* 0x000000ffff187210 */ /* 0x000fe40000ffe4ff */
[----:B------:R-:W-:-:S02]  /*0350*/  LEA.HI.X R15, R15, UR7, R16, 0x3, P0 ;  /* 0x000000070f0f7c11 */ /* 0x000fc400080f1c10 */
[----:B------:R-:W-:-:S03]  /*0360*/  LEA R16, P0, R13, UR8, 0x2 ;  /* 0x000000080d107c11 */ /* 0x000fc6000f8010ff */
[----:B------:R-:W2:Y:S01]  /*0370*/  LDG.E.64 R18, desc[UR10][R14.64] ;  /* 0x0000000a0e127981 */ /* 0x000ea2000c1e1b00 */
[----:B------:R-:W-:-:S03]  /*0380*/  LEA.HI.X R17, R13, UR9, R24, 0x2, P0 ;  /* 0x000000090d117c11 */ /* 0x000fc600080f1418 */
[----:B------:R-:W3:Y:S04]  /*0390*/  LDG.E.64 R20, desc[UR10][R14.64+0x100] ;  /* 0x0001000a0e147981 */ /* 0x000ee8000c1e1b00 */
[----:B------:R-:W4:Y:S04]  /*03a0*/  LDG.E.64 R22, desc[UR10][R14.64+0x200] ;  /* 0x0002000a0e167981 */ /* 0x000f28000c1e1b00 */
[----:B------:R-:W5:Y:S04]  /*03b0*/  LDG.E.64 R24, desc[UR10][R14.64+0x300] ;  /* 0x0003000a0e187981 */ /* 0x000f68000c1e1b00 */
[----:B------:R-:W5:Y:S04]  /*03c0*/  LDG.E.64 R26, desc[UR10][R14.64+0x400] ;  /* 0x0004000a0e1a7981 */ /* 0x000f68000c1e1b00 */
[----:B------:R-:W5:Y:S04]  /*03d0*/  LDG.E.64 R28, desc[UR10][R14.64+0x500] ;  /* 0x0005000a0e1c7981 */ /* 0x000f68000c1e1b00 */
[----:B------:R-:W5:Y:S04]  /*03e0*/  LDG.E R30, desc[UR10][R16.64] ;  /* 0x0000000a101e7981 */ /* 0x000f68000c1e1900 */
[----:B------:R-:W5:Y:S04]  /*03f0*/  LDG.E R32, desc[UR10][R16.64+0x80] ;  /* 0x0000800a10207981 */ /* 0x000f68000c1e1900 */
[----:B--2---:R0:W-:Y:S04]  /*0400*/  STS [R4+UR5+0x600], R18 ;  /* 0x0006001204007988 */ /* 0x0041e80008000805 */
[----:B------:R0:W-:Y:S04]  /*0410*/  STS [R4+UR5+0x900], R19 ;  /* 0x0009001304007988 */ /* 0x0001e80008000805 */
[----:B---3--:R0:W-:Y:S04]  /*0420*/  STS [R4+UR5+0x680], R20 ;  /* 0x0006801404007988 */ /* 0x0081e80008000805 */
[----:B------:R0:W-:Y:S04]  /*0430*/  STS [R4+UR5+0x980], R21 ;  /* 0x0009801504007988 */ /* 0x0001e80008000805 */
[----:B----4-:R0:W-:Y:S04]  /*0440*/  STS [R4+UR5+0x700], R22 ;  /* 0x0007001604007988 */ /* 0x0101e80008000805 */
[----:B------:R0:W-:Y:S04]  /*0450*/  STS [R4+UR5+0xa00], R23 ;  /* 0x000a001704007988 */ /* 0x0001e80008000805 */
[----:B-----5:R0:W-:Y:S04]  /*0460*/  STS [R4+UR5+0x780], R24 ;  /* 0x0007801804007988 */ /* 0x0201e80008000805 */
[----:B------:R0:W-:Y:S04]  /*0470*/  STS [R4+UR5+0xa80], R25 ;  /* 0x000a801904007988 */ /* 0x0001e80008000805 */
[----:B------:R0:W-:Y:S04]  /*0480*/  STS [R4+UR5+0x800], R26 ;  /* 0x0008001a04007988 */ /* 0x0001e80008000805 */
[----:B------:R0:W-:Y:S04]  /*0490*/  STS [R4+UR5+0xb00], R27 ;  /* 0x000b001b04007988 */ /* 0x0001e80008000805 */
[----:B------:R0:W-:Y:S04]  /*04a0*/  STS [R4+UR5+0x880], R28 ;  /* 0x0008801c04007988 */ /* 0x0001e80008000805 */
[----:B------:R0:W-:Y:S04]  /*04b0*/  STS [R4+UR5+0xb80], R29 ;  /* 0x000b801d04007988 */ /* 0x0001e80008000805 */
[----:B------:R0:W-:Y:S04]  /*04c0*/  STS [R9+0x1240], R30 ;  /* 0x0012401e09007388 */ /* 0x0001e80000000800 */
[----:B------:R0:W-:Y:S01]  /*04d0*/  STS [R9+0x1440], R32 ;  /* 0x0014402009007388 */ /* 0x0001e20000000800 */
[----:B------:R-:W-:Y:S05]  /*04e0*/  BRA `(.L_x_23) ;  /* 0x0000000400387947 */ /* 0x000fea0003800000 */
.L_x_141:
[C---:B------:R-:W-:Y:S02]  /*04f0*/  LEA R14, P0, R5.reuse, R2, 0x3 ;  /* 0x00000002050e7211 */ /* 0x040fe400078018ff */
[C---:B------:R-:W-:Y:S02]  /*0500*/  IADD3 R13, P1, PT, R5.reuse, R8, RZ ;  /* 0x00000008050d7210 */ /* 0x040fe40007f3e0ff */
[----:B------:R-:W-:Y:S02]  /*0510*/  LEA.HI.X R15, R5, R3, RZ, 0x3, P0 ;  /* 0x00000003050f7211 */ /* 0x000fe400000f1cff */
[----:B------:R-:W-:Y:S02]  /*0520*/  IADD3.X R24, PT, PT, RZ, RZ, RZ, P1, !PT ;  /* 0x000000ffff187210 */ /* 0x000fe40000ffe4ff */
[C---:B------:R-:W-:Y:S01]  /*0530*/  LEA R16, P0, R13.reuse, UR12, 0x2 ;  /* 0x0000000c0d107c11 */ /* 0x040fe2000f8010ff */
[----:B------:R-:W2:Y:S03]  /*0540*/  LDG.E.64 R18, desc[UR10][R14.64] ;  /* 0x0000000a0e127981 */ /* 0x000ea6000c1e1b00 */
[----:B------:R-:W-:Y:S01]  /*0550*/  LEA.HI.X R17, R13, UR13, R24, 0x2, P0 ;  /* 0x0000000d0d117c11 */ /* 0x000fe200080f1418 */
[----:B------:R-:W3:Y:S04]  /*0560*/  LDG.E.64 R20, desc[UR10][R14.64+0x100] ;  /* 0x0001000a0e147981 */ /* 0x000ee8000c1e1b00 */
[----:B------:R-:W4:Y:S04]  /*0570*/  LDG.E.64 R22, desc[UR10][R14.64+0x200] ;  /* 0x0002000a0e167981 */ /* 0x000f28000c1e1b00 */
[----:B------:R-:W5:Y:S04]  /*0580*/  LDG.E.64 R24, desc[UR10][R14.64+0x300] ;  /* 0x0003000a0e187981 */ /* 0x000f68000c1e1b00 */
[----:B------:R-:W5:Y:S04]  /*0590*/  LDG.E.64 R26, desc[UR10][R14.64+0x400] ;  /* 0x0004000a0e1a7981 */ /* 0x000f68000c1e1b00 */
[----:B------:R-:W5:Y:S04]  /*05a0*/  LDG.E.64 R28, desc[UR10][R14.64+0x500] ;  /* 0x0005000a0e1c7981 */ /* 0x000f68000c1e1b00 */
[----:B------:R-:W5:Y:S04]  /*05b0*/  LDG.E R30, desc[UR10][R16.64] ;  /* 0x0000000a101e7981 */ /* 0x000f68000c1e1900 */
[----:B------:R-:W5:Y:S04]  /*05c0*/  LDG.E R32, desc[UR10][R16.64+0x80] ;  /* 0x0000800a10207981 */ /* 0x000f68000c1e1900 */
[----:B--2---:R2:W-:Y:S04]  /*05d0*/  STS [R4+UR5], R18 ;  /* 0x0000001204007988 */ /* 0x0045e80008000805 */
        /* <DEDUP_REMOVED lines=14> */
.L_x_22:
[----:B------:R-:W-:-:S04]  /*06c0*/  MOV R13, 0xfffffffe ;  /* 0xfffffffe000d7802 */ /* 0x000fc80000000f00 */
[----:B------:R-:W-:-:S04]  /*06d0*/  VIADDMNMX.U32 R13, R0, R13, 0x2, PT ;  /* 0x00000002000d7446 */ /* 0x000fc8000380000d */
[----:B------:R-:W-:-:S04]  /*06e0*/  SHF.L.U32 R13, R13, 0x2, RZ ;  /* 0x000000020d0d7819 */ /* 0x000fc800000006ff */
[----:B------:R-:W0:Y:S02]  /*06f0*/  LDC R14, c[0x2][R13+0xc] ;  /* 0x008003000d0e7b82 */ /* 0x000e240000000800 */
[----:B0-----:R-:W-:-:S04]  /*0700*/  SHF.R.S32.HI R15, RZ, 0x1f, R14 ;  /* 0x0000001fff0f7819 */ /* 0x001fc8000001140e */
.L_x_144:
[----:B------:R-:W-:Y:S05]  /*0710*/  BRX R14 -0x720                                                                                             (*"BRANCH_TARGETS .L_x_145,.L_x_146,.L_x_23"*) ;  /* 0xfffffff80e387949 */ /* 0x000fea000383ffff */
.L_x_146:
[C---:B------:R-:W-:Y:S02]  /*0720*/  IADD3 R13, P0, PT, R5.reuse, R6, RZ ;  /* 0x00000006050d7210 */ /* 0x040fe40007f1e0ff */
[----:B------:R-:W-:Y:S02]  /*0730*/  IADD3 R17, P1, PT, R5, R8, RZ ;  /* 0x0000000805117210 */ /* 0x000fe40007f3e0ff */
[----:B------:R-:W-:Y:S02]  /*0740*/  IADD3.X R18, PT, PT, RZ, RZ, RZ, P0, !PT ;  /* 0x000000ffff127210 */ /* 0x000fe400007fe4ff */
[----:B------:R-:W-:Y:S02]  /*0750*/  LEA R14, P0, R13, UR14, 0x3 ;  /* 0x0000000e0d0e7c11 */ /* 0x000fe4000f8018ff */
[----:B------:R-:W-:Y:S02]  /*0760*/  IADD3.X R20, PT, PT, RZ, RZ, RZ, P1, !PT ;  /* 0x000000ffff147210 */ /* 0x000fe40000ffe4ff */
[----:B------:R-:W-:-:S02]  /*0770*/  LEA R16, P1, R17, UR16, 0x2 ;  /* 0x0000001011107c11 */ /* 0x000fc4000f8210ff */
[----:B------:R-:W-:Y:S02]  /*0780*/  LEA.HI.X R15, R13, UR15, R18, 0x3, P0 ;  /* 0x0000000f0d0f7c11 */ /* 0x000fe400080f1c12 */
[----:B------:R-:W-:-:S03]  /*0790*/  LEA.HI.X R17, R17, UR17, R20, 0x2, P1 ;  /* 0x0000001111117c11 */ /* 0x000fc600088f1414 */
[----:B------:R-:W2:Y:S04]  /*07a0*/  LDG.E.64 R18, desc[UR10][R14.64+0x300] ;  /* 0x0003000a0e127981 */ /* 0x000ea8000c1e1b00 */
[----:B------:R-:W3:Y:S04]  /*07b0*/  LDG.E.64 R20, desc[UR10][R14.64+0x400] ;  /* 0x0004000a0e147981 */ /* 0x000ee8000c1e1b00 */
[----:B------:R-:W4:Y:S04]  /*07c0*/  LDG.E.64 R22, desc[UR10][R14.64+0x500] ;  /* 0x0005000a0e167981 */ /* 0x000f28000c1e1b00 */
        /* <DEDUP_REMOVED lines=8> */
[----:B-----5:R0:W-:Y:S04]  /*0850*/  STS [R9+0x12c0], R24 ;  /* 0x0012c01809007388 */ /* 0x0201e80000000800 */
[----:B------:R0:W-:Y:S01]  /*0860*/  STS [R9+0x14c0], R26 ;  /* 0x0014c01a09007388 */ /* 0x0001e20000000800 */
[----:B------:R-:W-:Y:S05]  /*0870*/  BRA `(.L_x_23) ;  /* 0x0000000000547947 */ /* 0x000fea0003800000 */
.L_x_145:
        /* <DEDUP_REMOVED lines=20> */
[----:B------:R1:W-:Y:S02]  /*09c0*/  STS [R9+0x1480], R26 ;  /* 0x0014801a09007388 */ /* 0x0003e40000000800 */
.L_x_23:
[----:B------:R-:W-:Y:S05]  /*09d0*/  BSYNC.RECONVERGENT B0 ;  /* 0x0000000000007941 */ /* 0x000fea0003800200 */
.L_x_21:
[----:B------:R-:W-:Y:S08]  /*09e0*/  BAR.SYNC.DEFER_BLOCKING 0x0 ;  /* 0x0000000000007b1d */ /* 0x000ff00000010000 */
[----:B012---:R-:W0:Y:S01]  /*09f0*/  LDC.64 R26, c[0x0][0x3f8] ;  /* 0x0000fe00ff1a7b82 */ /* 0x007e220000000a00 */
[----:B------:R-:W-:Y:S07]  /*0a00*/  BSSY.RECONVERGENT B0, `(.L_x_24) ;  /* 0x000001f000007945 */ /* 0x000fee0003800200 */
[----:B------:R-:W1:Y:S08]  /*0a10*/  LDC.64 R28, c[0x0][0x400] ;  /* 0x00010000ff1c7b82 */ /* 0x000e700000000a00 */
[----:B------:R-:W2:Y:S01]  /*0a20*/  LDC.64 R20, c[0x0][0x408] ;  /* 0x00010200ff147b82 */ /* 0x000ea20000000a00 */
[----:B------:R-:W3:Y:S04]  /*0a30*/  LDS R22, [R11+0x1240] ;  /* 0x001240000b167984 */ /* 0x000ee80000000800 */
[----:B------:R4:W0:Y:S04]  /*0a40*/  LDS R13, [R12+0x20] ;  /* 0x000020000c0d7984 */ /* 0x0008280000000800 */
[----:B------:R4:W0:Y:S04]  /*0a50*/  LDS R14, [R12+0x320] ;  /* 0x000320000c0e7984 */ /* 0x0008280000000800 */
[----:B------:R4:W0:Y:S04]  /*0a60*/  LDS R15, [R12+0x620] ;  /* 0x000620000c0f7984 */ /* 0x0008280000000800 */
[----:B------:R4:W1:Y:S04]  /*0a70*/  LDS R16, [R12+0x920] ;  /* 0x000920000c107984 */ /* 0x0008680000000800 */
[----:B------:R4:W1:Y:S04]  /*0a80*/  LDS R17, [R12+0xc20] ;  /* 0x000c20000c117984 */ /* 0x0008680000000800 */
[----:B------:R4:W1:Y:S01]  /*0a90*/  LDS R18, [R12+0xf20] ;  /* 0x000f20000c127984 */ /* 0x0008620000000800 */
[----:B---3--:R-:W-:-:S02]  /*0aa0*/  SHF.R.U32.HI R19, RZ, 0x10, R22 ;  /* 0x00000010ff137819 */ /* 0x008fc40000011616 */
[----:B------:R-:W-:Y:S02]  /*0ab0*/  SHF.R.U32.HI R23, RZ, 0x8, R22 ;  /* 0x00000008ff177819 */ /* 0x000fe40000011616 */
[----:B------:R-:W-:Y:S02]  /*0ac0*/  LOP3.LUT R19, R19, 0xff, RZ, 0xc0, !PT ;  /* 0x000000ff13137812 */ /* 0x000fe400078ec0ff */
[----:B------:R-:W-:Y:S02]  /*0ad0*/  LOP3.LUT R23, R23, 0xff, RZ, 0xc0, !PT ;  /* 0x000000ff17177812 */ /* 0x000fe400078ec0ff */
[----:B------:R-:W-:Y:S02]  /*0ae0*/  I2FP.F32.U32 R19, R19 ;  /* 0x0000001300137245 */ /* 0x000fe40000201000 */
[----:B------:R-:W-:-:S03]  /*0af0*/  I2FP.F32.U32 R23, R23 ;  /* 0x0000001700177245 */ /* 0x000fc60000201000 */
[----:B0-----:R-:W-:Y:S02]  /*0b00*/  FFMA R26, R19, R27, R26 ;  /* 0x0000001b131a7223 */ /* 0x001fe4000000001a */
[----:B------:R-:W1:Y:S01]  /*0b10*/  I2F.U8 R19, R22 ;  /* 0x0000001600137306 */ /* 0x000e620000001000 */
[----:B--2---:R-:W-:Y:S02]  /*0b20*/  FFMA R20, R23, R21, R20 ;  /* 0x0000001517147223 */ /* 0x004fe40000000014 */
[----:B------:R-:W-:-:S04]  /*0b30*/  IADD3 R24, PT, PT, R26, 0x1800000, RZ ;  /* 0x018000001a187810 */ /* 0x000fc80007ffe0ff */
[----:B------:R-:W-:-:S04]  /*0b40*/  LOP3.LUT R24, R24, 0x7f800000, RZ, 0xc0, !PT ;  /* 0x7f80000018187812 */ /* 0x000fc800078ec0ff */
[----:B------:R-:W-:Y:S01]  /*0b50*/  ISETP.GT.U32.AND P0, PT, R24, 0x1ffffff, PT ;  /* 0x01ffffff1800780c */ /* 0x000fe20003f04070 */
[----:B-1----:R-:W-:-:S12]  /*0b60*/  FFMA R19, R19, R29, R28 ;  /* 0x0000001d13137223 */ /* 0x002fd8000000001c */
[----:B----4-:R-:W-:Y:S05]  /*0b70*/  @P0 BRA `(.L_x_25) ;  /* 0x00000000000c0947 */ /* 0x010fea0003800000 */
[----:B------:R-:W-:-:S07]  /*0b80*/  MOV R28, 0xba0 ;  /* 0x00000ba0001c7802 */ /* 0x000fce0000000f00 */
[----:B------:R-:W-:Y:S05]  /*0b90*/  CALL.REL.NOINC `($__internal_2_$__cuda_sm20_rcp_rn_f32_slowpath) ;  /* 0x0000006000107944 */ /* 0x000fea0003c00000 */
[----:B------:R-:W-:Y:S05]  /*0ba0*/  BRA `(.L_x_26) ;  /* 0x0000000000107947 */ /* 0x000fea0003800000 */
.L_x_25:
[----:B------:R-:W0:Y:S02]  /*0bb0*/  MUFU.RCP R29, R26 ;  /* 0x0000001a001d7308 */ /* 0x000e240000001000 */
[----:B0-----:R-:W-:-:S04]  /*0bc0*/  FFMA R21, R26, R29, -1 ;  /* 0xbf8000001a157423 */ /* 0x001fc8000000001d */
[----:B------:R-:W-:-:S04]  /*0bd0*/  FADD.FTZ R22, -R21, -RZ ;  /* 0x800000ff15167221 */ /* 0x000fc80000010100 */
[----:B------:R-:W-:-:S07]  /*0be0*/  FFMA R29, R29, R22, R29 ;  /* 0x000000161d1d7223 */ /* 0x000fce000000001d */
.L_x_26:
[----:B------:R-:W-:Y:S05]  /*0bf0*/  BSYNC.RECONVERGENT B0 ;  /* 0x0000000000007941 */ /* 0x000fea0003800200 */
.L_x_24:
[----:B------:R-:W-:Y:S01]  /*0c00*/  FMUL.RZ R27, R20, 0.15915493667125701904 ;  /* 0x3e22f983141b7820 */ /* 0x000fe2000040c000 */
[----:B------:R-:W-:Y:S01]  /*0c10*/  FMUL.RZ R25, R19, 0.15915493667125701904 ;  /* 0x3e22f98313197820 */ /* 0x000fe2000040c000 */
[----:B------:R-:W-:Y:S01]  /*0c20*/  IMAD.WIDE.U32 R2, R7, 0x8, R2 ;  /* 0x0000000807027825 */ /* 0x000fe200078e0002 */
[----:B------:R-:W-:Y:S01]  /*0c30*/  UIADD3 UR4, UPT, UPT, UR4, 0x4, URZ ;  /* 0x0000000404047890 */ /* 0x000fe2000fffe0ff */
[----:B------:R-:W0:Y:S01]  /*0c40*/  MUFU.COS R22, R27 ;  /* 0x0000001b00167308 */ /* 0x000e220000000000 */
[----:B------:R-:W-:Y:S02]  /*0c50*/  IADD3 R8, PT, PT, R8, 0x40, RZ ;  /* 0x0000004008087810 */ /* 0x000fe40007ffe0ff */
[----:B------:R-:W-:Y:S01]  /*0c60*/  UISETP.GE.AND UP0, UPT, UR4, UR20, UPT ;  /* 0x000000140400728c */ /* 0x000fe2000bf06270 */
[----:B------:R-:W-:Y:S02]  /*0c70*/  IADD3 R6, PT, PT, R6, 0xc0, RZ ;  /* 0x000000c006067810 */ /* 0x000fe40007ffe0ff */
[----:B------:R-:W-:-:S02]  /*0c80*/  IADD3 R10, PT, PT, R10, 0x100, RZ ;  /* 0x000001000a0a7810 */ /* 0x000fc40007ffe0ff */
[----:B------:R-:W1:Y:S08]  /*0c90*/  MUFU.SIN R21, R27 ;  /* 0x0000001b00157308 */ /* 0x000e700000000400 */
[----:B------:R-:W2:Y:S01]  /*0ca0*/  MUFU.SIN R19, R25 ;  /* 0x0000001900137308 */ /* 0x000ea20000000400 */
[----:B0-----:R-:W-:-:S07]  /*0cb0*/  FMUL R24, R13, R22 ;  /* 0x000000160d187220 */ /* 0x001fce0000400000 */
[----:B------:R-:W0:Y:S01]  /*0cc0*/  MUFU.COS R20, R25 ;  /* 0x0000001900147308 */ /* 0x000e220000000000 */
[-C--:B-1----:R-:W-:Y:S01]  /*0cd0*/  FMUL R13, R13, R21.reuse ;  /* 0x000000150d0d7220 */ /* 0x082fe20000400000 */
[CC--:B------:R-:W-:Y:S01]  /*0ce0*/  FFMA R24, R15.reuse, R21.reuse, R24 ;  /* 0x000000150f187223 */ /* 0x0c0fe20000000018 */
[C---:B------:R-:W-:Y:S02]  /*0cf0*/  FMUL R23, R14.reuse, R21 ;  /* 0x000000150e177220 */ /* 0x040fe40000400000 */
[-C--:B------:R-:W-:Y:S01]  /*0d00*/  FFMA R26, R15, R22.reuse, -R13 ;  /* 0x000000160f1a7223 */ /* 0x080fe2000000080d */
[-C--:B------:R-:W-:Y:S01]  /*0d10*/  FMUL R15, R14, R22.reuse ;  /* 0x000000160e0f7220 */ /* 0x080fe20000400000 */
[-C--:B--2---:R-:W-:Y:S01]  /*0d20*/  FMUL R13, R17, R19.reuse ;  /* 0x00000013110d7220 */ /* 0x084fe20000400000 */
[----:B------:R-:W-:Y:S02]  /*0d30*/  FMUL R28, R18, R19 ;  /* 0x00000013121c7220 */ /* 0x000fe40000400000 */
[C---:B------:R-:W-:Y:S01]  /*0d40*/  FFMA R15, R16.reuse, R21, R15 ;  /* 0x00000015100f7223 */ /* 0x040fe2000000000f */
[----:B------:R-:W-:Y:S01]  /*0d50*/  FFMA R16, R16, R22, -R23 ;  /* 0x0000001610107223 */ /* 0x000fe20000000817 */
[----:B0-----:R-:W-:-:S02]  /*0d60*/  FFMA R14, R20, R24, -R13 ;  /* 0x00000018140e7223 */ /* 0x001fc4000000080d */
[CC--:B------:R-:W-:Y:S01]  /*0d70*/  FFMA R28, R20.reuse, R15.reuse, -R28 ;  /* 0x0000000f141c7223 */ /* 0x0c0fe2000000081c */
[C---:B------:R-:W-:Y:S01]  /*0d80*/  FMUL R24, R19.reuse, R24 ;  /* 0x0000001813187220 */ /* 0x040fe20000400000 */
[C---:B------:R-:W-:Y:S01]  /*0d90*/  FMUL R15, R19.reuse, R15 ;  /* 0x0000000f130f7220 */ /* 0x040fe20000400000 */
[-C--:B------:R-:W-:Y:S01]  /*0da0*/  FMUL R19, R19, R21.reuse ;  /* 0x0000001513137220 */ /* 0x080fe20000400000 */
[----:B------:R-:W-:Y:S01]  /*0db0*/  FMUL R21, R20, R21 ;  /* 0x0000001514157220 */ /* 0x000fe20000400000 */
[-C--:B------:R-:W-:Y:S01]  /*0dc0*/  FMUL R14, R14, R29.reuse ;  /* 0x0000001d0e0e7220 */ /* 0x080fe20000400000 */
[----:B------:R-:W-:Y:S01]  /*0dd0*/  FMUL R28, R28, R29 ;  /* 0x0000001d1c1c7220 */ /* 0x000fe20000400000 */
[-C--:B------:R-:W-:Y:S01]  /*0de0*/  FFMA R24, R17, R20.reuse, R24 ;  /* 0x0000001411187223 */ /* 0x080fe20000000018 */
[----:B------:R-:W-:Y:S01]  /*0df0*/  FFMA R18, R18, R20, R15 ;  /* 0x0000001412127223 */ /* 0x000fe2000000000f */
[----:B------:R-:W-:Y:S01]  /*0e00*/  FMUL R15, R14, R21 ;  /* 0x000000150e0f7220 */ /* 0x000fe20000400000 */
[-C--:B------:R-:W-:Y:S01]  /*0e10*/  FMUL R13, R26, R29.reuse ;  /* 0x0000001d1a0d7220 */ /* 0x080fe20000400000 */
[----:B------:R-:W-:Y:S01]  /*0e20*/  FMUL R28, R21, R28 ;  /* 0x0000001c151c7220 */ /* 0x000fe20000400000 */
[-C--:B------:R-:W-:Y:S01]  /*0e30*/  FMUL R17, R16, R29.reuse ;  /* 0x0000001d10117220 */ /* 0x080fe20000400000 */
[-C--:B------:R-:W-:Y:S01]  /*0e40*/  FMUL R24, R24, R29.reuse ;  /* 0x0000001d18187220 */ /* 0x080fe20000400000 */
[----:B------:R-:W-:Y:S01]  /*0e50*/  FMUL R18, R18, R29 ;  /* 0x0000001d12127220 */ /* 0x000fe20000400000 */
[C---:B------:R-:W-:Y:S01]  /*0e60*/  FFMA R14, R22.reuse, R13, R15 ;  /* 0x0000000d160e7223 */ /* 0x040fe2000000000f */
[----:B------:R-:W-:Y:S01]  /*0e70*/  FFMA R15, R22, R17, R28 ;  /* 0x00000011160f7223 */ /* 0x000fe2000000001c */
[----:B------:R-:W-:Y:S01]  /*0e80*/  FMUL R24, R24, R19 ;  /* 0x0000001318187220 */ /* 0x000fe20000400000 */
[----:B------:R-:W-:-:S03]  /*0e90*/  FMUL R25, R19, R18 ;  /* 0x0000001213197220 */ /* 0x000fc60000400000 */
[----:B------:R0:W-:Y:S04]  /*0ea0*/  STG.E.64 desc[UR10][R2.64], R14 ;  /* 0x0000000e02007986 */ /* 0x0001e8000c101b0a */
[----:B------:R0:W-:Y:S01]  /*0eb0*/  STG.E.64 desc[UR10][R2.64+0x100], R24 ;  /* 0x0001001802007986 */ /* 0x0001e2000c101b0a */
[----:B------:R-:W-:Y:S06]  /*0ec0*/  BAR.SYNC.DEFER_BLOCKING 0x0 ;  /* 0x0000000000007b1d */ /* 0x000fec0000010000 */
[----:B------:R-:W-:Y:S05]  /*0ed0*/  BRA.U !UP0, `(.L_x_27) ;  /* 0xfffffff108e07547 */ /* 0x000fea000b83ffff */
[----:B------:R-:W-:Y:S05]  /*0ee0*/  EXIT ;  /* 0x000000000000794d */ /* 0x000fea0003800000 */
.L_x_20:
[----:B------:R-:W0:Y:S02]  /*0ef0*/  LDC R0, c[0x0][0x3bc] ;  /* 0x0000ef00ff007b82 */ /* 0x000e240000000800 */
[----:B0-----:R-:W-:-:S13]  /*0f00*/  ISETP.GE.AND P0, PT, R0, 0x1, PT ;  /* 0x000000010000780c */ /* 0x001fda0003f06270 */
[----:B------:R-:W-:Y:S05]  /*0f10*/  @!P0 EXIT ;  /* 0x000000000000894d */ /* 0x000fea0003800000 */
[----:B------:R-:W0:Y:S01]  /*0f20*/  LDC.64 R6, c[0x0][0x3c8] ;  /* 0x0000f200ff067b82 */ /* 0x000e220000000a00 */
[----:B------:R-:W1:Y:S01]  /*0f30*/  S2R R16, SR_TID.X ;  /* 0x0000000000107919 */ /* 0x000e620000002100 */
[----:B------:R-:W0:Y:S01]  /*0f40*/  LDCU UR6, c[0x0][0x3c4] ;  /* 0x00007880ff0677ac */ /* 0x000e220008000800 */
[----:B------:R-:W-:Y:S02]  /*0f50*/  IADD3 R3, PT, PT, R2, 0x4, RZ ;  /* 0x0000000402037810 */ /* 0x000fe40007ffe0ff */
[----:B------:R-:W-:Y:S02]  /*0f60*/  CS2R R8, SRZ ;  /* 0x0000000000087805 */ /* 0x000fe4000001ff00 */
[----:B------:R-:W-:Y:S01]  /*0f70*/  CS2R R10, SRZ ;  /* 0x00000000000a7805 */ /* 0x000fe2000001ff00 */
[----:B------:R-:W-:Y:S01]  /*0f80*/  UMOV UR4, 0x400 ;  /* 0x0000040000047882 */ /* 0x000fe20000000000 */
[----:B------:R-:W-:Y:S01]  /*0f90*/  CS2R R12, SRZ ;  /* 0x00000000000c7805 */ /* 0x000fe2000001ff00 */
[----:B------:R-:W2:Y:S01]  /*0fa0*/  LDC.64 R4, c[0x0][0x3d0] ;  /* 0x0000f400ff047b82 */ /* 0x000ea20000000a00 */
[----:B------:R-:W-:Y:S01]  /*0fb0*/  IMAD R20, R3, R0, RZ ;  /* 0x0000000003147224 */ /* 0x000fe200078e02ff */
[----:B------:R-:W-:Y:S01]  /*0fc0*/  MOV R14, RZ ;  /* 0x000000ff000e7202 */ /* 0x000fe20000000f00 */
[----:B------:R-:W3:Y:S03]  /*0fd0*/  LDCU UR38, c[0x0][0x3c4] ;  /* 0x00007880ff2677ac */ /* 0x000ee60008000800 */
[----:B------:R-:W-:Y:S01]  /*0fe0*/  SHF.L.U32 R19, R20, 0x6, RZ ;  /* 0x0000000614137819 */ /* 0x000fe200000006ff */
[----:B------:R-:W4:Y:S01]  /*0ff0*/  LDCU UR34, c[0x0][0x3d8] ;  /* 0x00007b00ff2277ac */ /* 0x000f220008000800 */
[----:B------:R-:W5:Y:S02]  /*1000*/  S2UR UR5, SR_CgaCtaId ;  /* 0x00000000000579c3 */ /* 0x000f640000008800 */
[----:B------:R-:W-:Y:S01]  /*1010*/  MOV R23, R19 ;  /* 0x0000001300177202 */ /* 0x000fe20000000f00 */
[----:B------:R-:W0:Y:S01]  /*1020*/  LDCU UR35, c[0x0][0x3bc] ;  /* 0x00007780ff2377ac */ /* 0x000e220008000800 */
[----:B------:R-:W0:Y:S02]  /*1030*/  LDCU UR36, c[0x0][0x3d4] ;  /* 0x00007a80ff2477ac */ /* 0x000e240008000800 */
[----:B0-----:R-:W-:Y:S01]  /*1040*/  FADD R0, -R6, -UR6 ;  /* 0x8000000606007e21 */ /* 0x001fe20008000100 */
[C---:B------:R-:W-:Y:S01]  /*1050*/  FADD R40, -R7.reuse, -R6 ;  /* 0x8000000607287221 */ /* 0x040fe20000000100 */
[----:B------:R-:W0:Y:S01]  /*1060*/  LDCU UR9, c[0x0][0x3dc] ;  /* 0x00007b80ff0977ac */ /* 0x000e220008000800 */
[----:B------:R-:W0:Y:S01]  /*1070*/  LDCU UR37, c[0x0][0x3cc] ;  /* 0x00007980ff2577ac */ /* 0x000e220008000800 */
[----:B--2---:R-:W-:Y:S01]  /*1080*/  FADD R42, -R7, -R4 ;  /* 0x80000004072a7221 */ /* 0x004fe20000000100 */
[C-C-:B------:R-:W-:Y:S01]  /*1090*/  FADD R2, -R4.reuse, -R5.reuse ;  /* 0x8000000504027221 */ /* 0x140fe20000000100 */
[----:B------:R-:W-:Y:S01]  /*10a0*/  FADD R3, -R4, -UR6 ;  /* 0x8000000604037e21 */ /* 0x000fe20008000100 */
[C---:B-1----:R-:W-:Y:S01]  /*10b0*/  SHF.L.U32 R15, R16.reuse, 0x2, RZ ;  /* 0x00000002100f7819 */ /* 0x042fe200000006ff */
[----:B------:R-:W1:Y:S01]  /*10c0*/  S2R R4, SR_TID.Y ;  /* 0x0000000000047919 */ /* 0x000e620000002200 */
[----:B------:R-:W-:Y:S01]  /*10d0*/  LOP3.LUT R18, R16, 0xf, RZ, 0xc0, !PT ;  /* 0x0000000f10127812 */ /* 0x000fe200078ec0ff */
[----:B------:R-:W-:Y:S01]  /*10e0*/  FADD R41, -R6, -R5 ;  /* 0x8000000506297221 */ /* 0x000fe20000000100 */
[----:B------:R-:W-:Y:S01]  /*10f0*/  HFMA2 R5, -RZ, RZ, 0, 0 ;  /* 0x00000000ff057431 */ /* 0x000fe200000001ff */
[----:B-----5:R-:W-:Y:S01]  /*1100*/  ULEA UR6, UR5, UR4, 0x18 ;  /* 0x0000000405067291 */ /* 0x020fe2000f8ec0ff */
[----:B------:R-:W-:Y:S01]  /*1110*/  LOP3.LUT R22, R18, 0x40, R15, 0xf8, !PT ;  /* 0x0000004012167812 */ /* 0x000fe200078ef80f */
[----:B------:R-:W-:Y:S01]  /*1120*/  IMAD R18, R20, 0x30, RZ ;  /* 0x0000003014127824 */ /* 0x000fe200078e02ff */
[----:B------:R-:W-:-:S02]  /*1130*/  CS2R R6, SRZ ;  /* 0x0000000000067805 */ /* 0x000fc4000001ff00 */
[----:B------:R-:W-:Y:S02]  /*1140*/  CS2R R16, SRZ ;  /* 0x0000000000107805 */ /* 0x000fe4000001ff00 */
[----:B------:R-:W-:Y:S01]  /*1150*/  SHF.L.U32 R20, R20, 0x5, RZ ;  /* 0x0000000514147819 */ /* 0x000fe200000006ff */
[----:B------:R-:W2:Y:S01]  /*1160*/  LDCU.64 UR16, c[0x0][0x3d0] ;  /* 0x00007a00ff1077ac */ /* 0x000ea20008000a00 */
[----:B------:R-:W-:Y:S02]  /*1170*/  IADD3 R21, PT, PT, R15, UR6, RZ ;  /* 0x000000060f157c10 */ /* 0x000fe4000fffe0ff */
[----:B------:R-:W-:Y:S01]  /*1180*/  LEA R22, R22, UR6, 0x2 ;  /* 0x0000000616167c11 */ /* 0x000fe2000f8e10ff */
[----:B------:R-:W0:Y:S01]  /*1190*/  LDCU.64 UR18, c[0x0][0x3c8] ;  /* 0x00007900ff1277ac */ /* 0x000e220008000a00 */
[----:B------:R-:W0:Y:S01]  /*11a0*/  LDCU.64 UR20, c[0x0][0x390] ;  /* 0x00007200ff1477ac */ /* 0x000e220008000a00 */
[----:B------:R-:W0:Y:S01]  /*11b0*/  LDCU.64 UR22, c[0x0][0x388] ;  /* 0x00007100ff1677ac */ /* 0x000e220008000a00 */
[----:B------:R-:W0:Y:S01]  /*11c0*/  LDCU.64 UR24, c[0x0][0x3a0] ;  /* 0x00007400ff1877ac */ /* 0x000e220008000a00 */
[----:B------:R-:W0:Y:S01]  /*11d0*/  LDCU.64 UR26, c[0x0][0x398] ;  /* 0x00007300ff1a77ac */ /* 0x000e220008000a00 */
[----:B------:R-:W0:Y:S01]  /*11e0*/  LDCU.64 UR28, c[0x0][0x3b0] ;  /* 0x00007600ff1c77ac */ /* 0x000e220008000a00 */
[----:B------:R-:W0:Y:S01]  /*11f0*/  LDCU.64 UR30, c[0x0][0x3a8] ;  /* 0x00007500ff1e77ac */ /* 0x000e220008000a00 */
[----:B------:R-:W0:Y:S01]  /*1200*/  LDCU.64 UR32, c[0x0][0x380] ;  /* 0x00007000ff2077ac */ /* 0x000e220008000a00 */
[----:B------:R-:W0:Y:S01]  /*1210*/  LDCU.128 UR12, c[0x0][0x3e0] ;  /* 0x00007c00ff0c77ac */ /* 0x000e220008000c00 */
[----:B------:R-:W-:Y:S01]  /*1220*/  UMOV UR4, URZ ;  /* 0x000000ff00047c82 */ /* 0x000fe20008000000 */
[----:B---34-:R-:W-:-:S05]  /*1230*/  UMOV UR5, URZ ;  /* 0x000000ff00057c82 */ /* 0x018fca0008000000 */
.L_x_55:
[----:B------:R-:W3:Y:S01]  /*1240*/  S2R R43, SR_TID.X ;  /* 0x00000000002b7919 */ /* 0x000ee20000002100 */
[----:B-1----:R-:W-:Y:S01]  /*1250*/  ISETP.NE.AND P3, PT, R4, RZ, PT ;  /* 0x000000ff0400720c */ /* 0x002fe20003f65270 */
[----:B------:R-:W-:-:S12]  /*1260*/  BSSY.RECONVERGENT B0, `(.L_x_28) ;  /* 0x0000073000007945 */ /* 0x000fd80003800200 */
[----:B0-----:R-:W-:Y:S05]  /*1270*/  @P3 BRA `(.L_x_29) ;  /* 0x00000000007c3947 */ /* 0x001fea0003800000 */
[C---:B---3--:R-:W-:Y:S02]  /*1280*/  IADD3 R26, P0, PT, R43.reuse, R23, RZ ;  /* 0x000000172b1a7210 */ /* 0x048fe40007f1e0ff */
[----:B------:R-:W-:Y:S02]  /*1290*/  IADD3 R32, P1, PT, R43, R20, RZ ;  /* 0x000000142b207210 */ /* 0x000fe40007f3e0ff */
[----:B------:R-:W-:Y:S02]  /*12a0*/  IADD3.X R27, PT, PT, RZ, RZ, RZ, P0, !PT ;  /* 0x000000ffff1b7210 */ /* 0x000fe400007fe4ff */
[C---:B0-----:R-:W-:Y:S02]  /*12b0*/  LEA R46, P0, R26.reuse, UR32, 0x3 ;  /* 0x000000201a2e7c11 */ /* 0x041fe4000f8018ff */
[----:B------:R-:W-:Y:S02]  /*12c0*/  IADD3.X R33, PT, PT, RZ, RZ, RZ, P1, !PT ;  /* 0x000000ffff217210 */ /* 0x000fe40000ffe4ff */
[----:B------:R-:W-:-:S02]  /*12d0*/  LEA.HI.X R47, R26, UR33, R27, 0x3, P0 ;  /* 0x000000211a2f7c11 */ /* 0x000fc400080f1c1b */
[----:B------:R-:W-:-:S03]  /*12e0*/  LEA R44, P0, R32, UR26, 0x2 ;  /* 0x0000001a202c7c11 */ /* 0x000fc6000f8010ff */
[----:B------:R-:W3:Y:S01]  /*12f0*/  LDG.E.64 R26, desc[UR10][R46.64] ;  /* 0x0000000a2e1a7981 */ /* 0x000ee2000c1e1b00 */
[----:B------:R-:W-:-:S03]  /*1300*/  LEA.HI.X R45, R32, UR27, R33, 0x2, P0 ;  /* 0x0000001b202d7c11 */ /* 0x000fc600080f1421 */
[----:B------:R-:W4:Y:S04]  /*1310*/  LDG.E.64 R28, desc[UR10][R46.64+0x100] ;  /* 0x0001000a2e1c7981 */ /* 0x000f28000c1e1b00 */
[----:B------:R-:W5:Y:S04]  /*1320*/  LDG.E.64 R30, desc[UR10][R46.64+0x200] ;  /* 0x0002000a2e1e7981 */ /* 0x000f68000c1e1b00 */
[----:B------:R-:W2:Y:S04]  /*1330*/  LDG.E.64 R32, desc[UR10][R46.64+0x300] ;  /* 0x0003000a2e207981 */ /* 0x000ea8000c1e1b00 */
[----:B------:R-:W2:Y:S04]  /*1340*/  LDG.E.64 R34, desc[UR10][R46.64+0x400] ;  /* 0x0004000a2e227981 */ /* 0x000ea8000c1e1b00 */
[----:B------:R-:W2:Y:S04]  /*1350*/  LDG.E.64 R36, desc[UR10][R46.64+0x500] ;  /* 0x0005000a2e247981 */ /* 0x000ea8000c1e1b00 */
[----:B------:R-:W2:Y:S04]  /*1360*/  LDG.E R49, desc[UR10][R44.64] ;  /* 0x0000000a2c317981 */ /* 0x000ea8000c1e1900 */
[----:B------:R-:W2:Y:S04]  /*1370*/  LDG.E R51, desc[UR10][R44.64+0x80] ;  /* 0x0000800a2c337981 */ /* 0x000ea8000c1e1900 */
[----:B---3--:R0:W-:Y:S04]  /*1380*/  STS [R15+UR6], R26 ;  /* 0x0000001a0f007988 */ /* 0x0081e80008000806 */
[----:B------:R0:W-:Y:S04]  /*1390*/  STS [R15+UR6+0x300], R27 ;  /* 0x0003001b0f007988 */ /* 0x0001e80008000806 */
[----:B----4-:R0:W-:Y:S04]  /*13a0*/  STS [R15+UR6+0x80], R28 ;  /* 0x0000801c0f007988 */ /* 0x0101e80008000806 */
[----:B------:R0:W-:Y:S04]  /*13b0*/  STS [R15+UR6+0x380], R29 ;  /* 0x0003801d0f007988 */ /* 0x0001e80008000806 */
[----:B-----5:R0:W-:Y:S04]  /*13c0*/  STS [R15+UR6+0x100], R30 ;  /* 0x0001001e0f007988 */ /* 0x0201e80008000806 */
[----:B------:R0:W-:Y:S04]  /*13d0*/  STS [R15+UR6+0x400], R31 ;  /* 0x0004001f0f007988 */ /* 0x0001e80008000806 */
[----:B--2---:R0:W-:Y:S04]  /*13e0*/  STS [R15+UR6+0x180], R32 ;  /* 0x000180200f007988 */ /* 0x0041e80008000806 */
        /* <DEDUP_REMOVED lines=8> */
.L_x_29:
[----:B------:R-:W-:-:S04]  /*1470*/  MOV R27, 0xfffffffe ;  /* 0xfffffffe001b7802 */ /* 0x000fc80000000f00 */
[----:B------:R-:W-:-:S04]  /*1480*/  VIADDMNMX.U32 R27, R4, R27, 0x2, PT ;  /* 0x00000002041b7446 */ /* 0x000fc8000380001b */
[----:B------:R-:W-:-:S04]  /*1490*/  SHF.L.U32 R28, R27, 0x2, RZ ;  /* 0x000000021b1c7819 */ /* 0x000fc800000006ff */
[----:B------:R-:W1:Y:S02]  /*14a0*/  LDC R26, c[0x2][R28+0x18] ;  /* 0x008006001c1a7b82 */ /* 0x000e640000000800 */
[----:B-1----:R-:W-:-:S04]  /*14b0*/  SHF.R.S32.HI R27, RZ, 0x1f, R26 ;  /* 0x0000001fff1b7819 */ /* 0x002fc8000001141a */
.L_x_148:
[----:B0-2---:R-:W-:Y:S05]  /*14c0*/  BRX R26 -0x14d0                                                                                            (*"BRANCH_TARGETS .L_x_149,.L_x_150,.L_x_151"*) ;  /* 0xffffffe81acc7949 */ /* 0x005fea000383ffff */
.L_x_151:
[----:B------:R-:W-:-:S13]  /*14d0*/  ISETP.NE.AND P0, PT, R4, 0x1, PT ;  /* 0x000000010400780c */ /* 0x000fda0003f05270 */
[----:B------:R-:W-:Y:S05]  /*14e0*/  @P0 BRA `(.L_x_30) ;  /* 0x0000000400280947 */ /* 0x000fea0003800000 */
[C---:B---3--:R-:W-:Y:S02]  /*14f0*/  IADD3 R26, P0, PT, R43.reuse, R23, RZ ;  /* 0x000000172b1a7210 */ /* 0x048fe40007f1e0ff */
        /* <DEDUP_REMOVED lines=30> */
.L_x_149:
[C---:B---3--:R-:W-:Y:S02]  /*16e0*/  IADD3 R26, P0, PT, R43.reuse, R18, RZ ;  /* 0x000000122b1a7210 */ /* 0x048fe40007f1e0ff */
        /* <DEDUP_REMOVED lines=21> */
.L_x_150:
        /* <DEDUP_REMOVED lines=21> */
.L_x_30:
[----:B------:R-:W-:Y:S05]  /*1990*/  BSYNC.RECONVERGENT B0 ;  /* 0x0000000000007941 */ /* 0x000fea0003800200 */
.L_x_28:
[----:B------:R-:W-:Y:S01]  /*19a0*/  BAR.SYNC.DEFER_BLOCKING 0x0 ;  /* 0x0000000000007b1d */ /* 0x000fe20000010000 */
[C---:B------:R-:W-:Y:S02]  /*19b0*/  LEA R47, R4.reuse, R21, 0x8 ;  /* 0x00000015042f7211 */ /* 0x040fe400078e40ff */
[----:B---3--:R-:W-:-:S05]  /*19c0*/  LEA R43, R4, R43, 0x6 ;  /* 0x0000002b042b7211 */ /* 0x008fca00078e30ff */
[----:B------:R-:W3:Y:S01]  /*19d0*/  S2UR UR8, SR_CgaCtaId ;  /* 0x00000000000879c3 */ /* 0x000ee20000008800 */
[----:B------:R-:W-:Y:S01]  /*19e0*/  UMOV UR7, 0x400 ;  /* 0x0000040000077882 */ /* 0x000fe20000000000 */
[----:B0-----:R-:W-:Y:S01]  /*19f0*/  IMAD R34, R4, -0x10, R43 ;  /* 0xfffffff004227824 */ /* 0x001fe200078e022b */
[----:B------:R-:W-:Y:S05]  /*1a00*/  BSSY.RECONVERGENT B0, `(.L_x_31) ;  /* 0x0000022000007945 */ /* 0x000fea0003800200 */
[----:B-12---:R-:W0:Y:S08]  /*1a10*/  LDC.64 R26, c[0x0][0x3f8] ;  /* 0x0000fe00ff1a7b82 */ /* 0x006e300000000a00 */
[----:B------:R-:W1:Y:S01]  /*1a20*/  LDC.64 R30, c[0x0][0x408] ;  /* 0x00010200ff1e7b82 */ /* 0x000e620000000a00 */
[----:B------:R-:W2:Y:S01]  /*1a30*/  LDS R47, [R47+0x1240] ;  /* 0x001240002f2f7984 */ /* 0x000ea20000000800 */
[----:B---3--:R-:W-:-:S06]  /*1a40*/  ULEA UR7, UR8, UR7, 0x18 ;  /* 0x0000000708077291 */ /* 0x008fcc000f8ec0ff */
[----:B------:R-:W-:-:S05]  /*1a50*/  LEA R34, R34, UR7, 0x2 ;  /* 0x0000000722227c11 */ /* 0x000fca000f8e10ff */
[----:B------:R3:W4:Y:S04]  /*1a60*/  LDS R44, [R34+0x20] ;  /* 0x00002000222c7984 */ /* 0x0007280000000800 */
[----:B------:R3:W1:Y:S04]  /*1a70*/  LDS R37, [R34+0x320] ;  /* 0x0003200022257984 */ /* 0x0006680000000800 */
[----:B------:R3:W1:Y:S04]  /*1a80*/  LDS R32, [R34+0x620] ;  /* 0x0006200022207984 */ /* 0x0006680000000800 */
[----:B------:R3:W3:Y:S04]  /*1a90*/  LDS R33, [R34+0x920] ;  /* 0x0009200022217984 */ /* 0x0006e80000000800 */
[----:B------:R0:W3:Y:S04]  /*1aa0*/  LDS R35, [R34+0xc20] ;  /* 0x000c200022237984 */ /* 0x0000e80000000800 */
[----:B------:R0:W3:Y:S01]  /*1ab0*/  LDS R36, [R34+0xf20] ;  /* 0x000f200022247984 */ /* 0x0000e20000000800 */
[----:B--2---:R-:W-:-:S04]  /*1ac0*/  SHF.R.U32.HI R28, RZ, 0x10, R47 ;  /* 0x00000010ff1c7819 */ /* 0x004fc8000001162f */
[----:B------:R-:W-:Y:S02]  /*1ad0*/  LOP3.LUT R45, R28, 0xff, RZ, 0xc0, !PT ;  /* 0x000000ff1c2d7812 */ /* 0x000fe400078ec0ff */
[----:B------:R-:W2:Y:S02]  /*1ae0*/  LDC.64 R28, c[0x0][0x400] ;  /* 0x00010000ff1c7b82 */ /* 0x000ea40000000a00 */
[----:B------:R-:W-:-:S05]  /*1af0*/  I2FP.F32.U32 R45, R45 ;  /* 0x0000002d002d7245 */ /* 0x000fca0000201000 */
[----:B0-----:R-:W-:Y:S01]  /*1b00*/  FFMA R26, R45, R27, R26 ;  /* 0x0000001b2d1a7223 */ /* 0x001fe2000000001a */
[----:B------:R-:W-:Y:S01]  /*1b10*/  SHF.R.U32.HI R27, RZ, 0x8, R47 ;  /* 0x00000008ff1b7819 */ /* 0x000fe2000001162f */
[----:B------:R-:W2:Y:S03]  /*1b20*/  I2F.U8 R45, R47 ;  /* 0x0000002f002d7306 */ /* 0x000ea60000001000 */
[----:B------:R-:W-:Y:S02]  /*1b30*/  IADD3 R46, PT, PT, R26, 0x1800000, RZ ;  /* 0x018000001a2e7810 */ /* 0x000fe40007ffe0ff */
[----:B------:R-:W-:Y:S02]  /*1b40*/  LOP3.LUT R27, R27, 0xff, RZ, 0xc0, !PT ;  /* 0x000000ff1b1b7812 */ /* 0x000fe400078ec0ff */
[----:B------:R-:W-:Y:S02]  /*1b50*/  LOP3.LUT R46, R46, 0x7f800000, RZ, 0xc0, !PT ;  /* 0x7f8000002e2e7812 */ /* 0x000fe400078ec0ff */
[----:B------:R-:W-:-:S02]  /*1b60*/  I2FP.F32.U32 R27, R27 ;  /* 0x0000001b001b7245 */ /* 0x000fc40000201000 */
[----:B------:R-:W-:-:S03]  /*1b70*/  ISETP.GT.U32.AND P0, PT, R46, 0x1ffffff, PT ;  /* 0x01ffffff2e00780c */ /* 0x000fc60003f04070 */
[----:B-1----:R-:W-:Y:S01]  /*1b80*/  FFMA R46, R27, R31, R30 ;  /* 0x0000001f1b2e7223 */ /* 0x002fe2000000001e */
[----:B--2---:R-:W-:-:S09]  /*1b90*/  FFMA R45, R45, R29, R28 ;  /* 0x0000001d2d2d7223 */ /* 0x004fd2000000001c */
[----:B---34-:R-:W-:Y:S05]  /*1ba0*/  @P0 BRA `(.L_x_32) ;  /* 0x00000000000c0947 */ /* 0x018fea0003800000 */
[----:B------:R-:W-:-:S07]  /*1bb0*/  MOV R28, 0x1bd0 ;  /* 0x00001bd0001c7802 */ /* 0x000fce0000000f00 */
[----:B------:R-:W-:Y:S05]  /*1bc0*/  CALL.REL.NOINC `($__internal_2_$__cuda_sm20_rcp_rn_f32_slowpath) ;  /* 0x0000005000047944 */ /* 0x000fea0003c00000 */
[----:B------:R-:W-:Y:S05]  /*1bd0*/  BRA `(.L_x_33) ;  /* 0x0000000000107947 */ /* 0x000fea0003800000 */
.L_x_32:
[----:B------:R-:W0:Y:S02]  /*1be0*/  MUFU.RCP R29, R26 ;  /* 0x0000001a001d7308 */ /* 0x000e240000001000 */
[----:B0-----:R-:W-:-:S04]  /*1bf0*/  FFMA R27, R26, R29, -1 ;  /* 0xbf8000001a1b7423 */ /* 0x001fc8000000001d */
[----:B------:R-:W-:-:S04]  /*1c00*/  FADD.FTZ R28, -R27, -RZ ;  /* 0x800000ff1b1c7221 */ /* 0x000fc80000010100 */
[----:B------:R-:W-:-:S07]  /*1c10*/  FFMA R29, R29, R28, R29 ;  /* 0x0000001c1d1d7223 */ /* 0x000fce000000001d */
.L_x_33:
[----:B------:R-:W-:Y:S05]  /*1c20*/  BSYNC.RECONVERGENT B0 ;  /* 0x0000000000007941 */ /* 0x000fea0003800200 */
.L_x_31:
[----:B------:R-:W-:Y:S01]  /*1c30*/  FMUL.RZ R48, R46, 0.15915493667125701904 ;  /* 0x3e22f9832e307820 */ /* 0x000fe2000040c000 */
[----:B------:R-:W-:Y:S01]  /*1c40*/  FMUL.RZ R47, R45, 0.15915493667125701904 ;  /* 0x3e22f9832d2f7820 */ /* 0x000fe2000040c000 */
[----:B------:R-:W-:Y:S01]  /*1c50*/  IADD3 R43, P0, P1, R43, UR4, R19 ;  /* 0x000000042b2b7c10 */ /* 0x000fe2000f91e013 */
[----:B------:R-:W-:Y:S01]  /*1c60*/  BSSY.RECONVERGENT B0, `(.L_x_34) ;  /* 0x00000e6000007945 */ /* 0x000fe20003800200 */
[----:B------:R-:W0:Y:S08]  /*1c70*/  MUFU.COS R27, R48 ;  /* 0x00000030001b7308 */ /* 0x000e300000000000 */
[----:B------:R-:W1:Y:S08]  /*1c80*/  MUFU.SIN R26, R48 ;  /* 0x00000030001a7308 */ /* 0x000e700000000400 */
[----:B------:R-:W2:Y:S01]  /*1c90*/  MUFU.SIN R46, R47 ;  /* 0x0000002f002e7308 */ /* 0x000ea20000000400 */
[-C--:B0-----:R-:W-:Y:S01]  /*1ca0*/  FMUL R31, R44, R27.reuse ;  /* 0x0000001b2c1f7220 */ /* 0x081fe20000400000 */
[----:B------:R-:W-:-:S06]  /*1cb0*/  FMUL R28, R37, R27 ;  /* 0x0000001b251c7220 */ /* 0x000fcc0000400000 */
[----:B------:R-:W0:Y:S01]  /*1cc0*/  MUFU.COS R45, R47 ;  /* 0x0000002f002d7308 */ /* 0x000e220000000000 */
[-C--:B-1----:R-:W-:Y:S01]  /*1cd0*/  FMUL R44, R44, R26.reuse ;  /* 0x0000001a2c2c7220 */ /* 0x082fe20000400000 */
[-C--:B------:R-:W-:Y:S01]  /*1ce0*/  FMUL R30, R37, R26.reuse ;  /* 0x0000001a251e7220 */ /* 0x080fe20000400000 */
[CC--:B------:R-:W-:Y:S01]  /*1cf0*/  FFMA R31, R32.reuse, R26.reuse, R31 ;  /* 0x0000001a201f7223 */ /* 0x0c0fe2000000001f */
[C---:B------:R-:W-:Y:S01]  /*1d00*/  FFMA R37, R33.reuse, R26, R28 ;  /* 0x0000001a21257223 */ /* 0x040fe2000000001c */
[-C--:B------:R-:W-:Y:S01]  /*1d10*/  FFMA R44, R32, R27.reuse, -R44 ;  /* 0x0000001b202c7223 */ /* 0x080fe2000000082c */
[----:B------:R-:W-:Y:S01]  /*1d20*/  FFMA R50, R33, R27, -R30 ;  /* 0x0000001b21327223 */ /* 0x000fe2000000081e */
[-C--:B--2---:R-:W-:Y:S01]  /*1d30*/  FMUL R28, R35, R46.reuse ;  /* 0x0000002e231c7220 */ /* 0x084fe20000400000 */
[----:B------:R-:W-:Y:S01]  /*1d40*/  FMUL R48, R36, R46 ;  /* 0x0000002e24307220 */ /* 0x000fe20000400000 */
[C---:B------:R-:W-:Y:S01]  /*1d50*/  FMUL R32, R46.reuse, R31 ;  /* 0x0000001f2e207220 */ /* 0x040fe20000400000 */
[----:B------:R-:W-:Y:S01]  /*1d60*/  FMUL R33, R46, R37 ;  /* 0x000000252e217220 */ /* 0x000fe20000400000 */
[----:B------:R-:W-:Y:S01]  /*1d70*/  FMUL R50, R50, R29 ;  /* 0x0000001d32327220 */ /* 0x000fe20000400000 */
[C---:B0-----:R-:W-:Y:S01]  /*1d80*/  FFMA R30, R45.reuse, R31, -R28 ;  /* 0x0000001f2d1e7223 */ /* 0x041fe2000000081c */
[----:B------:R-:W-:Y:S01]  /*1d90*/  FMUL R28, R44, R29 ;  /* 0x0000001d2c1c7220 */ /* 0x000fe20000400000 */
[----:B------:R-:W-:Y:S01]  /*1da0*/  FFMA R52, R45, R37, -R48 ;  /* 0x000000252d347223 */ /* 0x000fe20000000830 */
[-C--:B------:R-:W-:Y:S01]  /*1db0*/  FFMA R32, R35, R45.reuse, R32 ;  /* 0x0000002d23207223 */ /* 0x080fe20000000020 */
[----:B------:R-:W-:Y:S01]  /*1dc0*/  FFMA R54, R36, R45, R33 ;  /* 0x0000002d24367223 */ /* 0x000fe20000000021 */
[----:B------:R-:W-:Y:S01]  /*1dd0*/  FMUL R35, R30, R29 ;  /* 0x0000001d1e237220 */ /* 0x000fe20000400000 */
[----:B------:R-:W-:Y:S01]  /*1de0*/  FMUL R48, R45, R27 ;  /* 0x0000001b2d307220 */ /* 0x000fe20000400000 */
[----:B------:R-:W-:Y:S01]  /*1df0*/  FMUL R30, R26, R28 ;  /* 0x0000001c1a1e7220 */ /* 0x000fe20000400000 */
[-C--:B------:R-:W-:Y:S01]  /*1e00*/  FMUL R33, R52, R29.reuse ;  /* 0x0000001d34217220 */ /* 0x080fe20000400000 */
[-C--:B------:R-:W-:Y:S01]  /*1e10*/  FMUL R36, R32, R29.reuse ;  /* 0x0000001d20247220 */ /* 0x080fe20000400000 */
[----:B------:R-:W-:Y:S01]  /*1e20*/  FMUL R44, R54, R29 ;  /* 0x0000001d362c7220 */ /* 0x000fe20000400000 */
[----:B------:R-:W-:Y:S01]  /*1e30*/  FMUL R29, R26, R50 ;  /* 0x000000321a1d7220 */ /* 0x000fe20000400000 */
[----:B------:R-:W-:Y:S01]  /*1e40*/  IADD3.X R52, PT, PT, RZ, RZ, RZ, P0, P1 ;  /* 0x000000ffff347210 */ /* 0x000fe200007e24ff */
[----:B------:R-:W-:Y:S01]  /*1e50*/  FFMA R37, R35, R48, -R30 ;  /* 0x0000003023257223 */ /* 0x000fe2000000081e */
[-C--:B------:R-:W-:Y:S01]  /*1e60*/  FMUL R32, R45, R26.reuse ;  /* 0x0000001a2d207220 */ /* 0x080fe20000400000 */
[----:B------:R-:W-:Y:S01]  /*1e70*/  LEA R30, P0, R43, UR32, 0x3 ;  /* 0x000000202b1e7c11 */ /* 0x000fe2000f8018ff */
[-C--:B------:R-:W-:Y:S01]  /*1e80*/  FFMA R49, R48, R33.reuse, -R29 ;  /* 0x0000002130317223 */ /* 0x080fe2000000081d */
[----:B------:R-:W-:Y:S01]  /*1e90*/  FMUL R29, R46, R26 ;  /* 0x0000001a2e1d7220 */ /* 0x000fe20000400000 */
[----:B------:R-:W-:Y:S01]  /*1ea0*/  FMUL R48, R35, R32 ;  /* 0x0000002023307220 */ /* 0x000fe20000400000 */
[----:B------:R-:W-:Y:S01]  /*1eb0*/  LEA.HI.X R31, R43, UR33, R52, 0x3, P0 ;  /* 0x000000212b1f7c11 */ /* 0x000fe200080f1c34 */
[----:B------:R-:W-:Y:S01]  /*1ec0*/  FMUL R47, R32, R33 ;  /* 0x00000021202f7220 */ /* 0x000fe20000400000 */
[----:B------:R-:W-:Y:S01]  /*1ed0*/  FMUL R43, R46, R27 ;  /* 0x0000001b2e2b7220 */ /* 0x000fe20000400000 */
[C---:B------:R-:W-:Y:S01]  /*1ee0*/  FFMA R26, R27.reuse, R28, R48 ;  /* 0x0000001c1b1a7223 */ /* 0x040fe20000000030 */
[C---:B------:R-:W-:Y:S01]  /*1ef0*/  FMUL R28, R36.reuse, R29 ;  /* 0x0000001d241c7220 */ /* 0x040fe20000400000 */
[----:B------:R-:W-:Y:S01]  /*1f00*/  FFMA R27, R27, R50, R47 ;  /* 0x000000321b1b7223 */ /* 0x000fe2000000002f */
[----:B------:R-:W-:Y:S01]  /*1f10*/  FMUL R47, R36, R43 ;  /* 0x0000002b242f7220 */ /* 0x000fe20000400000 */
[-C--:B------:R-:W-:Y:S01]  /*1f20*/  FMUL R29, R29, R44.reuse ;  /* 0x0000002c1d1d7220 */ /* 0x080fe20000400000 */
[----:B------:R-:W-:Y:S01]  /*1f30*/  FMUL R43, R43, R44 ;  /* 0x0000002c2b2b7220 */ /* 0x000fe20000400000 */
[----:B------:R-:W-:Y:S01]  /*1f40*/  STS [R34+0x320], R49 ;  /* 0x0003203122007388 */ /* 0x000fe20000000800 */
[C---:B------:R-:W-:Y:S01]  /*1f50*/  FMUL R32, R46.reuse, R35 ;  /* 0x000000232e207220 */ /* 0x040fe20000400000 */
[----:B------:R-:W-:Y:S01]  /*1f60*/  FMUL R33, R46, R33 ;  /* 0x000000212e217220 */ /* 0x000fe20000400000 */
[C---:B------:R-:W-:Y:S01]  /*1f70*/  FMUL R35, R45.reuse, R36 ;  /* 0x000000242d237220 */ /* 0x040fe20000400000 */
[----:B------:R-:W-:Y:S04]  /*1f80*/  STG.E.64 desc[UR10][R30.64], R26 ;  /* 0x0000001a1e007986 */ /* 0x000fe8000c101b0a */
[----:B------:R-:W-:Y:S04]  /*1f90*/  STG.E.64 desc[UR10][R30.64+0x100], R28 ;  /* 0x0001001c1e007986 */ /* 0x000fe8000c101b0a */
[----:B------:R-:W-:Y:S04]  /*1fa0*/  STS [R34+0x620], R47 ;  /* 0x0006202f22007388 */ /* 0x000fe80000000800 */
[----:B------:R-:W-:Y:S04]  /*1fb0*/  STS [R34+0x920], R43 ;  /* 0x0009202b22007388 */ /* 0x000fe80000000800 */
[----:B------:R0:W-:Y:S02]  /*1fc0*/  STS [R34+0x20], R37 ;  /* 0x0000202522007388 */ /* 0x0001e40000000800 */
[----:B0-----:R-:W-:Y:S01]  /*1fd0*/  FMUL R37, R45, R44 ;  /* 0x0000002c2d257220 */ /* 0x001fe20000400000 */
[----:B------:R-:W-:Y:S06]  /*1fe0*/  @P3 BRA `(.L_x_35) ;  /* 0x0000000400583947 */ /* 0x000fec0003800000 */
[----:B------:R-:W0:Y:S01]  /*1ff0*/  S2R R29, SR_TID.X ;  /* 0x00000000001d7919 */ /* 0x000e220000002100 */
[----:B------:R-:W1:Y:S01]  /*2000*/  S2UR UR8, SR_CgaCtaId ;  /* 0x00000000000879c3 */ /* 0x000e620000008800 */
[----:B------:R-:W-:Y:S01]  /*2010*/  UMOV UR7, 0x400 ;  /* 0x0000040000077882 */ /* 0x000fe20000000000 */
[----:B------:R-:W-:Y:S06]  /*2020*/  BSSY.RECONVERGENT B1, `(.L_x_36) ;  /* 0x0000029000017945 */ /* 0x000fec0003800200 */
[----:B------:R-:W2:Y:S01]  /*2030*/  LDC.64 R30, c[0x0][0x408] ;  /* 0x00010200ff1e7b82 */ /* 0x000ea20000000a00 */
[----:B-1----:R-:W-:Y:S01]  /*2040*/  ULEA UR7, UR8, UR7, 0x18 ;  /* 0x0000000708077291 */ /* 0x002fe2000f8ec0ff */
[----:B0-----:R-:W-:-:S02]  /*2050*/  LOP3.LUT R26, R29, 0x7, RZ, 0xc0, !PT ;  /* 0x000000071d1a7812 */ /* 0x001fc400078ec0ff */
[----:B------:R-:W-:-:S04]  /*2060*/  SHF.L.U32 R27, R29, 0x3, RZ ;  /* 0x000000031d1b7819 */ /* 0x000fc800000006ff */
[----:B------:R-:W-:Y:S02]  /*2070*/  LOP3.LUT R26, R26, 0xc0, R27, 0xf8, !PT ;  /* 0x000000c01a1a7812 */ /* 0x000fe400078ef81b */
[----:B------:R-:W-:Y:S02]  /*2080*/  SHF.L.U32 R27, R29, 0x1, RZ ;  /* 0x000000011d1b7819 */ /* 0x000fe400000006ff */
[----:B------:R-:W-:Y:S02]  /*2090*/  LEA R28, R26, UR7, 0x2 ;  /* 0x000000071a1c7c11 */ /* 0x000fe4000f8e10ff */
[----:B------:R-:W-:-:S03]  /*20a0*/  LOP3.LUT R27, R27, 0x30, RZ, 0xc0, !PT ;  /* 0x000000301b1b7812 */ /* 0x000fc600078ec0ff */
[----:B------:R-:W0:Y:S01]  /*20b0*/  LDS R48, [R28+0x1220] ;  /* 0x001220001c307984 */ /* 0x000e220000000800 */
[----:B------:R-:W-:-:S04]  /*20c0*/  IADD3 R27, PT, PT, R26, -R27, RZ ;  /* 0x8000001b1a1b7210 */ /* 0x000fc80007ffe0ff */
[----:B------:R-:W-:Y:S02]  /*20d0*/  LEA R34, R27, UR7, 0x2 ;  /* 0x000000071b227c11 */ /* 0x000fe4000f8e10ff */
[----:B------:R-:W1:Y:S03]  /*20e0*/  LDC.64 R26, c[0x0][0x3f8] ;  /* 0x0000fe00ff1a7b82 */ /* 0x000e660000000a00 */
[----:B------:R3:W4:Y:S04]  /*20f0*/  LDS R36, [R34] ;  /* 0x0000000022247984 */ /* 0x0007280000000800 */
[----:B------:R3:W1:Y:S04]  /*2100*/  LDS R43, [R34+0x300] ;  /* 0x00030000222b7984 */ /* 0x0006680000000800 */
[----:B------:R3:W2:Y:S04]  /*2110*/  LDS R44, [R34+0x600] ;  /* 0x00060000222c7984 */ /* 0x0006a80000000800 */
[----:B------:R3:W2:Y:S04]  /*2120*/  LDS R45, [R34+0x900] ;  /* 0x00090000222d7984 */ /* 0x0006a80000000800 */
[----:B------:R3:W2:Y:S04]  /*2130*/  LDS R46, [R34+0xc00] ;  /* 0x000c0000222e7984 */ /* 0x0006a80000000800 */
[----:B------:R3:W2:Y:S01]  /*2140*/  LDS R47, [R34+0xf00] ;  /* 0x000f0000222f7984 */ /* 0x0006a20000000800 */
[----:B0-----:R-:W-:-:S04]  /*2150*/  SHF.R.U32.HI R28, RZ, 0x10, R48 ;  /* 0x00000010ff1c7819 */ /* 0x001fc80000011630 */
[----:B------:R-:W-:-:S04]  /*2160*/  LOP3.LUT R28, R28, 0xff, RZ, 0xc0, !PT ;  /* 0x000000ff1c1c7812 */ /* 0x000fc800078ec0ff */
[----:B------:R-:W-:Y:S02]  /*2170*/  I2FP.F32.U32 R49, R28 ;  /* 0x0000001c00317245 */ /* 0x000fe40000201000 */
[----:B------:R-:W0:Y:S03]  /*2180*/  LDC.64 R28, c[0x0][0x400] ;  /* 0x00010000ff1c7b82 */ /* 0x000e260000000a00 */
[----:B-1----:R-:W-:Y:S01]  /*2190*/  FFMA R26, R49, R27, R26 ;  /* 0x0000001b311a7223 */ /* 0x002fe2000000001a */
[----:B------:R-:W-:Y:S01]  /*21a0*/  SHF.R.U32.HI R49, RZ, 0x8, R48 ;  /* 0x00000008ff317819 */ /* 0x000fe20000011630 */
[----:B------:R-:W0:Y:S03]  /*21b0*/  I2F.U8 R27, R48 ;  /* 0x00000030001b7306 */ /* 0x000e260000001000 */
[----:B------:R-:W-:-:S02]  /*21c0*/  IADD3 R50, PT, PT, R26, 0x1800000, RZ ;  /* 0x018000001a327810 */ /* 0x000fc40007ffe0ff */
[----:B------:R-:W-:Y:S02]  /*21d0*/  LOP3.LUT R49, R49, 0xff, RZ, 0xc0, !PT ;  /* 0x000000ff31317812 */ /* 0x000fe400078ec0ff */
[----:B------:R-:W-:Y:S02]  /*21e0*/  LOP3.LUT R50, R50, 0x7f800000, RZ, 0xc0, !PT ;  /* 0x7f80000032327812 */ /* 0x000fe400078ec0ff */
[----:B------:R-:W-:Y:S02]  /*21f0*/  I2FP.F32.U32 R49, R49 ;  /* 0x0000003100317245 */ /* 0x000fe40000201000 */
[----:B------:R-:W-:-:S03]  /*2200*/  ISETP.GT.U32.AND P0, PT, R50, 0x1ffffff, PT ;  /* 0x01ffffff3200780c */ /* 0x000fc60003f04070 */
[----:B--2---:R-:W-:Y:S01]  /*2210*/  FFMA R52, R49, R31, R30 ;  /* 0x0000001f31347223 */ /* 0x004fe2000000001e */
[----:B0-----:R-:W-:-:S09]  /*2220*/  FFMA R50, R27, R29, R28 ;  /* 0x0000001d1b327223 */ /* 0x001fd2000000001c */
[----:B---34-:R-:W-:Y:S05]  /*2230*/  @P0 BRA `(.L_x_37) ;  /* 0x00000000000c0947 */ /* 0x018fea0003800000 */
[----:B------:R-:W-:-:S07]  /*2240*/  MOV R28, 0x2260 ;  /* 0x00002260001c7802 */ /* 0x000fce0000000f00 */
[----:B------:R-:W-:Y:S05]  /*2250*/  CALL.REL.NOINC `($__internal_2_$__cuda_sm20_rcp_rn_f32_slowpath) ;  /* 0x0000004800607944 */ /* 0x000fea0003c00000 */
[----:B------:R-:W-:Y:S05]  /*2260*/  BRA `(.L_x_38) ;  /* 0x0000000000107947 */ /* 0x000fea0003800000 */
.L_x_37:
[----:B------:R-:W0:Y:S02]  /*2270*/  MUFU.RCP R29, R26 ;  /* 0x0000001a001d7308 */ /* 0x000e240000001000 */
[----:B0-----:R-:W-:-:S04]  /*2280*/  FFMA R27, R26, R29, -1 ;  /* 0xbf8000001a1b7423 */ /* 0x001fc8000000001d */
[----:B------:R-:W-:-:S04]  /*2290*/  FADD.FTZ R28, -R27, -RZ ;  /* 0x800000ff1b1c7221 */ /* 0x000fc80000010100 */
[----:B------:R-:W-:-:S07]  /*22a0*/  FFMA R29, R29, R28, R29 ;  /* 0x0000001c1d1d7223 */ /* 0x000fce000000001d */
.L_x_38:
[----:B------:R-:W-:Y:S05]  /*22b0*/  BSYNC.RECONVERGENT B1 ;  /* 0x0000000000017941 */ /* 0x000fea0003800200 */
.L_x_36:
[----:B------:R-:W-:Y:S01]  /*22c0*/  FMUL.RZ R52, R52, 0.15915493667125701904 ;  /* 0x3e22f98334347820 */ /* 0x000fe2000040c000 */
[----:B------:R-:W-:-:S03]  /*22d0*/  FMUL.RZ R50, R50, 0.15915493667125701904 ;  /* 0x3e22f98332327820 */ /* 0x000fc6000040c000 */
[----:B------:R-:W0:Y:S08]  /*22e0*/  MUFU.COS R27, R52 ;  /* 0x00000034001b7308 */ /* 0x000e300000000000 */
        /* <DEDUP_REMOVED lines=9> */
[C---:B------:R-:W-:Y:S01]  /*2380*/  FFMA R48, R45.reuse, R27, -R48 ;  /* 0x0000001b2d307223 */ /* 0x040fe20000000830 */
[----:B--2---:R-:W-:Y:S02]  /*2390*/  FMUL R43, R46, R28 ;  /* 0x0000001c2e2b7220 */ /* 0x004fe40000400000 */
[----:B------:R-:W-:Y:S01]  /*23a0*/  FFMA R49, R45, R26, R44 ;  /* 0x0000001a2d317223 */ /* 0x000fe2000000002c */
[----:B------:R-:W-:-:S03]  /*23b0*/  FMUL R45, R28, R31 ;  /* 0x0000001f1c2d7220 */ /* 0x000fc60000400000 */
[----:B------:R-:W-:Y:S01]  /*23c0*/  FMUL R52, R28, R49 ;  /* 0x000000311c347220 */ /* 0x000fe20000400000 */
[----:B0-----:R-:W-:Y:S01]  /*23d0*/  FFMA R44, R30, R31, -R43 ;  /* 0x0000001f1e2c7223 */ /* 0x001fe2000000082b */
[C---:B------:R-:W-:Y:S01]  /*23e0*/  FMUL R31, R47.reuse, R28 ;  /* 0x0000001c2f1f7220 */ /* 0x040fe20000400000 */
[-C--:B------:R-:W-:Y:S01]  /*23f0*/  FFMA R46, R46, R30.reuse, R45 ;  /* 0x0000001e2e2e7223 */ /* 0x080fe2000000002d */
[----:B------:R-:W-:Y:S01]  /*2400*/  FFMA R52, R47, R30, R52 ;  /* 0x0000001e2f347223 */ /* 0x000fe20000000034 */
[----:B------:R-:W-:Y:S01]  /*2410*/  FMUL R45, R48, R29 ;  /* 0x0000001d302d7220 */ /* 0x000fe20000400000 */
[----:B------:R-:W-:Y:S01]  /*2420*/  FFMA R50, R30, R49, -R31 ;  /* 0x000000311e327223 */ /* 0x000fe2000000081f */
[----:B------:R-:W-:Y:S01]  /*2430*/  FMUL R31, R36, R29 ;  /* 0x0000001d241f7220 */ /* 0x000fe20000400000 */
[-C--:B------:R-:W-:Y:S01]  /*2440*/  FMUL R43, R30, R27.reuse ;  /* 0x0000001b1e2b7220 */ /* 0x080fe20000400000 */
[----:B------:R-:W-:Y:S01]  /*2450*/  FMUL R27, R28, R27 ;  /* 0x0000001b1c1b7220 */ /* 0x000fe20000400000 */
[----:B------:R-:W-:Y:S01]  /*2460*/  FMUL R44, R44, R29 ;  /* 0x0000001d2c2c7220 */ /* 0x000fe20000400000 */
[----:B------:R-:W-:Y:S01]  /*2470*/  FMUL R31, R26, R31 ;  /* 0x0000001f1a1f7220 */ /* 0x000fe20000400000 */
[----:B------:R-:W-:Y:S01]  /*2480*/  FMUL R46, R46, R29 ;  /* 0x0000001d2e2e7220 */ /* 0x000fe20000400000 */
[----:B------:R-:W-:Y:S01]  /*2490*/  FMUL R26, R26, R45 ;  /* 0x0000002d1a1a7220 */ /* 0x000fe20000400000 */
[-C--:B------:R-:W-:Y:S01]  /*24a0*/  FMUL R50, R50, R29.reuse ;  /* 0x0000001d32327220 */ /* 0x080fe20000400000 */
[----:B------:R-:W-:Y:S01]  /*24b0*/  FMUL R52, R52, R29 ;  /* 0x0000001d34347220 */ /* 0x000fe20000400000 */
[----:B------:R-:W-:Y:S01]  /*24c0*/  FFMA R31, R44, R43, -R31 ;  /* 0x0000002b2c1f7223 */ /* 0x000fe2000000081f */
[----:B------:R-:W-:Y:S01]  /*24d0*/  FMUL R29, R46, R27 ;  /* 0x0000001b2e1d7220 */ /* 0x000fe20000400000 */
[----:B------:R-:W-:Y:S01]  /*24e0*/  FFMA R43, R43, R50, -R26 ;  /* 0x000000322b2b7223 */ /* 0x000fe2000000081a */
[----:B------:R-:W-:-:S02]  /*24f0*/  FMUL R27, R27, R52 ;  /* 0x000000341b1b7220 */ /* 0x000fc40000400000 */
[----:B------:R1:W-:Y:S04]  /*2500*/  STS [R34], R31 ;  /* 0x0000001f22007388 */ /* 0x0003e80000000800 */
[----:B------:R1:W-:Y:S04]  /*2510*/  STS [R34+0x300], R43 ;  /* 0x0003002b22007388 */ /* 0x0003e80000000800 */
[----:B------:R1:W-:Y:S04]  /*2520*/  STS [R34+0x600], R29 ;  /* 0x0006001d22007388 */ /* 0x0003e80000000800 */
[----:B------:R1:W-:Y:S01]  /*2530*/  STS [R34+0x900], R27 ;  /* 0x0009001b22007388 */ /* 0x0003e20000000800 */
[----:B------:R-:W-:Y:S05]  /*2540*/  BRA `(.L_x_39) ;  /* 0x00000004005c7947 */ /* 0x000fea0003800000 */
.L_x_35:
[----:B------:R-:W-:-:S13]  /*2550*/  ISETP.NE.AND P0, PT, R4, 0x1, PT ;  /* 0x000000010400780c */ /* 0x000fda0003f05270 */
[----:B------:R-:W-:Y:S05]  /*2560*/  @P0 BRA `(.L_x_39) ;  /* 0x0000000400540947 */ /* 0x000fea0003800000 */
[----:B------:R-:W0:Y:S01]  /*2570*/  S2R R26, SR_TID.X ;  /* 0x00000000001a7919 */ /* 0x000e220000002100 */
[----:B------:R-:W1:Y:S01]  /*2580*/  S2UR UR8, SR_CgaCtaId ;  /* 0x00000000000879c3 */ /* 0x000e620000008800 */
[----:B------:R-:W-:Y:S01]  /*2590*/  UMOV UR7, 0x400 ;  /* 0x0000040000077882 */ /* 0x000fe20000000000 */
[----:B------:R-:W-:Y:S06]  /*25a0*/  BSSY.RECONVERGENT B1, `(.L_x_40) ;  /* 0x0000029000017945 */ /* 0x000fec0003800200 */
[----:B------:R-:W2:Y:S01]  /*25b0*/  LDC.64 R30, c[0x0][0x408] ;  /* 0x00010200ff1e7b82 */ /* 0x000ea20000000a00 */
[----:B-1----:R-:W-:Y:S01]  /*25c0*/  ULEA UR7, UR8, UR7, 0x18 ;  /* 0x0000000708077291 */ /* 0x002fe2000f8ec0ff */
[----:B0-----:R-:W-:-:S02]  /*25d0*/  LOP3.LUT R27, R26, 0x7, RZ, 0xc0, !PT ;  /* 0x000000071a1b7812 */ /* 0x001fc400078ec0ff */
[C---:B------:R-:W-:Y:S02]  /*25e0*/  SHF.L.U32 R28, R26.reuse, 0x3, RZ ;  /* 0x000000031a1c7819 */ /* 0x040fe400000006ff */
[----:B------:R-:W-:Y:S02]  /*25f0*/  SHF.L.U32 R26, R26, 0x1, RZ ;  /* 0x000000011a1a7819 */ /* 0x000fe400000006ff */
[----:B------:R-:W-:Y:S02]  /*2600*/  LOP3.LUT R27, R27, 0xc0, R28, 0xf8, !PT ;  /* 0x000000c01b1b7812 */ /* 0x000fe400078ef81c */
[----:B------:R-:W-:Y:S02]  /*2610*/  LOP3.LUT R26, R26, 0x30, RZ, 0xc0, !PT ;  /* 0x000000301a1a7812 */ /* 0x000fe400078ec0ff */
[C---:B------:R-:W-:Y:S02]  /*2620*/  LEA R48, R27.reuse, UR7, 0x2 ;  /* 0x000000071b307c11 */ /* 0x040fe4000f8e10ff */
[----:B------:R-:W-:-:S04]  /*2630*/  IADD3 R26, PT, PT, R27, -R26, RZ ;  /* 0x8000001a1b1a7210 */ /* 0x000fc80007ffe0ff */
[----:B------:R-:W0:Y:S01]  /*2640*/  LDS R48, [R48+0x12c0] ;  /* 0x0012c00030307984 */ /* 0x000e220000000800 */
[----:B------:R-:W-:Y:S02]  /*2650*/  LEA R34, R26, UR7, 0x2 ;  /* 0x000000071a227c11 */ /* 0x000fe4000f8e10ff */
[----:B------:R-:W1:Y:S03]  /*2660*/  LDC.64 R26, c[0x0][0x3f8] ;  /* 0x0000fe00ff1a7b82 */ /* 0x000e660000000a00 */
[----:B------:R3:W4:Y:S04]  /*2670*/  LDS R36, [R34+0xa0] ;  /* 0x0000a00022247984 */ /* 0x0007280000000800 */
        /* <DEDUP_REMOVED lines=23> */
.L_x_41:
[----:B------:R-:W0:Y:S02]  /*27f0*/  MUFU.RCP R29, R26 ;  /* 0x0000001a001d7308 */ /* 0x000e240000001000 */
[----:B0-----:R-:W-:-:S04]  /*2800*/  FFMA R27, R26, R29, -1 ;  /* 0xbf8000001a1b7423 */ /* 0x001fc8000000001d */
[----:B------:R-:W-:-:S04]  /*2810*/  FADD.FTZ R28, -R27, -RZ ;  /* 0x800000ff1b1c7221 */ /* 0x000fc80000010100 */
[----:B------:R-:W-:-:S07]  /*2820*/  FFMA R29, R29, R28, R29 ;  /* 0x0000001c1d1d7223 */ /* 0x000fce000000001d */
.L_x_42:
[----:B------:R-:W-:Y:S05]  /*2830*/  BSYNC.RECONVERGENT B1 ;  /* 0x0000000000017941 */ /* 0x000fea0003800200 */
.L_x_40:
        /* <DEDUP_REMOVED lines=36> */
[----:B------:R0:W-:Y:S04]  /*2a80*/  STS [R34+0xa0], R31 ;  /* 0x0000a01f22007388 */ /* 0x0001e80000000800 */
[----:B------:R0:W-:Y:S04]  /*2a90*/  STS [R34+0x3a0], R43 ;  /* 0x0003a02b22007388 */ /* 0x0001e80000000800 */
[----:B------:R0:W-:Y:S04]  /*2aa0*/  STS [R34+0x6a0], R29 ;  /* 0x0006a01d22007388 */ /* 0x0001e80000000800 */
[----:B------:R0:W-:Y:S02]  /*2ab0*/  STS [R34+0x9a0], R27 ;  /* 0x0009a01b22007388 */ /* 0x0001e40000000800 */
.L_x_39:
[----:B------:R-:W-:Y:S05]  /*2ac0*/  BSYNC.RECONVERGENT B0 ;  /* 0x0000000000007941 */ /* 0x000fea0003800200 */
.L_x_34:
[----:B01----:R-:W0:Y:S01]  /*2ad0*/  S2R R43, SR_TID.X ;  /* 0x00000000002b7919 */ /* 0x003e220000002100 */
[----:B------:R-:W1:Y:S01]  /*2ae0*/  S2UR UR8, SR_CgaCtaId ;  /* 0x00000000000879c3 */ /* 0x000e620000008800 */
[----:B------:R-:W-:Y:S01]  /*2af0*/  UMOV UR7, 0x400 ;  /* 0x0000040000077882 */ /* 0x000fe20000000000 */
[----:B------:R-:W-:Y:S06]  /*2b00*/  BSSY.RECONVERGENT B0, `(.L_x_43) ;  /* 0x00003f1000007945 */ /* 0x000fec0003800200 */
[----:B------:R-:W-:Y:S01]  /*2b10*/  BAR.SYNC.DEFER_BLOCKING 0x0 ;  /* 0x0000000000007b1d */ /* 0x000fe20000010000 */
[----:B-1----:R-:W-:Y:S01]  /*2b20*/  ULEA UR7, UR8, UR7, 0x18 ;  /* 0x0000000708077291 */ /* 0x002fe2000f8ec0ff */
[----:B0-----:R-:W-:-:S05]  /*2b30*/  LEA R43, R4, R43, 0x6 ;  /* 0x0000002b042b7211 */ /* 0x001fca00078e30ff */
[----:B------:R-:W-:-:S05]  /*2b40*/  IMAD R26, R4, -0x10, R43 ;  /* 0xfffffff0041a7824 */ /* 0x000fca00078e022b */
[----:B------:R-:W-:-:S05]  /*2b50*/  LEA R26, R26, UR7, 0x2 ;  /* 0x000000071a1a7c11 */ /* 0x000fca000f8e10ff */
[----:B------:R-:W0:Y:S04]  /*2b60*/  LDS R28, [R26+0x2c] ;  /* 0x00002c001a1c7984 */ /* 0x000e280000000800 */
[----:B------:R-:W1:Y:S04]  /*2b70*/  LDS R27, [R26+0x30] ;  /* 0x000030001a1b7984 */ /* 0x000e680000000800 */
[----:B------:R-:W2:Y:S04]  /*2b80*/  LDS R30, [R26+0x28] ;  /* 0x000028001a1e7984 */ /* 0x000ea80000000800 */
[----:B------:R-:W3:Y:S04]  /*2b90*/  LDS R34, [R26+0x24] ;  /* 0x000024001a227984 */ /* 0x000ee80000000800 */
[----:B------:R-:W4:Y:S04]  /*2ba0*/  LDS R45, [R26+0x20] ;  /* 0x000020001a2d7984 */ /* 0x000f280000000800 */
[----:B------:R-:W5:Y:S04]  /*2bb0*/  LDS R46, [R26+0x32c] ;  /* 0x00032c001a2e7984 */ /* 0x000f680000000800 */
[----:B------:R-:W5:Y:S04]  /*2bc0*/  LDS R36, [R26+0x330] ;  /* 0x000330001a247984 */ /* 0x000f680000000800 */
[----:B------:R-:W5:Y:S04]  /*2bd0*/  LDS R47, [R26+0x1c] ;  /* 0x00001c001a2f7984 */ /* 0x000f680000000800 */
[----:B------:R-:W5:Y:S04]  /*2be0*/  LDS R49, [R26+0x328] ;  /* 0x000328001a317984 */ /* 0x000f680000000800 */
[----:B------:R-:W5:Y:S01]  /*2bf0*/  LDS R50, [R26+0x62c] ;  /* 0x00062c001a327984 */ /* 0x000f620000000800 */
[----:B0-----:R-:W-:-:S03]  /*2c00*/  FMUL R28, R28, UR14 ;  /* 0x0000000e1c1c7c20 */ /* 0x001fc60008400000 */
[----:B------:R-:W0:Y:S01]  /*2c10*/  LDS R48, [R26+0x324] ;  /* 0x000324001a307984 */ /* 0x000e220000000800 */
[----:B-1----:R-:W-:-:S03]  /*2c20*/  FFMA R27, R27, UR15, R28 ;  /* 0x0000000f1b1b7c23 */ /* 0x002fc6000800001c */
[----:B------:R-:W1:Y:S01]  /*2c30*/  LDS R31, [R26+0x630] ;  /* 0x000630001a1f7984 */ /* 0x000e620000000800 */
[----:B--2---:R-:W-:-:S03]  /*2c40*/  FFMA R27, R30, UR13, R27 ;  /* 0x0000000d1e1b7c23 */ /* 0x004fc6000800001b */
[----:B------:R-:W2:Y:S01]  /*2c50*/  LDS R51, [R26+0x320] ;  /* 0x000320001a337984 */ /* 0x000ea20000000800 */
[----:B---3--:R-:W-:-:S03]  /*2c60*/  FFMA R34, R34, UR12, R27 ;  /* 0x0000000c22227c23 */ /* 0x008fc6000800001b */
[----:B------:R-:W3:Y:S01]  /*2c70*/  LDS R44, [R26+0x18] ;  /* 0x000018001a2c7984 */ /* 0x000ee20000000800 */
[----:B----4-:R-:W-:-:S03]  /*2c80*/  FFMA R34, R45, UR9, R34 ;  /* 0x000000092d227c23 */ /* 0x010fc60008000022 */
[----:B------:R-:W4:Y:S01]  /*2c90*/  LDS R27, [R26+0x628] ;  /* 0x000628001a1b7984 */ /* 0x000f220000000800 */
[----:B-----5:R-:W-:-:S03]  /*2ca0*/  FMUL R45, R46, UR14 ;  /* 0x0000000e2e2d7c20 */ /* 0x020fc60008400000 */
[----:B------:R-:W5:Y:S01]  /*2cb0*/  LDS R30, [R26+0x14] ;  /* 0x000014001a1e7984 */ /* 0x000f620000000800 */
[----:B------:R-:W-:-:S03]  /*2cc0*/  FFMA R36, R36, UR15, R45 ;  /* 0x0000000f24247c23 */ /* 0x000fc6000800002d */
[----:B------:R-:W5:Y:S01]  /*2cd0*/  LDS R29, [R26+0x31c] ;  /* 0x00031c001a1d7984 */ /* 0x000f620000000800 */
[----:B------:R-:W-:-:S03]  /*2ce0*/  FFMA R47, -R47, UR9, R34 ;  /* 0x000000092f2f7c23 */ /* 0x000fc60008000122 */
[----:B------:R-:W5:Y:S01]  /*2cf0*/  LDS R28, [R26+0x624] ;  /* 0x000624001a1c7984 */ /* 0x000f620000000800 */
[----:B------:R-:W-:-:S03]  /*2d00*/  FFMA R49, R49, UR13, R36 ;  /* 0x0000000d31317c23 */ /* 0x000fc60008000024 */
[----:B------:R-:W5:Y:S01]  /*2d10*/  LDS R34, [R26+0x92c] ;  /* 0x00092c001a227984 */ /* 0x000f620000000800 */
[----:B------:R-:W-:-:S03]  /*2d20*/  FMUL R50, R50, UR14 ;  /* 0x0000000e32327c20 */ /* 0x000fc60008400000 */
[----:B------:R-:W5:Y:S01]  /*2d30*/  LDS R36, [R26+0x930] ;  /* 0x000930001a247984 */ /* 0x000f620000000800 */
[----:B0-----:R-:W-:-:S03]  /*2d40*/  FFMA R48, R48, UR12, R49 ;  /* 0x0000000c30307c23 */ /* 0x001fc60008000031 */
[----:B------:R-:W-:Y:S01]  /*2d50*/  LDS R46, [R26+0x61c] ;  /* 0x00061c001a2e7984 */ /* 0x000fe20000000800 */
[----:B-1----:R-:W-:-:S03]  /*2d60*/  FFMA R50, R31, UR15, R50 ;  /* 0x0000000f1f327c23 */ /* 0x002fc60008000032 */
[----:B------:R-:W0:Y:S01]  /*2d70*/  LDS R49, [R26+0x620] ;  /* 0x000620001a317984 */ /* 0x000e220000000800 */
[----:B--2---:R-:W-:-:S03]  /*2d80*/  FFMA R48, R51, UR9, R48 ;  /* 0x0000000933307c23 */ /* 0x004fc60008000030 */
[----:B------:R-:W1:Y:S01]  /*2d90*/  LDS R31, [R26+0x318] ;  /* 0x000318001a1f7984 */ /* 0x000e620000000800 */
[----:B---3--:R-:W-:-:S03]  /*2da0*/  FFMA R47, -R44, UR12, R47 ;  /* 0x0000000c2c2f7c23 */ /* 0x008fc6000800012f */
[----:B------:R-:W2:Y:S01]  /*2db0*/  LDS R51, [R26+0x928] ;  /* 0x000928001a337984 */ /* 0x000ea20000000800 */
[----:B----4-:R-:W-:-:S03]  /*2dc0*/  FFMA R27, R27, UR13, R50 ;  /* 0x0000000d1b1b7c23 */ /* 0x010fc60008000032 */
[----:B------:R-:W3:Y:S01]  /*2dd0*/  LDS R44, [R26+0x10] ;  /* 0x000010001a2c7984 */ /* 0x000ee20000000800 */
[----:B-----5:R-:W-:-:S03]  /*2de0*/  FFMA R47, -R30, UR13, R47 ;  /* 0x0000000d1e2f7c23 */ /* 0x020fc6000800012f */
[----:B------:R-:W4:Y:S01]  /*2df0*/  LDS R50, [R26+0x924] ;  /* 0x000924001a327984 */ /* 0x000f220000000800 */
[----:B------:R-:W-:-:S03]  /*2e00*/  FFMA R48, -R29, UR9, R48 ;  /* 0x000000091d307c23 */ /* 0x000fc60008000130 */
[----:B------:R-:W5:Y:S01]  /*2e10*/  LDS R45, [R26+0x314] ;  /* 0x000314001a2d7984 */ /* 0x000f620000000800 */
[----:B------:R-:W-:-:S03]  /*2e20*/  FFMA R28, R28, UR12, R27 ;  /* 0x0000000c1c1c7c23 */ /* 0x000fc6000800001b */
[----:B------:R-:W5:Y:S01]  /*2e30*/  LDS R30, [R26+0x618] ;  /* 0x000618001a1e7984 */ /* 0x000f620000000800 */
[----:B------:R-:W-:-:S03]  /*2e40*/  FMUL R27, R34, UR14 ;  /* 0x0000000e221b7c20 */ /* 0x000fc60008400000 */
[----:B------:R-:W5:Y:S01]  /*2e50*/  LDS R29, [R26+0x920] ;  /* 0x000920001a1d7984 */ /* 0x000f620000000800 */
[----:B------:R-:W-:-:S03]  /*2e60*/  FFMA R36, R36, UR15, R27 ;  /* 0x0000000f24247c23 */ /* 0x000fc6000800001b */
[----:B------:R-:W-:Y:S04]  /*2e70*/  LDS R34, [R26+0x90c] ;  /* 0x00090c001a227984 */ /* 0x000fe80000000800 */
[----:B------:R-:W5:Y:S01]  /*2e80*/  LDS R27, [R26+0x91c] ;  /* 0x00091c001a1b7984 */ /* 0x000f620000000800 */
[----:B0-----:R-:W-:Y:S01]  /*2e90*/  FFMA R49, R49, UR9, R28 ;  /* 0x0000000931317c23 */ /* 0x001fe2000800001c */
[----:B-1----:R-:W-:-:S03]  /*2ea0*/  FFMA R48, -R31, UR12, R48 ;  /* 0x0000000c1f307c23 */ /* 0x002fc60008000130 */
[----:B------:R-:W-:Y:S01]  /*2eb0*/  FFMA R49, -R46, UR9, R49 ;  /* 0x000000092e317c23 */ /* 0x000fe20008000131 */
        /* <DEDUP_REMOVED lines=12> */
[----:B------:R-:W5:Y:S04]  /*2f80*/  LDS R29, [R26+0xc] ;  /* 0x00000c001a1d7984 */ /* 0x000f680000000800 */
[----:B------:R-:W5:Y:S01]  /*2f90*/  LDS R47, [R26+0x30c] ;  /* 0x00030c001a2f7984 */ /* 0x000f620000000800 */
[----:B------:R-:W-:Y:S01]  /*2fa0*/  FFMA R50, -R27, UR9, R50 ;  /* 0x000000091b327c23 */ /* 0x000fe20008000132 */
[----:B------:R-:W-:Y:S02]  /*2fb0*/  IMAD R27, R4, -0x20, R43 ;  /* 0xffffffe0041b7824 */ /* 0x000fe400078e022b */
[----:B------:R-:W5:Y:S03]  /*2fc0*/  LDS R30, [R26+0x60c] ;  /* 0x00060c001a1e7984 */ /* 0x000f660000000800 */
[----:B------:R-:W-:Y:S01]  /*2fd0*/  LEA R52, R27, UR7, 0x2 ;  /* 0x000000071b347c11 */ /* 0x000fe2000f8e10ff */
[----:B------:R-:W-:Y:S01]  /*2fe0*/  BAR.SYNC.DEFER_BLOCKING 0x0 ;  /* 0x0000000000007b1d */ /* 0x000fe20000010000 */
[----:B------:R-:W-:Y:S01]  /*2ff0*/  UIADD3 UR7, UPT, UPT, UR35, -0x8, URZ ;  /* 0xfffffff823077890 */ /* 0x000fe2000fffe0ff */
[----:B0-----:R-:W-:-:S03]  /*3000*/  FFMA R31, -R31, UR12, R50 ;  /* 0x0000000c1f1f7c23 */ /* 0x001fc60008000132 */
[----:B------:R-:W-:Y:S01]  /*3010*/  UISETP.GE.AND UP0, UPT, UR5, UR7, UPT ;  /* 0x000000070500728c */ /* 0x000fe2000bf06270 */
[----:B-1----:R-:W-:-:S03]  /*3020*/  FFMA R36, -R36, UR13, R49 ;  /* 0x0000000d24247c23 */ /* 0x002fc60008000131 */
[----:B------:R-:W-:Y:S01]  /*3030*/  UISETP.LT.U32.OR UP0, UPT, UR5, 0x5, UP0 ;  /* 0x000000050500788c */ /* 0x000fe20008701470 */
[----:B--2---:R-:W-:Y:S01]  /*3040*/  FFMA R31, -R46, UR13, R31 ;  /* 0x0000000d2e1f7c23 */ /* 0x004fe2000800011f */
[----:B---3--:R-:W-:Y:S01]  /*3050*/  FFMA R44, -R44, UR14, R45 ;  /* 0x0000000e2c2c7c23 */ /* 0x008fe2000800012d */
[----:B----4-:R-:W-:Y:S02]  /*3060*/  FFMA R51, -R51, UR14, R36 ;  /* 0x0000000e33337c23 */ /* 0x010fe40008000124 */
[----:B-----5:R-:W-:Y:S01]  /*3070*/  FFMA R31, -R48, UR14, R31 ;  /* 0x0000000e301f7c23 */ /* 0x020fe2000800011f */
[----:B------:R0:W-:Y:S01]  /*3080*/  STS [R52], R32 ;  /* 0x0000002034007388 */ /* 0x0001e20000000800 */
[----:B------:R-:W-:-:S03]  /*3090*/  FFMA R28, -R29, UR15, R28 ;  /* 0x0000000f1d1c7c23 */ /* 0x000fc6000800011c */
[----:B------:R0:W-:Y:S01]  /*30a0*/  STS [R52+0x200], R33 ;  /* 0x0002002134007388 */ /* 0x0001e20000000800 */
[----:B------:R-:W-:Y:S01]  /*30b0*/  FFMA R31, -R34, UR15, R31 ;  /* 0x0000000f221f7c23 */ /* 0x000fe2000800011f */
[----:B------:R-:W-:Y:S02]  /*30c0*/  FFMA R29, -R47, UR15, R44 ;  /* 0x0000000f2f1d7c23 */ /* 0x000fe4000800012c */
[----:B------:R0:W-:Y:S01]  /*30d0*/  STS [R52+0x400], R35 ;  /* 0x0004002334007388 */ /* 0x0001e20000000800 */
[----:B------:R-:W-:-:S03]  /*30e0*/  FFMA R30, -R30, UR15, R51 ;  /* 0x0000000f1e1e7c23 */ /* 0x000fc60008000133 */
[----:B------:R0:W-:Y:S01]  /*30f0*/  STS [R52+0x600], R37 ;  /* 0x0006002534007388 */ /* 0x0001e20000000800 */
[----:B------:R-:W-:Y:S06]  /*3100*/  BAR.SYNC.DEFER_BLOCKING 0x0 ;  /* 0x0000000000007b1d */ /* 0x000fec0000010000 */
[----:B------:R-:W-:Y:S05]  /*3110*/  BRA.U UP0, `(.L_x_44) ;  /* 0x0000000d00947547 */ /* 0x000fea000b800000 */
[----:B------:R-:W-:Y:S05]  /*3120*/  @P3 BRA `(.L_x_45) ;  /* 0x0000000000f43947 */ /* 0x000fea0003800000 */
[----:B------:R-:W1:Y:S01]  /*3130*/  LDS R25, [R15+UR6+0x1600] ;  /* 0x001600060f197984 */ /* 0x000e620008000800 */
[C---:B------:R-:W-:Y:S01]  /*3140*/  FFMA R9, R32.reuse, UR38, R9 ;  /* 0x0000002620097c23 */ /* 0x040fe20008000009 */
[----:B------:R-:W-:Y:S01]  /*3150*/  FFMA R13, R35, UR38, R13 ;  /* 0x00000026230d7c23 */ /* 0x000fe2000800000d */
[----:B------:R-:W-:Y:S01]  /*3160*/  FFMA R16, R37, UR38, R16 ;  /* 0x0000002625107c23 */ /* 0x000fe20008000010 */
[----:B------:R-:W2:Y:S04]  /*3170*/  LDS R24, [R15+UR6+0x80] ;  /* 0x000080060f187984 */ /* 0x000ea80008000800 */
[----:B0-----:R-:W0:Y:S04]  /*3180*/  LDS R52, [R15+UR6+0x1680] ;  /* 0x001680060f347984 */ /* 0x001e280008000800 */
[----:B------:R-:W3:Y:S04]  /*3190*/  LDS R39, [R15+UR6+0x280] ;  /* 0x000280060f277984 */ /* 0x000ee80008000800 */
[----:B------:R-:W4:Y:S04]  /*31a0*/  LDS R50, [R15+UR6+0x100] ;  /* 0x000100060f327984 */ /* 0x000f280008000800 */
[----:B------:R-:W5:Y:S04]  /*31b0*/  LDS R36, [R15+UR6+0x300] ;  /* 0x000300060f247984 */ /* 0x000f680008000800 */
[----:B------:R-:W5:Y:S04]  /*31c0*/  LDS R38, [R15+UR6+0x180] ;  /* 0x000180060f267984 */ /* 0x000f680008000800 */
[----:B------:R-:W5:Y:S04]  /*31d0*/  LDS R34, [R15+UR6+0x380] ;  /* 0x000380060f227984 */ /* 0x000f680008000800 */
[----:B------:R-:W5:Y:S04]  /*31e0*/  LDS R27, [R15+UR6+0x580] ;  /* 0x000580060f1b7984 */ /* 0x000f680008000800 */
[----:B------:R-:W5:Y:S01]  /*31f0*/  LDS R26, [R15+UR6+0x780] ;  /* 0x000780060f1a7984 */ /* 0x000f620008000800 */
[C---:B-1----:R-:W-:Y:S01]  /*3200*/  FFMA R45, -R32.reuse, UR16, R25 ;  /* 0x00000010202d7c23 */ /* 0x042fe20008000119 */
[----:B------:R-:W-:-:S02]  /*3210*/  FFMA R25, R32, UR17, R10 ;  /* 0x0000001120197c23 */ /* 0x000fc4000800000a */
[----:B------:R-:W1:Y:S01]  /*3220*/  LDS R44, [R15+UR6+0x1780] ;  /* 0x001780060f2c7984 */ /* 0x000e620008000800 */
[C---:B------:R-:W-:Y:S01]  /*3230*/  FFMA R10, R33.reuse, UR38, R11 ;  /* 0x00000026210a7c23 */ /* 0x040fe2000800000b */
[C---:B--2---:R-:W-:Y:S01]  /*3240*/  FFMA R49, -R24.reuse, UR19, R45 ;  /* 0x0000001318317c23 */ /* 0x044fe2000800012d */
[----:B------:R-:W-:Y:S01]  /*3250*/  FFMA R9, R24, UR18, R9 ;  /* 0x0000001218097c23 */ /* 0x000fe20008000009 */
[----:B------:R-:W2:Y:S01]  /*3260*/  LDS R32, [R15+UR6+0x1700] ;  /* 0x001700060f207984 */ /* 0x000ea20008000800 */
[C---:B------:R-:W-:Y:S01]  /*3270*/  FFMA R24, R33.reuse, UR17, R12 ;  /* 0x0000001121187c23 */ /* 0x040fe2000800000c */
[----:B0-----:R-:W-:Y:S02]  /*3280*/  FFMA R52, -R33, UR16, R52 ;  /* 0x0000001021347c23 */ /* 0x001fe40008000134 */
[----:B------:R-:W0:Y:S01]  /*3290*/  LDS R48, [R15+UR6+0x480] ;  /* 0x000480060f307984 */ /* 0x000e220008000800 */
[C---:B---3--:R-:W-:Y:S01]  /*32a0*/  FFMA R11, R39.reuse, UR18, R10 ;  /* 0x00000012270b7c23 */ /* 0x048fe2000800000a */
[----:B------:R-:W-:-:S02]  /*32b0*/  FFMA R39, -R39, UR19, R52 ;  /* 0x0000001327277c23 */ /* 0x000fc40008000134 */
[----:B------:R-:W3:Y:S01]  /*32c0*/  LDS R47, [R15+UR6+0x680] ;  /* 0x000680060f2f7984 */ /* 0x000ee20008000800 */
[C---:B----4-:R-:W-:Y:S01]  /*32d0*/  FFMA R9, R50.reuse, UR19, R9 ;  /* 0x0000001332097c23 */ /* 0x050fe20008000009 */
[----:B------:R-:W-:Y:S02]  /*32e0*/  FFMA R49, -R50, UR18, R49 ;  /* 0x0000001232317c23 */ /* 0x000fe40008000131 */
[----:B------:R-:W4:Y:S01]  /*32f0*/  LDS R46, [R15+UR6+0x500] ;  /* 0x000500060f2e7984 */ /* 0x000f220008000800 */
[C---:B-----5:R-:W-:Y:S01]  /*3300*/  FFMA R11, R36.reuse, UR19, R11 ;  /* 0x00000013240b7c23 */ /* 0x060fe2000800000b */
[----:B------:R-:W-:Y:S02]  /*3310*/  FFMA R39, -R36, UR18, R39 ;  /* 0x0000001224277c23 */ /* 0x000fe40008000127 */
[----:B------:R-:W5:Y:S01]  /*3320*/  LDS R45, [R15+UR6+0x700] ;  /* 0x000700060f2d7984 */ /* 0x000f620008000800 */
[C---:B------:R-:W-:Y:S01]  /*3330*/  FMUL R50, R38.reuse, -UR17 ;  /* 0x8000001126327c20 */ /* 0x040fe20008400000 */
[C---:B------:R-:W-:Y:S01]  /*3340*/  FFMA R10, R38.reuse, UR16, R9 ;  /* 0x00000010260a7c23 */ /* 0x040fe20008000009 */
[----:B------:R-:W-:Y:S01]  /*3350*/  FFMA R9, -R38, UR38, R49 ;  /* 0x0000002626097c23 */ /* 0x000fe20008000131 */
[----:B------:R-:W-:Y:S01]  /*3360*/  FFMA R38, R37, UR17, R17 ;  /* 0x0000001125267c23 */ /* 0x000fe20008000011 */
[C---:B------:R-:W-:Y:S01]  /*3370*/  FMUL R52, R34.reuse, -UR17 ;  /* 0x8000001122347c20 */ /* 0x040fe20008400000 */
[----:B------:R0:W-:Y:S01]  /*3380*/  STS [R15+UR6+0x1600], R50 ;  /* 0x001600320f007988 */ /* 0x0001e20008000806 */
[C---:B------:R-:W-:Y:S01]  /*3390*/  FFMA R12, R34.reuse, UR16, R11 ;  /* 0x00000010220c7c23 */ /* 0x040fe2000800000b */
[----:B------:R-:W-:Y:S01]  /*33a0*/  FFMA R11, -R34, UR38, R39 ;  /* 0x00000026220b7c23 */ /* 0x000fe20008000127 */
[----:B------:R-:W-:Y:S01]  /*33b0*/  FMUL R36, R27, -UR17 ;  /* 0x800000111b247c20 */ /* 0x000fe20008400000 */
[----:B------:R0:W-:Y:S01]  /*33c0*/  STS [R15+UR6+0x1680], R52 ;  /* 0x001680340f007988 */ /* 0x0001e20008000806 */
[----:B------:R-:W-:Y:S01]  /*33d0*/  FFMA R39, R35, UR17, R14 ;  /* 0x0000001123277c23 */ /* 0x000fe2000800000e */
[----:B------:R-:W-:-:S02]  /*33e0*/  FMUL R54, R26, -UR17 ;  /* 0x800000111a367c20 */ /* 0x000fc40008400000 */
[----:B------:R0:W-:Y:S04]  /*33f0*/  STS [R15+UR6+0x1700], R36 ;  /* 0x001700240f007988 */ /* 0x0001e80008000806 */
[----:B------:R3:W-:Y:S01]  /*3400*/  STS [R15+UR6+0x1780], R54 ;  /* 0x001780360f007988 */ /* 0x0007e20008000806 */
[----:B-1----:R-:W-:Y:S01]  /*3410*/  FFMA R44, -R37, UR16, R44 ;  /* 0x00000010252c7c23 */ /* 0x002fe2000800012c */
[----:B--2---:R-:W-:Y:S01]  /*3420*/  FFMA R35, -R35, UR16, R32 ;  /* 0x0000001023237c23 */ /* 0x004fe20008000120 */
[----:B0-----:R-:W-:-:S03]  /*3430*/  FFMA R13, R48, UR18, R13 ;  /* 0x00000012300d7c23 */ /* 0x001fc6000800000d */
[----:B------:R-:W-:Y:S01]  /*3440*/  FFMA R35, -R48, UR19, R35 ;  /* 0x0000001330237c23 */ /* 0x000fe20008000123 */
[C---:B---3--:R-:W-:Y:S01]  /*3450*/  FFMA R16, R47.reuse, UR18, R16 ;  /* 0x000000122f107c23 */ /* 0x048fe20008000010 */
[----:B------:R-:W-:Y:S01]  /*3460*/  FFMA R44, -R47, UR19, R44 ;  /* 0x000000132f2c7c23 */ /* 0x000fe2000800012c */
[C---:B----4-:R-:W-:Y:S01]  /*3470*/  FFMA R14, R46.reuse, UR19, R13 ;  /* 0x000000132e0e7c23 */ /* 0x050fe2000800000d */
[----:B------:R-:W-:Y:S01]  /*3480*/  FFMA R46, -R46, UR18, R35 ;  /* 0x000000122e2e7c23 */ /* 0x000fe20008000123 */
[C---:B-----5:R-:W-:Y:S01]  /*3490*/  FFMA R17, R45.reuse, UR19, R16 ;  /* 0x000000132d117c23 */ /* 0x060fe20008000010 */
[----:B------:R-:W-:Y:S01]  /*34a0*/  FFMA R45, -R45, UR18, R44 ;  /* 0x000000122d2d7c23 */ /* 0x000fe2000800012c */
[C---:B------:R-:W-:Y:S01]  /*34b0*/  FFMA R14, R27.reuse, UR16, R14 ;  /* 0x000000101b0e7c23 */ /* 0x040fe2000800000e */
[----:B------:R-:W-:Y:S01]  /*34c0*/  FFMA R13, -R27, UR38, R46 ;  /* 0x000000261b0d7c23 */ /* 0x000fe2000800012e */
[C---:B------:R-:W-:Y:S01]  /*34d0*/  FFMA R17, R26.reuse, UR16, R17 ;  /* 0x000000101a117c23 */ /* 0x040fe20008000011 */
[----:B------:R-:W-:Y:S01]  /*34e0*/  FFMA R16, -R26, UR38, R45 ;  /* 0x000000261a107c23 */ /* 0x000fe2000800012d */
[----:B------:R-:W-:Y:S06]  /*34f0*/  BRA `(.L_x_46) ;  /* 0x0000003400447947 */ /* 0x000fec0003800000 */
.L_x_45:
[----:B------:R-:W-:-:S04]  /*3500*/  MOV R27, 0xfffffffe ;  /* 0xfffffffe001b7802 */ /* 0x000fc80000000f00 */
[----:B------:R-:W-:-:S04]  /*3510*/  VIADDMNMX.U32 R27, R4, R27, 0x2, PT ;  /* 0x00000002041b7446 */ /* 0x000fc8000380001b */
[----:B------:R-:W-:-:S04]  /*3520*/  SHF.L.U32 R34, R27, 0x2, RZ ;  /* 0x000000021b227819 */ /* 0x000fc800000006ff */
[----:B------:R-:W1:Y:S02]  /*3530*/  LDC R26, c[0x2][R34+0x24] ;  /* 0x00800900221a7b82 */ /* 0x000e640000000800 */
[----:B-1----:R-:W-:-:S04]  /*3540*/  SHF.R.S32.HI R27, RZ, 0x1f, R26 ;  /* 0x0000001fff1b7819 */ /* 0x002fc8000001141a */
.L_x_152:
[----:B------:R-:W-:Y:S05]  /*3550*/  BRX R26 -0x3560                                                                                            (*"BRANCH_TARGETS .L_x_153,.L_x_154,.L_x_155"*) ;  /* 0xffffffc81aa87949 */ /* 0x000fea000383ffff */
.L_x_155:
[----:B------:R-:W-:-:S13]  /*3560*/  ISETP.NE.AND P0, PT, R4, 0x1, PT ;  /* 0x000000010400780c */ /* 0x000fda0003f05270 */
[----:B------:R-:W-:Y:S05]  /*3570*/  @P0 BRA `(.L_x_46) ;  /* 0x0000003400240947 */ /* 0x000fea0003800000 */
[----:B------:R-:W1:Y:S01]  /*3580*/  LDS R24, [R15+UR6] ;  /* 0x000000060f187984 */ /* 0x000e620008000800 */
[----:B------:R-:W-:-:S03]  /*3590*/  FMUL R49, R32, UR16 ;  /* 0x0000001020317c20 */ /* 0x000fc60008400000 */
[----:B------:R-:W0:Y:S04]  /*35a0*/  LDS R46, [R15+UR6+0x200] ;  /* 0x000200060f2e7984 */ /* 0x000e280008000800 */
[----:B------:R-:W2:Y:S04]  /*35b0*/  LDS R44, [R15+UR6+0x100] ;  /* 0x000100060f2c7984 */ /* 0x000ea80008000800 */
[----:B------:R-:W3:Y:S04]  /*35c0*/  LDS R51, [R15+UR6+0x300] ;  /* 0x000300060f337984 */ /* 0x000ee80008000800 */
[----:B------:R-:W4:Y:S04]  /*35d0*/  LDS R47, [R15+UR6+0x180] ;  /* 0x000180060f2f7984 */ /* 0x000f280008000800 */
[----:B------:R-:W5:Y:S04]  /*35e0*/  LDS R39, [R15+UR6+0x380] ;  /* 0x000380060f277984 */ /* 0x000f680008000800 */
[----:B------:R-:W5:Y:S04]  /*35f0*/  LDS R45, [R15+UR6+0x400] ;  /* 0x000400060f2d7984 */ /* 0x000f680008000800 */
[----:B------:R-:W5:Y:S04]  /*3600*/  LDS R36, [R15+UR6+0x600] ;  /* 0x000600060f247984 */ /* 0x000f680008000800 */
[----:B------:R-:W5:Y:S04]  /*3610*/  LDS R38, [R15+UR6+0x500] ;  /* 0x000500060f267984 */ /* 0x000f680008000800 */
[----:B------:R-:W5:Y:S04]  /*3620*/  LDS R34, [R15+UR6+0x700] ;  /* 0x000700060f227984 */ /* 0x000f680008000800 */
[----:B------:R-:W5:Y:S01]  /*3630*/  LDS R27, [R15+UR6+0x580] ;  /* 0x000580060f1b7984 */ /* 0x000f620008000800 */
[C---:B-1----:R-:W-:Y:S01]  /*3640*/  FFMA R9, -R24.reuse, UR38, R9 ;  /* 0x0000002618097c23 */ /* 0x042fe20008000109 */
[C---:B------:R-:W-:Y:S01]  /*3650*/  FFMA R25, R24.reuse, UR16, R10 ;  /* 0x0000001018197c23 */ /* 0x040fe2000800000a */
[----:B------:R-:W-:Y:S01]  /*3660*/  FFMA R49, -R24, UR17, -R49 ;  /* 0x0000001118317c23 */ /* 0x000fe20008000931 */
[----:B------:R-:W1:Y:S01]  /*3670*/  LDS R26, [R15+UR6+0x780] ;  /* 0x000780060f1a7984 */ /* 0x000e620008000800 */
[C---:B------:R-:W-:Y:S01]  /*3680*/  FFMA R9, R32.reuse, UR38, R9 ;  /* 0x0000002620097c23 */ /* 0x040fe20008000009 */
[----:B------:R-:W-:Y:S01]  /*3690*/  FFMA R25, R32, UR17, R25 ;  /* 0x0000001120197c23 */ /* 0x000fe20008000019 */
[----:B0-----:R-:W-:Y:S01]  /*36a0*/  FFMA R32, -R46, UR38, R11 ;  /* 0x000000262e207c23 */ /* 0x001fe2000800010b */
[C---:B--2---:R-:W-:Y:S01]  /*36b0*/  FFMA R24, -R44.reuse, UR19, R49 ;  /* 0x000000132c187c23 */ /* 0x044fe20008000131 */
[----:B------:R-:W-:Y:S01]  /*36c0*/  FFMA R10, R44, UR18, R9 ;  /* 0x000000122c0a7c23 */ /* 0x000fe20008000009 */
[C---:B------:R-:W-:Y:S01]  /*36d0*/  FMUL R9, R33.reuse, UR16 ;  /* 0x0000001021097c20 */ /* 0x040fe20008400000 */
[----:B------:R-:W-:Y:S01]  /*36e0*/  FFMA R32, R33, UR38, R32 ;  /* 0x0000002621207c23 */ /* 0x000fe20008000020 */
[C---:B------:R-:W-:Y:S01]  /*36f0*/  FFMA R12, R46.reuse, UR16, R12 ;  /* 0x000000102e0c7c23 */ /* 0x040fe2000800000c */
[----:B------:R-:W-:Y:S01]  /*3700*/  FMUL R44, R35, UR16 ;  /* 0x00000010232c7c20 */ /* 0x000fe20008400000 */
[----:B------:R-:W-:Y:S01]  /*3710*/  FFMA R46, -R46, UR17, -R9 ;  /* 0x000000112e2e7c23 */ /* 0x000fe20008000909 */
[----:B---3--:R-:W-:Y:S01]  /*3720*/  FFMA R32, R51, UR18, R32 ;  /* 0x0000001233207c23 */ /* 0x008fe20008000020 */
[----:B----4-:R-:W-:Y:S01]  /*3730*/  FFMA R9, -R47, UR18, R24 ;  /* 0x000000122f097c23 */ /* 0x010fe20008000118 */
[----:B------:R-:W-:Y:S01]  /*3740*/  FFMA R24, R33, UR17, R12 ;  /* 0x0000001121187c23 */ /* 0x000fe2000800000c */
[----:B------:R-:W-:Y:S01]  /*3750*/  FFMA R46, -R51, UR19, R46 ;  /* 0x00000013332e7c23 */ /* 0x000fe2000800012e */
[----:B------:R-:W-:Y:S01]  /*3760*/  FFMA R10, R47, UR19, R10 ;  /* 0x000000132f0a7c23 */ /* 0x000fe2000800000a */
[----:B-----5:R-:W-:-:S02]  /*3770*/  FFMA R12, R39, UR19, R32 ;  /* 0x00000013270c7c23 */ /* 0x020fc40008000020 */
[----:B------:R-:W-:Y:S01]  /*3780*/  FFMA R11, -R39, UR18, R46 ;  /* 0x00000012270b7c23 */ /* 0x000fe2000800012e */
[C---:B------:R-:W-:Y:S01]  /*3790*/  FFMA R14, R45.reuse, UR16, R14 ;  /* 0x000000102d0e7c23 */ /* 0x040fe2000800000e */
[C---:B------:R-:W-:Y:S01]  /*37a0*/  FFMA R32, -R45.reuse, UR38, R13 ;  /* 0x000000262d207c23 */ /* 0x040fe2000800010d */
[----:B------:R-:W-:Y:S01]  /*37b0*/  FFMA R45, -R45, UR17, -R44 ;  /* 0x000000112d2d7c23 */ /* 0x000fe2000800092c */
[----:B------:R-:W-:Y:S01]  /*37c0*/  FMUL R13, R37, UR16 ;  /* 0x00000010250d7c20 */ /* 0x000fe20008400000 */
[C---:B------:R-:W-:Y:S01]  /*37d0*/  FFMA R44, -R36.reuse, UR38, R16 ;  /* 0x00000026242c7c23 */ /* 0x040fe20008000110 */
[C---:B------:R-:W-:Y:S01]  /*37e0*/  FFMA R39, R35.reuse, UR17, R14 ;  /* 0x0000001123277c23 */ /* 0x040fe2000800000e */
[----:B------:R-:W-:Y:S01]  /*37f0*/  FFMA R35, R35, UR38, R32 ;  /* 0x0000002623237c23 */ /* 0x000fe20008000020 */
[----:B------:R-:W-:Y:S01]  /*3800*/  FFMA R33, -R36, UR17, -R13 ;  /* 0x0000001124217c23 */ /* 0x000fe2000800090d */
[C---:B------:R-:W-:Y:S01]  /*3810*/  FFMA R13, R37.reuse, UR38, R44 ;  /* 0x00000026250d7c23 */ /* 0x040fe2000800002c */
[----:B------:R-:W-:Y:S01]  /*3820*/  FFMA R16, -R38, UR19, R45 ;  /* 0x0000001326107c23 */ /* 0x000fe2000800012d */
[----:B------:R-:W-:Y:S01]  /*3830*/  FFMA R36, R36, UR16, R17 ;  /* 0x0000001024247c23 */ /* 0x000fe20008000011 */
[----:B------:R-:W-:Y:S01]  /*3840*/  FFMA R14, R38, UR18, R35 ;  /* 0x00000012260e7c23 */ /* 0x000fe20008000023 */
[C---:B------:R-:W-:Y:S01]  /*3850*/  FFMA R33, -R34.reuse, UR19, R33 ;  /* 0x0000001322217c23 */ /* 0x040fe20008000121 */
[----:B------:R-:W-:Y:S01]  /*3860*/  FFMA R17, R34, UR18, R13 ;  /* 0x0000001222117c23 */ /* 0x000fe2000800000d */
[----:B------:R-:W-:Y:S01]  /*3870*/  FFMA R38, R37, UR17, R36 ;  /* 0x0000001125267c23 */ /* 0x000fe20008000024 */
[C---:B------:R-:W-:Y:S01]  /*3880*/  FFMA R13, -R27.reuse, UR18, R16 ;  /* 0x000000121b0d7c23 */ /* 0x040fe20008000110 */
[----:B------:R-:W-:Y:S01]  /*3890*/  FFMA R14, R27, UR19, R14 ;  /* 0x000000131b0e7c23 */ /* 0x000fe2000800000e */
[C---:B-1----:R-:W-:Y:S01]  /*38a0*/  FFMA R16, -R26.reuse, UR18, R33 ;  /* 0x000000121a107c23 */ /* 0x042fe20008000121 */
[----:B------:R-:W-:Y:S01]  /*38b0*/  FFMA R17, R26, UR19, R17 ;  /* 0x000000131a117c23 */ /* 0x000fe20008000011 */
[----:B------:R-:W-:Y:S06]  /*38c0*/  BRA `(.L_x_46) ;  /* 0x0000003000507947 */ /* 0x000fec0003800000 */
.L_x_153:
[----:B------:R-:W1:Y:S01]  /*38d0*/  LDS R47, [R15+UR6] ;  /* 0x000000060f2f7984 */ /* 0x000e620008000800 */
[----:B------:R-:W-:-:S03]  /*38e0*/  FMUL R44, R32, UR16 ;  /* 0x00000010202c7c20 */ /* 0x000fc60008400000 */
        /* <DEDUP_REMOVED lines=8> */
[----:B------:R-:W5:Y:S04]  /*3970*/  LDS R34, [R15+UR6+0x680] ;  /* 0x000680060f227984 */ /* 0x000f680008000800 */
[----:B------:R-:W5:Y:S01]  /*3980*/  LDS R27, [R15+UR6+0x580] ;  /* 0x000580060f1b7984 */ /* 0x000f620008000800 */
[C---:B-1----:R-:W-:Y:S01]  /*3990*/  FFMA R10, R47.reuse, UR19, R10 ;  /* 0x000000132f0a7c23 */ /* 0x042fe2000800000a */
[----:B------:R-:W-:-:S02]  /*39a0*/  FFMA R24, -R47, UR18, R9 ;  /* 0x000000122f187c23 */ /* 0x000fc40008000109 */
[----:B------:R-:W1:Y:S01]  /*39b0*/  LDS R26, [R15+UR6+0x780] ;  /* 0x000780060f1a7984 */ /* 0x000e620008000800 */
[C---:B--2---:R-:W-:Y:S01]  /*39c0*/  FFMA R9, R25.reuse, UR16, R10 ;  /* 0x0000001019097c23 */ /* 0x044fe2000800000a */
[C---:B------:R-:W-:Y:S01]  /*39d0*/  FFMA R47, -R25.reuse, UR38, R24 ;  /* 0x00000026192f7c23 */ /* 0x040fe20008000118 */
[----:B------:R-:W-:Y:S01]  /*39e0*/  FFMA R10, -R25, UR17, -R44 ;  /* 0x00000011190a7c23 */ /* 0x000fe2000800092c */
[C---:B---3--:R-:W-:Y:S01]  /*39f0*/  FFMA R12, R53.reuse, UR19, R12 ;  /* 0x00000013350c7c23 */ /* 0x048fe2000800000c */
[----:B------:R-:W-:Y:S01]  /*3a00*/  FFMA R24, -R53, UR18, R11 ;  /* 0x0000001235187c23 */ /* 0x000fe2000800010b */
[C---:B------:R-:W-:Y:S01]  /*3a10*/  FFMA R25, R32.reuse, UR17, R9 ;  /* 0x0000001120197c23 */ /* 0x040fe20008000009 */
[----:B------:R-:W-:Y:S01]  /*3a20*/  FFMA R47, R32, UR38, R47 ;  /* 0x00000026202f7c23 */ /* 0x000fe2000800002f */
[C---:B----4-:R-:W-:Y:S01]  /*3a30*/  FFMA R12, R49.reuse, UR16, R12 ;  /* 0x00000010310c7c23 */ /* 0x050fe2000800000c */
[----:B0-----:R-:W-:Y:S01]  /*3a40*/  FFMA R32, -R49, UR38, R24 ;  /* 0x0000002631207c23 */ /* 0x001fe20008000118 */
[----:B------:R-:W-:Y:S01]  /*3a50*/  FMUL R44, R33, UR16 ;  /* 0x00000010212c7c20 */ /* 0x000fe20008400000 */
[C---:B-----5:R-:W-:Y:S01]  /*3a60*/  FFMA R9, -R51.reuse, UR19, R10 ;  /* 0x0000001333097c23 */ /* 0x060fe2000800010a */
[----:B------:R-:W-:Y:S01]  /*3a70*/  FFMA R10, R51, UR18, R47 ;  /* 0x00000012330a7c23 */ /* 0x000fe2000800002f */
[C---:B------:R-:W-:Y:S01]  /*3a80*/  FFMA R24, R33.reuse, UR17, R12 ;  /* 0x0000001121187c23 */ /* 0x040fe2000800000c */
[----:B------:R-:W-:Y:S01]  /*3a90*/  FFMA R32, R33, UR38, R32 ;  /* 0x0000002621207c23 */ /* 0x000fe20008000020 */
[----:B------:R-:W-:Y:S01]  /*3aa0*/  FMUL R47, R35, UR16 ;  /* 0x00000010232f7c20 */ /* 0x000fe20008400000 */
[C---:B------:R-:W-:Y:S01]  /*3ab0*/  FFMA R33, R45.reuse, UR19, R14 ;  /* 0x000000132d217c23 */ /* 0x040fe2000800000e */
[----:B------:R-:W-:Y:S01]  /*3ac0*/  FFMA R13, -R45, UR18, R13 ;  /* 0x000000122d0d7c23 */ /* 0x000fe2000800010d */
[----:B------:R-:W-:Y:S01]  /*3ad0*/  FFMA R44, -R49, UR17, -R44 ;  /* 0x00000011312c7c23 */ /* 0x000fe2000800092c */
[----:B------:R-:W-:-:S03]  /*3ae0*/  FFMA R12, R39, UR18, R32 ;  /* 0x00000012270c7c23 */ /* 0x000fc60008000020 */
[----:B------:R-:W-:Y:S01]  /*3af0*/  FFMA R11, -R39, UR19, R44 ;  /* 0x00000013270b7c23 */ /* 0x000fe2000800012c */
[C---:B------:R-:W-:Y:S01]  /*3b00*/  FFMA R32, -R38.reuse, UR17, -R47 ;  /* 0x0000001126207c23 */ /* 0x040fe2000800092f */
[C---:B------:R-:W-:Y:S01]  /*3b10*/  FFMA R14, R38.reuse, UR16, R33 ;  /* 0x00000010260e7c23 */ /* 0x040fe20008000021 */
[----:B------:R-:W-:Y:S01]  /*3b20*/  FFMA R38, -R38, UR38, R13 ;  /* 0x0000002626267c23 */ /* 0x000fe2000800010d */
[----:B------:R-:W-:Y:S01]  /*3b30*/  FMUL R33, R37, UR16 ;  /* 0x0000001025217c20 */ /* 0x000fe20008400000 */
[C---:B------:R-:W-:Y:S01]  /*3b40*/  FFMA R13, -R36.reuse, UR18, R16 ;  /* 0x00000012240d7c23 */ /* 0x040fe20008000110 */
[----:B------:R-:W-:Y:S01]  /*3b50*/  FFMA R17, R36, UR19, R17 ;  /* 0x0000001324117c23 */ /* 0x000fe20008000011 */
[C---:B------:R-:W-:Y:S01]  /*3b60*/  FFMA R39, R35.reuse, UR17, R14 ;  /* 0x0000001123277c23 */ /* 0x040fe2000800000e */
[----:B------:R-:W-:Y:S01]  /*3b70*/  FFMA R38, R35, UR38, R38 ;  /* 0x0000002623267c23 */ /* 0x000fe20008000026 */
[C---:B------:R-:W-:Y:S01]  /*3b80*/  FFMA R14, -R34.reuse, UR38, R13 ;  /* 0x00000026220e7c23 */ /* 0x040fe2000800010d */
[C---:B------:R-:W-:Y:S01]  /*3b90*/  FFMA R33, -R34.reuse, UR17, -R33 ;  /* 0x0000001122217c23 */ /* 0x040fe20008000921 */
[----:B------:R-:W-:-:S02]  /*3ba0*/  FFMA R34, R34, UR16, R17 ;  /* 0x0000001022227c23 */ /* 0x000fc40008000011 */
[----:B------:R-:W-:Y:S01]  /*3bb0*/  FFMA R17, R37, UR38, R14 ;  /* 0x0000002625117c23 */ /* 0x000fe2000800000e */
[C---:B------:R-:W-:Y:S01]  /*3bc0*/  FFMA R14, R27.reuse, UR18, R38 ;  /* 0x000000121b0e7c23 */ /* 0x040fe20008000026 */
[----:B------:R-:W-:Y:S01]  /*3bd0*/  FFMA R13, -R27, UR19, R32 ;  /* 0x000000131b0d7c23 */ /* 0x000fe20008000120 */
[----:B------:R-:W-:Y:S01]  /*3be0*/  FFMA R38, R37, UR17, R34 ;  /* 0x0000001125267c23 */ /* 0x000fe20008000022 */
[C---:B-1----:R-:W-:Y:S01]  /*3bf0*/  FFMA R16, -R26.reuse, UR19, R33 ;  /* 0x000000131a107c23 */ /* 0x042fe20008000121 */
[----:B------:R-:W-:Y:S01]  /*3c00*/  FFMA R17, R26, UR18, R17 ;  /* 0x000000121a117c23 */ /* 0x000fe20008000011 */
[----:B------:R-:W-:Y:S06]  /*3c10*/  BRA `(.L_x_46) ;  /* 0x0000002c007c7947 */ /* 0x000fec0003800000 */
.L_x_154:
[----:B------:R-:W1:Y:S01]  /*3c20*/  LDS R25, [R15+UR6] ;  /* 0x000000060f197984 */ /* 0x000e620008000800 */
[----:B------:R-:W-:-:S03]  /*3c30*/  FMUL R49, R32, UR16 ;  /* 0x0000001020317c20 */ /* 0x000fc60008400000 */
[----:B------:R-:W2:Y:S04]  /*3c40*/  LDS R47, [R15+UR6+0x200] ;  /* 0x000200060f2f7984 */ /* 0x000ea80008000800 */
[----:B------:R-:W3:Y:S04]  /*3c50*/  LDS R45, [R15+UR6+0x80] ;  /* 0x000080060f2d7984 */ /* 0x000ee80008000800 */
[----:B------:R-:W4:Y:S04]  /*3c60*/  LDS R51, [R15+UR6+0x280] ;  /* 0x000280060f337984 */ /* 0x000f280008000800 */
[----:B------:R-:W5:Y:S04]  /*3c70*/  LDS R44, [R15+UR6+0x100] ;  /* 0x000100060f2c7984 */ /* 0x000f680008000800 */
[----:B------:R-:W0:Y:S04]  /*3c80*/  LDS R24, [R15+UR6+0x300] ;  /* 0x000300060f187984 */ /* 0x000e280008000800 */
[----:B------:R-:W0:Y:S04]  /*3c90*/  LDS R39, [R15+UR6+0x400] ;  /* 0x000400060f277984 */ /* 0x000e280008000800 */
[----:B------:R-:W0:Y:S04]  /*3ca0*/  LDS R38, [R15+UR6+0x600] ;  /* 0x000600060f267984 */ /* 0x000e280008000800 */
[----:B------:R-:W0:Y:S04]  /*3cb0*/  LDS R36, [R15+UR6+0x480] ;  /* 0x000480060f247984 */ /* 0x000e280008000800 */
[----:B------:R-:W0:Y:S04]  /*3cc0*/  LDS R34, [R15+UR6+0x680] ;  /* 0x000680060f227984 */ /* 0x000e280008000800 */
[----:B------:R-:W0:Y:S01]  /*3cd0*/  LDS R27, [R15+UR6+0x500] ;  /* 0x000500060f1b7984 */ /* 0x000e220008000800 */
[C---:B-1----:R-:W-:Y:S01]  /*3ce0*/  FFMA R9, -R25.reuse, UR19, R9 ;  /* 0x0000001319097c23 */ /* 0x042fe20008000109 */
[----:B------:R-:W-:-:S02]  /*3cf0*/  FFMA R10, R25, UR18, R10 ;  /* 0x00000012190a7c23 */ /* 0x000fc4000800000a */
[----:B------:R-:W1:Y:S01]  /*3d00*/  LDS R26, [R15+UR6+0x700] ;  /* 0x000700060f1a7984 */ /* 0x000e620008000800 */
[C---:B--2---:R-:W-:Y:S01]  /*3d10*/  FFMA R12, R47.reuse, UR18, R12 ;  /* 0x000000122f0c7c23 */ /* 0x044fe2000800000c */
[----:B------:R-:W-:Y:S01]  /*3d20*/  FFMA R25, -R47, UR19, R11 ;  /* 0x000000132f197c23 */ /* 0x000fe2000800010b */
[C---:B---3--:R-:W-:Y:S01]  /*3d30*/  FFMA R11, -R45.reuse, UR18, R9 ;  /* 0x000000122d0b7c23 */ /* 0x048fe20008000109 */
[----:B------:R-:W-:Y:S01]  /*3d40*/  FFMA R10, R45, UR19, R10 ;  /* 0x000000132d0a7c23 */ /* 0x000fe2000800000a */
[C---:B----4-:R-:W-:Y:S01]  /*3d50*/  FFMA R45, R51.reuse, UR19, R12 ;  /* 0x00000013332d7c23 */ /* 0x050fe2000800000c */
[----:B------:R-:W-:Y:S01]  /*3d60*/  FFMA R47, -R51, UR18, R25 ;  /* 0x00000012332f7c23 */ /* 0x000fe20008000119 */
[C---:B-----5:R-:W-:Y:S01]  /*3d70*/  FFMA R9, -R44.reuse, UR17, -R49 ;  /* 0x000000112c097c23 */ /* 0x060fe20008000931 */
[C---:B------:R-:W-:Y:S01]  /*3d80*/  FFMA R11, -R44.reuse, UR38, R11 ;  /* 0x000000262c0b7c23 */ /* 0x040fe2000800010b */
[C---:B------:R-:W-:Y:S01]  /*3d90*/  FMUL R49, R33.reuse, UR16 ;  /* 0x0000001021317c20 */ /* 0x040fe20008400000 */
[----:B------:R-:W-:Y:S01]  /*3da0*/  FFMA R25, R44, UR16, R10 ;  /* 0x000000102c197c23 */ /* 0x000fe2000800000a */
[C---:B0-----:R-:W-:Y:S01]  /*3db0*/  FFMA R12, R24.reuse, UR16, R45 ;  /* 0x00000010180c7c23 */ /* 0x041fe2000800002d */
[----:B------:R-:W-:Y:S01]  /*3dc0*/  FFMA R44, -R24, UR38, R47 ;  /* 0x00000026182c7c23 */ /* 0x000fe2000800012f */
[----:B------:R-:W-:Y:S01]  /*3dd0*/  FFMA R10, R32, UR38, R11 ;  /* 0x00000026200a7c23 */ /* 0x000fe2000800000b */
[----:B------:R-:W-:Y:S01]  /*3de0*/  FFMA R11, -R24, UR17, -R49 ;  /* 0x00000011180b7c23 */ /* 0x000fe20008000931 */
[C---:B------:R-:W-:Y:S01]  /*3df0*/  FFMA R24, R33.reuse, UR17, R12 ;  /* 0x0000001121187c23 */ /* 0x040fe2000800000c */
[----:B------:R-:W-:Y:S01]  /*3e00*/  FFMA R12, R33, UR38, R44 ;  /* 0x00000026210c7c23 */ /* 0x000fe2000800002c */
[C---:B------:R-:W-:Y:S01]  /*3e10*/  FFMA R33, R39.reuse, UR18, R14 ;  /* 0x0000001227217c23 */ /* 0x040fe2000800000e */
[----:B------:R-:W-:Y:S01]  /*3e20*/  FFMA R13, -R39, UR19, R13 ;  /* 0x00000013270d7c23 */ /* 0x000fe2000800010d */
[C---:B------:R-:W-:Y:S01]  /*3e30*/  FFMA R17, R38.reuse, UR18, R17 ;  /* 0x0000001226117c23 */ /* 0x040fe20008000011 */
[----:B------:R-:W-:Y:S01]  /*3e40*/  FFMA R39, -R38, UR19, R16 ;  /* 0x0000001326277c23 */ /* 0x000fe20008000110 */
[----:B------:R-:W-:Y:S01]  /*3e50*/  FMUL R16, R35, UR16 ;  /* 0x0000001023107c20 */ /* 0x000fe20008400000 */
[----:B------:R-:W-:Y:S01]  /*3e60*/  FFMA R25, R32, UR17, R25 ;  /* 0x0000001120197c23 */ /* 0x000fe20008000019 */
[C---:B------:R-:W-:Y:S01]  /*3e70*/  FFMA R14, R36.reuse, UR19, R33 ;  /* 0x00000013240e7c23 */ /* 0x040fe20008000021 */
[----:B------:R-:W-:Y:S01]  /*3e80*/  FFMA R36, -R36, UR18, R13 ;  /* 0x0000001224247c23 */ /* 0x000fe2000800010d */
[C---:B------:R-:W-:Y:S01]  /*3e90*/  FFMA R17, R34.reuse, UR19, R17 ;  /* 0x0000001322117c23 */ /* 0x040fe20008000011 */
[----:B------:R-:W-:Y:S01]  /*3ea0*/  FFMA R39, -R34, UR18, R39 ;  /* 0x0000001222277c23 */ /* 0x000fe20008000127 */
[C---:B------:R-:W-:Y:S01]  /*3eb0*/  FFMA R13, -R27.reuse, UR17, -R16 ;  /* 0x000000111b0d7c23 */ /* 0x040fe20008000910 */
[C---:B------:R-:W-:Y:S01]  /*3ec0*/  FFMA R14, R27.reuse, UR16, R14 ;  /* 0x000000101b0e7c23 */ /* 0x040fe2000800000e */
[----:B------:R-:W-:Y:S01]  /*3ed0*/  FFMA R36, -R27, UR38, R36 ;  /* 0x000000261b247c23 */ /* 0x000fe20008000124 */
[----:B------:R-:W-:Y:S01]  /*3ee0*/  FMUL R27, R37, UR16 ;  /* 0x00000010251b7c20 */ /* 0x000fe20008400000 */
[C---:B-1----:R-:W-:Y:S01]  /*3ef0*/  FFMA R38, R26.reuse, UR16, R17 ;  /* 0x000000101a267c23 */ /* 0x042fe20008000011 */
[C---:B------:R-:W-:Y:S01]  /*3f00*/  FFMA R32, -R26.reuse, UR38, R39 ;  /* 0x000000261a207c23 */ /* 0x040fe20008000127 */
[C---:B------:R-:W-:Y:S01]  /*3f10*/  FFMA R39, R35.reuse, UR17, R14 ;  /* 0x0000001123277c23 */ /* 0x040fe2000800000e */
[----:B------:R-:W-:Y:S01]  /*3f20*/  FFMA R14, R35, UR38, R36 ;  /* 0x00000026230e7c23 */ /* 0x000fe20008000024 */
[----:B------:R-:W-:Y:S01]  /*3f30*/  FFMA R16, -R26, UR17, -R27 ;  /* 0x000000111a107c23 */ /* 0x000fe2000800091b */
[C---:B------:R-:W-:Y:S01]  /*3f40*/  FFMA R38, R37.reuse, UR17, R38 ;  /* 0x0000001125267c23 */ /* 0x040fe20008000026 */
[----:B------:R-:W-:Y:S01]  /*3f50*/  FFMA R17, R37, UR38, R32 ;  /* 0x0000002625117c23 */ /* 0x000fe20008000020 */
[----:B------:R-:W-:Y:S06]  /*3f60*/  BRA `(.L_x_46) ;  /* 0x0000002800a87947 */ /* 0x000fec0003800000 */
.L_x_44:
[----:B------:R-:W-:-:S09]  /*3f70*/  UISETP.NE.AND UP0, UPT, UR5, 0x4, UPT ;  /* 0x000000040500788c */ /* 0x000fd2000bf05270 */
[----:B------:R-:W-:Y:S05]  /*3f80*/  BRA.U !UP0, `(.L_x_47) ;  /* 0x0000001d08187547 */ /* 0x000fea000b800000 */
[----:B------:R-:W-:-:S09]  /*3f90*/  UISETP.NE.AND UP0, UPT, UR5, URZ, UPT ;  /* 0x000000ff0500728c */ /* 0x000fd2000bf05270 */
[----:B------:R-:W-:Y:S05]  /*3fa0*/  BRA.U UP0, `(.L_x_48) ;  /* 0x0000000900bc7547 */ /* 0x000fea000b800000 */
[----:B------:R-:W-:Y:S05]  /*3fb0*/  @P3 BRA `(.L_x_49) ;  /* 0x0000000000943947 */ /* 0x000fea0003800000 */
[----:B------:R-:W1:Y:S04]  /*3fc0*/  LDS R11, [R15+UR6+0x380] ;  /* 0x000380060f0b7984 */ /* 0x000e680008000800 */
[----:B------:R-:W2:Y:S04]  /*3fd0*/  LDS R13, [R15+UR6+0x580] ;  /* 0x000580060f0d7984 */ /* 0x000ea80008000800 */
[----:B------:R-:W0:Y:S04]  /*3fe0*/  LDS R16, [R15+UR6+0x780] ;  /* 0x000780060f107984 */ /* 0x000e280008000800 */
        /* <DEDUP_REMOVED lines=8> */
[----:B-1----:R-:W-:-:S03]  /*4070*/  FMUL R46, R11, -UR36 ;  /* 0x800000240b2e7c20 */ /* 0x002fc60008400000 */
[----:B------:R-:W1:Y:S01]  /*4080*/  LDS R26, [R15+UR6+0x700] ;  /* 0x000700060f1a7984 */ /* 0x000e620008000800 */
[----:B--2---:R-:W-:Y:S01]  /*4090*/  FMUL R50, R13, -UR36 ;  /* 0x800000240d327c20 */ /* 0x004fe20008400000 */
[----:B0-----:R-:W-:Y:S02]  /*40a0*/  FMUL R52, R16, -UR36 ;  /* 0x8000002410347c20 */ /* 0x001fe40008400000 */
[----:B------:R-:W-:Y:S01]  /*40b0*/  STS [R15+UR6+0x1680], R46 ;  /* 0x0016802e0f007988 */ /* 0x000fe20008000806 */
[----:B---3--:R-:W-:-:S03]  /*40c0*/  FMUL R34, R9, -UR36 ;  /* 0x8000002409227c20 */ /* 0x008fc60008400000 */
[----:B------:R-:W-:Y:S01]  /*40d0*/  STS [R15+UR6+0x1700], R50 ;  /* 0x001700320f007988 */ /* 0x000fe20008000806 */
[----:B----4-:R-:W-:-:S03]  /*40e0*/  FMUL R27, R27, UR19 ;  /* 0x000000131b1b7c20 */ /* 0x010fc60008400000 */
[----:B------:R-:W-:Y:S01]  /*40f0*/  STS [R15+UR6+0x1780], R52 ;  /* 0x001780340f007988 */ /* 0x000fe20008000806 */
[----:B------:R-:W-:-:S03]  /*4100*/  FFMA R27, R2, R32, -R27 ;  /* 0x00000020021b7223 */ /* 0x000fc6000000081b */
[----:B------:R0:W-:Y:S01]  /*4110*/  STS [R15+UR6+0x1600], R34 ;  /* 0x001600220f007988 */ /* 0x0001e20008000806 */
[----:B-----5:R-:W-:Y:S01]  /*4120*/  FMUL R45, R36, UR19 ;  /* 0x00000013242d7c20 */ /* 0x020fe20008400000 */
[----:B------:R-:W-:-:S03]  /*4130*/  FMUL R32, R47, UR19 ;  /* 0x000000132f207c20 */ /* 0x000fc60008400000 */
[C---:B------:R-:W-:Y:S01]  /*4140*/  FFMA R45, R2.reuse, R33, -R45 ;  /* 0x00000021022d7223 */ /* 0x040fe2000000082d */
[----:B------:R-:W-:Y:S01]  /*4150*/  FFMA R35, R2, R35, -R32 ;  /* 0x0000002302237223 */ /* 0x000fe20000000820 */
[----:B0-----:R-:W-:Y:S01]  /*4160*/  FMUL R34, R49, UR19 ;  /* 0x0000001331227c20 */ /* 0x001fe20008400000 */
[----:B------:R-:W-:-:S03]  /*4170*/  FFMA R32, -R54, UR18, R27 ;  /* 0x0000001236207c23 */ /* 0x000fc6000800011b */
[----:B------:R-:W-:Y:S01]  /*4180*/  FFMA R37, R2, R37, -R34 ;  /* 0x0000002502257223 */ /* 0x000fe20000000822 */
[----:B------:R-:W-:Y:S01]  /*4190*/  FFMA R44, -R44, UR18, R45 ;  /* 0x000000122c2c7c23 */ /* 0x000fe2000800012d */
[----:B------:R-:W-:Y:S01]  /*41a0*/  FFMA R9, -R9, UR38, R32 ;  /* 0x0000002609097c23 */ /* 0x000fe20008000120 */
[----:B------:R-:W-:Y:S02]  /*41b0*/  FFMA R48, -R48, UR18, R35 ;  /* 0x0000001230307c23 */ /* 0x000fe40008000123 */
[----:B------:R-:W-:Y:S01]  /*41c0*/  FFMA R11, -R11, UR38, R44 ;  /* 0x000000260b0b7c23 */ /* 0x000fe2000800012c */
[----:B-1----:R-:W-:Y:S01]  /*41d0*/  FFMA R37, -R26, UR18, R37 ;  /* 0x000000121a257c23 */ /* 0x002fe20008000125 */
[----:B------:R-:W-:-:S03]  /*41e0*/  FFMA R13, -R13, UR38, R48 ;  /* 0x000000260d0d7c23 */ /* 0x000fc60008000130 */
[----:B------:R-:W-:Y:S01]  /*41f0*/  FFMA R16, -R16, UR38, R37 ;  /* 0x0000002610107c23 */ /* 0x000fe20008000125 */
[----:B------:R-:W-:Y:S06]  /*4200*/  BRA `(.L_x_46) ;  /* 0x0000002800007947 */ /* 0x000fec0003800000 */
.L_x_49:
[----:B------:R-:W-:-:S04]  /*4210*/  MOV R27, 0xfffffffe ;  /* 0xfffffffe001b7802 */ /* 0x000fc80000000f00 */
[----:B------:R-:W-:-:S04]  /*4220*/  VIADDMNMX.U32 R27, R4, R27, 0x2, PT ;  /* 0x00000002041b7446 */ /* 0x000fc8000380001b */
[----:B------:R-:W-:-:S04]  /*4230*/  SHF.L.U32 R34, R27, 0x2, RZ ;  /* 0x000000021b227819 */ /* 0x000fc800000006ff */
[----:B------:R-:W1:Y:S02]  /*4240*/  LDC R26, c[0x2][R34+0x30] ;  /* 0x00800c00221a7b82 */ /* 0x000e640000000800 */
[----:B-1----:R-:W-:-:S04]  /*4250*/  SHF.R.S32.HI R27, RZ, 0x1f, R26 ;  /* 0x0000001fff1b7819 */ /* 0x002fc8000001141a */
.L_x_156:
[----:B------:R-:W-:Y:S05]  /*4260*/  BRX R26 -0x4270                                                                                            (*"BRANCH_TARGETS .L_x_157,.L_x_158,.L_x_159"*) ;  /* 0xffffffbc1a647949 */ /* 0x000fea000383ffff */
.L_x_159:
[----:B------:R-:W-:-:S13]  /*4270*/  ISETP.NE.AND P0, PT, R4, 0x1, PT ;  /* 0x000000010400780c */ /* 0x000fda0003f05270 */
[----:B------:R-:W-:Y:S05]  /*4280*/  @P0 BRA `(.L_x_46) ;  /* 0x0000002400e00947 */ /* 0x000fea0003800000 */
[----:B------:R-:W1:Y:S01]  /*4290*/  LDS R27, [R15+UR6] ;  /* 0x000000060f1b7984 */ /* 0x000e620008000800 */
[----:B------:R-:W2:Y:S01]  /*42a0*/  LDC.64 R16, c[0x0][0x3c8] ;  /* 0x0000f200ff107b82 */ /* 0x000ea20000000a00 */
[----:B------:R-:W-:Y:S01]  /*42b0*/  FMUL R36, R32, UR16 ;  /* 0x0000001020247c20 */ /* 0x000fe20008400000 */
[----:B------:R-:W-:Y:S01]  /*42c0*/  FMUL R44, R35, UR16 ;  /* 0x00000010232c7c20 */ /* 0x000fe20008400000 */
[----:B------:R-:W0:Y:S04]  /*42d0*/  LDS R51, [R15+UR6+0x200] ;  /* 0x000200060f337984 */ /* 0x000e280008000800 */
[----:B------:R-:W3:Y:S04]  /*42e0*/  LDS R53, [R15+UR6+0x400] ;  /* 0x000400060f357984 */ /* 0x000ee80008000800 */
[----:B------:R-:W4:Y:S04]  /*42f0*/  LDS R9, [R15+UR6+0x600] ;  /* 0x000600060f097984 */ /* 0x000f280008000800 */
[----:B------:R-:W-:Y:S04]  /*4300*/  LDS R26, [R15+UR6+0x100] ;  /* 0x000100060f1a7984 */ /* 0x000fe80008000800 */
[----:B------:R-:W5:Y:S04]  /*4310*/  LDS R14, [R15+UR6+0x300] ;  /* 0x000300060f0e7984 */ /* 0x000f680008000800 */
[----:B------:R-:W5:Y:S01]  /*4320*/  LDS R12, [R15+UR6+0x500] ;  /* 0x000500060f0c7984 */ /* 0x000f620008000800 */
[----:B--2---:R-:W-:-:S03]  /*4330*/  FADD R34, -R17, UR38 ;  /* 0x0000002611227e21 */ /* 0x004fc60008000100 */
[----:B------:R-:W2:Y:S04]  /*4340*/  LDS R10, [R15+UR6+0x700] ;  /* 0x000700060f0a7984 */ /* 0x000ea80008000800 */
[----:B------:R-:W2:Y:S04]  /*4350*/  LDS R11, [R15+UR6+0x180] ;  /* 0x000180060f0b7984 */ /* 0x000ea80008000800 */
[----:B------:R-:W2:Y:S04]  /*4360*/  LDS R13, [R15+UR6+0x380] ;  /* 0x000380060f0d7984 */ /* 0x000ea80008000800 */
[----:B------:R-:W2:Y:S01]  /*4370*/  LDS R45, [R15+UR6+0x580] ;  /* 0x000580060f2d7984 */ /* 0x000ea20008000800 */
[----:B-1----:R-:W-:Y:S01]  /*4380*/  FMUL R47, R0, R27 ;  /* 0x0000001b002f7220 */ /* 0x002fe20000400000 */
[----:B------:R-:W-:Y:S01]  /*4390*/  FFMA R49, -R27, UR17, -R36 ;  /* 0x000000111b317c23 */ /* 0x000fe20008000924 */
[----:B------:R-:W-:Y:S01]  /*43a0*/  FMUL R36, R33, UR16 ;  /* 0x0000001021247c20 */ /* 0x000fe20008400000 */
[----:B------:R-:W1:Y:S01]  /*43b0*/  LDS R27, [R15+UR6+0x780] ;  /* 0x000780060f1b7984 */ /* 0x000e620008000800 */
[-C--:B------:R-:W-:Y:S01]  /*43c0*/  FFMA R47, R32, R34.reuse, R47 ;  /* 0x00000022202f7223 */ /* 0x080fe2000000002f */
[C---:B0-----:R-:W-:Y:S01]  /*43d0*/  FMUL R32, R0.reuse, R51 ;  /* 0x0000003300207220 */ /* 0x041fe20000400000 */
[----:B------:R-:W-:Y:S01]  /*43e0*/  FFMA R51, -R51, UR17, -R36 ;  /* 0x0000001133337c23 */ /* 0x000fe20008000924 */
[----:B---3--:R-:W-:Y:S01]  /*43f0*/  FMUL R36, R0, R53 ;  /* 0x0000003500247220 */ /* 0x008fe20000400000 */
[----:B------:R-:W-:Y:S01]  /*4400*/  FFMA R55, -R53, UR17, -R44 ;  /* 0x0000001135377c23 */ /* 0x000fe2000800092c */
[-C--:B------:R-:W-:Y:S01]  /*4410*/  FFMA R32, R33, R34.reuse, R32 ;  /* 0x0000002221207223 */ /* 0x080fe20000000020 */
[----:B------:R-:W-:Y:S01]  /*4420*/  FADD R33, R16, -UR16 ;  /* 0x8000001010217e21 */ /* 0x000fe20008000000 */
[----:B------:R-:W-:Y:S01]  /*4430*/  FFMA R53, R35, R34, R36 ;  /* 0x0000002223357223 */ /* 0x000fe20000000024 */
[----:B----4-:R-:W-:-:S04]  /*4440*/  FMUL R36, R0, R9 ;  /* 0x0000000900247220 */ /* 0x010fc80000400000 */
[C---:B------:R-:W-:Y:S01]  /*4450*/  FFMA R57, R37.reuse, R34, R36 ;  /* 0x0000002225397223 */ /* 0x040fe20000000024 */
[----:B------:R-:W-:Y:S01]  /*4460*/  FMUL R34, R37, UR16 ;  /* 0x0000001025227c20 */ /* 0x000fe20008400000 */
[----:B-----5:R-:W-:Y:S01]  /*4470*/  FFMA R35, R33, R14, R32 ;  /* 0x0000000e21237223 */ /* 0x020fe20000000020 */
[----:B------:R-:W-:Y:S02]  /*4480*/  FADD R32, R17, -UR17 ;  /* 0x8000001111207e21 */ /* 0x000fe40008000000 */
[----:B------:R-:W-:Y:S01]  /*4490*/  FFMA R9, -R9, UR17, -R34 ;  /* 0x0000001109097c23 */ /* 0x000fe20008000922 */
[C---:B------:R-:W-:Y:S01]  /*44a0*/  FFMA R34, -R26.reuse, R17, R49 ;  /* 0x000000111a227223 */ /* 0x040fe20000000131 */
[----:B------:R-:W-:Y:S01]  /*44b0*/  FFMA R26, R26, R33, R47 ;  /* 0x000000211a1a7223 */ /* 0x000fe2000000002f */
[-C--:B------:R-:W-:Y:S01]  /*44c0*/  FFMA R36, -R14, R17.reuse, R51 ;  /* 0x000000110e247223 */ /* 0x080fe20000000133 */
[-C--:B------:R-:W-:Y:S01]  /*44d0*/  FFMA R44, -R12, R17.reuse, R55 ;  /* 0x000000110c2c7223 */ /* 0x080fe20000000137 */
[C---:B------:R-:W-:Y:S01]  /*44e0*/  FFMA R14, R33.reuse, R12, R53 ;  /* 0x0000000c210e7223 */ /* 0x040fe20000000035 */
[----:B--2---:R-:W-:Y:S01]  /*44f0*/  FFMA R48, -R10, R17, R9 ;  /* 0x000000110a307223 */ /* 0x004fe20000000109 */
[----:B------:R-:W-:Y:S01]  /*4500*/  FFMA R46, R33, R10, R57 ;  /* 0x0000000a212e7223 */ /* 0x000fe20000000039 */
[C---:B------:R-:W-:Y:S01]  /*4510*/  FFMA R9, -R11.reuse, R16, R34 ;  /* 0x000000100b097223 */ /* 0x040fe20000000122 */
[----:B------:R-:W-:Y:S01]  /*4520*/  FFMA R10, R11, R32, R26 ;  /* 0x000000200b0a7223 */ /* 0x000fe2000000001a */
[-C--:B------:R-:W-:Y:S01]  /*4530*/  FFMA R11, -R13, R16.reuse, R36 ;  /* 0x000000100d0b7223 */ /* 0x080fe20000000124 */
[C---:B------:R-:W-:Y:S01]  /*4540*/  FFMA R12, R32.reuse, R13, R35 ;  /* 0x0000000d200c7223 */ /* 0x040fe20000000023 */
[-C--:B------:R-:W-:Y:S01]  /*4550*/  FFMA R13, -R45, R16.reuse, R44 ;  /* 0x000000102d0d7223 */ /* 0x080fe2000000012c */
[C---:B------:R-:W-:Y:S01]  /*4560*/  FFMA R14, R32.reuse, R45, R14 ;  /* 0x0000002d200e7223 */ /* 0x040fe2000000000e */
[----:B-1----:R-:W-:Y:S01]  /*4570*/  FFMA R16, -R27, R16, R48 ;  /* 0x000000101b107223 */ /* 0x002fe20000000130 */
[----:B------:R-:W-:Y:S01]  /*4580*/  FFMA R17, R32, R27, R46 ;  /* 0x0000001b20117223 */ /* 0x000fe2000000002e */
[----:B------:R-:W-:Y:S06]  /*4590*/  BRA `(.L_x_46) ;  /* 0x00000024001c7947 */ /* 0x000fec0003800000 */
.L_x_157:
[----:B------:R-:W1:Y:S01]  /*45a0*/  LDS R26, [R15+UR6+0x80] ;  /* 0x000080060f1a7984 */ /* 0x000e620008000800 */
[----:B------:R-:W2:Y:S03]  /*45b0*/  LDC.64 R10, c[0x0][0x3d0] ;  /* 0x0000f400ff0a7b82 */ /* 0x000ea60000000a00 */
[----:B------:R-:W3:Y:S04]  /*45c0*/  LDS R27, [R15+UR6] ;  /* 0x000000060f1b7984 */ /* 0x000ee80008000800 */
[----:B------:R-:W4:Y:S04]  /*45d0*/  LDS R44, [R15+UR6+0x280] ;  /* 0x000280060f2c7984 */ /* 0x000f280008000800 */
[----:B------:R-:W5:Y:S04]  /*45e0*/  LDS R46, [R15+UR6+0x200] ;  /* 0x000200060f2e7984 */ /* 0x000f680008000800 */
[----:B------:R-:W5:Y:S04]  /*45f0*/  LDS R34, [R15+UR6+0x480] ;  /* 0x000480060f227984 */ /* 0x000f680008000800 */
[----:B------:R-:W5:Y:S04]  /*4600*/  LDS R16, [R15+UR6+0x680] ;  /* 0x000680060f107984 */ /* 0x000f680008000800 */
[----:B------:R-:W5:Y:S01]  /*4610*/  LDS R47, [R15+UR6+0x400] ;  /* 0x000400060f2f7984 */ /* 0x000f620008000800 */
[----:B--2---:R-:W-:Y:S01]  /*4620*/  FADD R36, -R11, UR38 ;  /* 0x000000260b247e21 */ /* 0x004fe20008000100 */
[-C--:B------:R-:W-:Y:S01]  /*4630*/  FMUL R45, R32, R10.reuse ;  /* 0x0000000a202d7220 */ /* 0x080fe20000400000 */
[----:B------:R-:W-:Y:S01]  /*4640*/  FMUL R49, R35, R10 ;  /* 0x0000000a23317220 */ /* 0x000fe20000400000 */
[----:B------:R-:W2:Y:S04]  /*4650*/  LDS R48, [R15+UR6+0x600] ;  /* 0x000600060f307984 */ /* 0x000ea80008000800 */
[----:B------:R-:W2:Y:S04]  /*4660*/  LDS R13, [R15+UR6+0x180] ;  /* 0x000180060f0d7984 */ /* 0x000ea80008000800 */
[----:B------:R-:W2:Y:S04]  /*4670*/  LDS R12, [R15+UR6+0x380] ;  /* 0x000380060f0c7984 */ /* 0x000ea80008000800 */
[----:B------:R-:W2:Y:S01]  /*4680*/  LDS R14, [R15+UR6+0x580] ;  /* 0x000580060f0e7984 */ /* 0x000ea20008000800 */
[----:B-1----:R-:W-:Y:S01]  /*4690*/  FMUL R9, R3, R26 ;  /* 0x0000001a03097220 */ /* 0x002fe20000400000 */
[----:B------:R-:W-:-:S02]  /*46a0*/  FFMA R26, R26, -R11, -R45 ;  /* 0x8000000b1a1a7223 */ /* 0x000fc4000000082d */
[----:B------:R-:W1:Y:S01]  /*46b0*/  LDS R17, [R15+UR6+0x780] ;  /* 0x000780060f117984 */ /* 0x000e620008000800 */
[----:B---3--:R-:W-:Y:S01]  /*46c0*/  FFMA R9, R40, R27, R9 ;  /* 0x0000001b28097223 */ /* 0x008fe20000000009 */
[----:B----4-:R-:W-:-:S03]  /*46d0*/  FMUL R27, R3, R44 ;  /* 0x0000002c031b7220 */ /* 0x010fc60000400000 */
[----:B0-----:R-:W-:Y:S01]  /*46e0*/  FFMA R32, R32, R36, R9 ;  /* 0x0000002420207223 */ /* 0x001fe20000000009 */
[----:B-----5:R-:W-:Y:S01]  /*46f0*/  FFMA R46, R40, R46, R27 ;  /* 0x0000002e282e7223 */ /* 0x020fe2000000001b */
[----:B------:R-:W-:Y:S01]  /*4700*/  FMUL R27, R33, R10 ;  /* 0x0000000a211b7220 */ /* 0x000fe20000400000 */
[----:B------:R-:W-:-:S03]  /*4710*/  FMUL R9, R3, R34 ;  /* 0x0000002203097220 */ /* 0x000fc60000400000 */
[----:B------:R-:W-:Y:S01]  /*4720*/  FFMA R27, R44, -R11, -R27 ;  /* 0x8000000b2c1b7223 */ /* 0x000fe2000000081b */
[----:B------:R-:W-:Y:S01]  /*4730*/  FFMA R33, R33, R36, R46 ;  /* 0x0000002421217223 */ /* 0x000fe2000000002e */
[----:B------:R-:W-:Y:S01]  /*4740*/  FMUL R45, R3, R16 ;  /* 0x00000010032d7220 */ /* 0x000fe20000400000 */
[C---:B------:R-:W-:Y:S01]  /*4750*/  FFMA R44, R40.reuse, R47, R9 ;  /* 0x0000002f282c7223 */ /* 0x040fe20000000009 */
[----:B------:R-:W-:Y:S02]  /*4760*/  FMUL R9, R37, R10 ;  /* 0x0000000a25097220 */ /* 0x000fe40000400000 */
[----:B--2---:R-:W-:Y:S01]  /*4770*/  FFMA R10, R40, R48, R45 ;  /* 0x00000030280a7223 */ /* 0x004fe2000000002d */
[-C--:B------:R-:W-:Y:S01]  /*4780*/  FFMA R45, R34, -R11.reuse, -R49 ;  /* 0x8000000b222d7223 */ /* 0x080fe20000000831 */
[-C--:B------:R-:W-:Y:S01]  /*4790*/  FFMA R35, R35, R36.reuse, R44 ;  /* 0x0000002423237223 */ /* 0x080fe2000000002c */
[----:B------:R-:W-:Y:S01]  /*47a0*/  FFMA R16, R16, -R11, -R9 ;  /* 0x8000000b10107223 */ /* 0x000fe20000000809 */
[----:B------:R-:W-:Y:S01]  /*47b0*/  FFMA R36, R37, R36, R10 ;  /* 0x0000002425247223 */ /* 0x000fe2000000000a */
[C---:B------:R-:W-:Y:S01]  /*47c0*/  FFMA R9, -R13.reuse, UR19, R26 ;  /* 0x000000130d097c23 */ /* 0x040fe2000800011a */
[----:B------:R-:W-:Y:S01]  /*47d0*/  FFMA R10, R13, UR18, R32 ;  /* 0x000000120d0a7c23 */ /* 0x000fe20008000020 */
[C---:B------:R-:W-:Y:S01]  /*47e0*/  FFMA R11, -R12.reuse, UR19, R27 ;  /* 0x000000130c0b7c23 */ /* 0x040fe2000800011b */
[----:B------:R-:W-:Y:S01]  /*47f0*/  FFMA R12, R12, UR18, R33 ;  /* 0x000000120c0c7c23 */ /* 0x000fe20008000021 */
[C---:B------:R-:W-:Y:S01]  /*4800*/  FFMA R13, -R14.reuse, UR19, R45 ;  /* 0x000000130e0d7c23 */ /* 0x040fe2000800012d */
[----:B------:R-:W-:Y:S01]  /*4810*/  FFMA R14, R14, UR18, R35 ;  /* 0x000000120e0e7c23 */ /* 0x000fe20008000023 */
[C---:B-1----:R-:W-:Y:S01]  /*4820*/  FFMA R16, -R17.reuse, UR19, R16 ;  /* 0x0000001311107c23 */ /* 0x042fe20008000110 */
[----:B------:R-:W-:Y:S01]  /*4830*/  FFMA R17, R17, UR18, R36 ;  /* 0x0000001211117c23 */ /* 0x000fe20008000024 */
[----:B------:R-:W-:Y:S06]  /*4840*/  BRA `(.L_x_46) ;  /* 0x0000002000707947 */ /* 0x000fec0003800000 */
.L_x_158:
[----:B------:R-:W1:Y:S01]  /*4850*/  LDS R12, [R15+UR6+0x80] ;  /* 0x000080060f0c7984 */ /* 0x000e620008000800 */
[----:B------:R-:W-:-:S03]  /*4860*/  FMUL R27, R32, UR16 ;  /* 0x00000010201b7c20 */ /* 0x000fc60008400000 */
[----:B------:R-:W2:Y:S04]  /*4870*/  LDS R34, [R15+UR6+0x280] ;  /* 0x000280060f227984 */ /* 0x000ea80008000800 */
[----:B------:R-:W3:Y:S04]  /*4880*/  LDS R10, [R15+UR6] ;  /* 0x000000060f0a7984 */ /* 0x000ee80008000800 */
        /* <DEDUP_REMOVED lines=8> */
[----:B-1----:R-:W-:-:S03]  /*4910*/  FMUL R9, R41, R12 ;  /* 0x0000000c29097220 */ /* 0x002fc60000400000 */
[----:B------:R-:W1:Y:S01]  /*4920*/  LDS R16, [R15+UR6+0x700] ;  /* 0x000700060f107984 */ /* 0x000e620008000800 */
[----:B--2---:R-:W-:Y:S01]  /*4930*/  FMUL R17, R41, R34 ;  /* 0x0000002229117220 */ /* 0x004fe20000400000 */
[----:B---3--:R-:W-:-:S03]  /*4940*/  FFMA R9, R42, R10, R9 ;  /* 0x0000000a2a097223 */ /* 0x008fc60000000009 */
[----:B----4-:R-:W-:Y:S01]  /*4950*/  FFMA R17, R42, R26, R17 ;  /* 0x0000001a2a117223 */ /* 0x010fe20000000011 */
[C---:B-----5:R-:W-:Y:S01]  /*4960*/  FFMA R11, -R14.reuse, UR38, R9 ;  /* 0x000000260e0b7c23 */ /* 0x060fe20008000109 */
[----:B------:R-:W-:Y:S02]  /*4970*/  FFMA R9, R14, -UR17, -R27 ;  /* 0x800000110e097c23 */ /* 0x000fe4000800081b */
[----:B0-----:R-:W-:Y:S01]  /*4980*/  FFMA R12, -R36, UR38, R17 ;  /* 0x00000026240c7c23 */ /* 0x001fe20008000111 */
[----:B------:R-:W-:Y:S01]  /*4990*/  FFMA R10, R32, UR38, R11 ;  /* 0x00000026200a7c23 */ /* 0x000fe2000800000b */
[----:B------:R-:W-:Y:S01]  /*49a0*/  FMUL R11, R33, UR16 ;  /* 0x00000010210b7c20 */ /* 0x000fe20008400000 */
[----:B------:R-:W-:Y:S01]  /*49b0*/  FMUL R32, R35, UR16 ;  /* 0x0000001023207c20 */ /* 0x000fe20008400000 */
[----:B------:R-:W-:Y:S01]  /*49c0*/  FMUL R27, R41, R46 ;  /* 0x0000002e291b7220 */ /* 0x000fe20000400000 */
[----:B------:R-:W-:Y:S01]  /*49d0*/  FFMA R12, R33, UR38, R12 ;  /* 0x00000026210c7c23 */ /* 0x000fe2000800000c */
[----:B------:R-:W-:Y:S01]  /*49e0*/  FFMA R11, R36, -UR17, -R11 ;  /* 0x80000011240b7c23 */ /* 0x000fe2000800080b */
[----:B------:R-:W-:Y:S01]  /*49f0*/  FMUL R17, R41, R50 ;  /* 0x0000003229117220 */ /* 0x000fe20000400000 */
[----:B------:R-:W-:Y:S01]  /*4a00*/  FFMA R14, R42, R44, R27 ;  /* 0x0000002c2a0e7223 */ /* 0x000fe2000000001b */
[----:B------:R-:W-:-:S02]  /*4a10*/  FMUL R27, R37, UR16 ;  /* 0x00000010251b7c20 */ /* 0x000fc40008400000 */
[----:B------:R-:W-:Y:S01]  /*4a20*/  FFMA R17, R42, R48, R17 ;  /* 0x000000302a117223 */ /* 0x000fe20000000011 */
[C---:B------:R-:W-:Y:S01]  /*4a30*/  FFMA R14, -R13.reuse, UR38, R14 ;  /* 0x000000260d0e7c23 */ /* 0x040fe2000800010e */
[----:B------:R-:W-:Y:S02]  /*4a40*/  FFMA R13, R13, -UR17, -R32 ;  /* 0x800000110d0d7c23 */ /* 0x000fe40008000820 */
[C---:B-1----:R-:W-:Y:S01]  /*4a50*/  FFMA R26, -R16.reuse, UR38, R17 ;  /* 0x00000026101a7c23 */ /* 0x042fe20008000111 */
[----:B------:R-:W-:Y:S01]  /*4a60*/  FFMA R14, R35, UR38, R14 ;  /* 0x00000026230e7c23 */ /* 0x000fe2000800000e */
[----:B------:R-:W-:Y:S02]  /*4a70*/  FFMA R16, R16, -UR17, -R27 ;  /* 0x8000001110107c23 */ /* 0x000fe4000800081b */
[----:B------:R-:W-:Y:S01]  /*4a80*/  FFMA R17, R37, UR38, R26 ;  /* 0x0000002625117c23 */ /* 0x000fe2000800001a */
[----:B------:R-:W-:Y:S06]  /*4a90*/  BRA `(.L_x_46) ;  /* 0x0000001c00dc7947 */ /* 0x000fec0003800000 */
.L_x_48:
[----:B------:R-:W-:-:S04]  /*4aa0*/  UIADD3 UR7, UPT, UPT, UR35, -0x4, URZ ;  /* 0xfffffffc23077890 */ /* 0x000fc8000fffe0ff */
[----:B------:R-:W-:-:S09]  /*4ab0*/  UISETP.GE.AND UP0, UPT, UR5, UR7, UPT ;  /* 0x000000070500728c */ /* 0x000fd2000bf06270 */
[----:B------:R-:W-:Y:S05]  /*4ac0*/  BRA.U UP0, `(.L_x_50) ;  /* 0x0000000900a47547 */ /* 0x000fea000b800000 */
[----:B------:R-:W-:Y:S05]  /*4ad0*/  @P3 BRA `(.L_x_51) ;  /* 0x0000000000943947 */ /* 0x000fea0003800000 */
[----:B------:R-:W1:Y:S01]  /*4ae0*/  LDS R46, [R15+UR6+0x80] ;  /* 0x000080060f2e7984 */ /* 0x000e620008000800 */
[C---:B------:R-:W-:Y:S01]  /*4af0*/  FFMA R25, R32.reuse, UR17, R10 ;  /* 0x0000001120197c23 */ /* 0x040fe2000800000a */
[----:B------:R-:W-:Y:S01]  /*4b00*/  FFMA R10, R33, UR38, R11 ;  /* 0x00000026210a7c23 */ /* 0x000fe2000800000b */
[----:B------:R-:W-:Y:S01]  /*4b10*/  FFMA R9, R32, UR38, R9 ;  /* 0x0000002620097c23 */ /* 0x000fe20008000009 */
[----:B------:R-:W2:Y:S01]  /*4b20*/  LDS R50, [R15+UR6+0x480] ;  /* 0x000480060f327984 */ /* 0x000ea20008000800 */
[----:B------:R-:W-:Y:S01]  /*4b30*/  FFMA R11, R35, UR38, R13 ;  /* 0x00000026230b7c23 */ /* 0x000fe2000800000d */
[C---:B------:R-:W-:Y:S01]  /*4b40*/  FFMA R38, R37.reuse, UR17, R17 ;  /* 0x0000001125267c23 */ /* 0x040fe20008000011 */
[----:B------:R-:W-:Y:S01]  /*4b50*/  FFMA R17, R37, UR38, R16 ;  /* 0x0000002625117c23 */ /* 0x000fe20008000010 */
[----:B------:R-:W3:Y:S01]  /*4b60*/  LDS R45, [R15+UR6+0x280] ;  /* 0x000280060f2d7984 */ /* 0x000ee20008000800 */
[----:B------:R-:W-:Y:S01]  /*4b70*/  FFMA R24, R33, UR17, R12 ;  /* 0x0000001121187c23 */ /* 0x000fe2000800000c */
[----:B------:R-:W-:-:S02]  /*4b80*/  FFMA R39, R35, UR17, R14 ;  /* 0x0000001123277c23 */ /* 0x000fc4000800000e */
[----:B------:R-:W4:Y:S04]  /*4b90*/  LDS R54, [R15+UR6+0x680] ;  /* 0x000680060f367984 */ /* 0x000f280008000800 */
[----:B------:R-:W5:Y:S04]  /*4ba0*/  LDS R48, [R15+UR6+0x100] ;  /* 0x000100060f307984 */ /* 0x000f680008000800 */
[----:B0-----:R-:W0:Y:S04]  /*4bb0*/  LDS R52, [R15+UR6+0x500] ;  /* 0x000500060f347984 */ /* 0x001e280008000800 */
[----:B------:R-:W0:Y:S04]  /*4bc0*/  LDS R47, [R15+UR6+0x300] ;  /* 0x000300060f2f7984 */ /* 0x000e280008000800 */
[----:B------:R-:W0:Y:S04]  /*4bd0*/  LDS R44, [R15+UR6+0x700] ;  /* 0x000700060f2c7984 */ /* 0x000e280008000800 */
[----:B------:R-:W0:Y:S04]  /*4be0*/  LDS R26, [R15+UR6+0x180] ;  /* 0x000180060f1a7984 */ /* 0x000e280008000800 */
[----:B------:R-:W0:Y:S04]  /*4bf0*/  LDS R34, [R15+UR6+0x580] ;  /* 0x000580060f227984 */ /* 0x000e280008000800 */
[----:B------:R-:W0:Y:S01]  /*4c00*/  LDS R27, [R15+UR6+0x380] ;  /* 0x000380060f1b7984 */ /* 0x000e220008000800 */
[----:B-1----:R-:W-:-:S03]  /*4c10*/  FFMA R9, R46, UR18, R9 ;  /* 0x000000122e097c23 */ /* 0x002fc60008000009 */
[----:B------:R-:W1:Y:S01]  /*4c20*/  LDS R36, [R15+UR6+0x780] ;  /* 0x000780060f247984 */ /* 0x000e620008000800 */
[----:B--2---:R-:W-:Y:S01]  /*4c30*/  FFMA R11, R50, UR18, R11 ;  /* 0x00000012320b7c23 */ /* 0x004fe2000800000b */
[----:B---3--:R-:W-:Y:S01]  /*4c40*/  FFMA R10, R45, UR18, R10 ;  /* 0x000000122d0a7c23 */ /* 0x008fe2000800000a */
[----:B----4-:R-:W-:Y:S01]  /*4c50*/  FFMA R17, R54, UR18, R17 ;  /* 0x0000001236117c23 */ /* 0x010fe20008000011 */
[----:B-----5:R-:W-:Y:S01]  /*4c60*/  FFMA R9, R48, UR19, R9 ;  /* 0x0000001330097c23 */ /* 0x020fe20008000009 */
[----:B0-----:R-:W-:Y:S01]  /*4c70*/  FFMA R13, R52, UR19, R11 ;  /* 0x00000013340d7c23 */ /* 0x001fe2000800000b */
[----:B------:R-:W-:Y:S01]  /*4c80*/  FFMA R12, R47, UR19, R10 ;  /* 0x000000132f0c7c23 */ /* 0x000fe2000800000a */
[----:B------:R-:W-:Y:S01]  /*4c90*/  FFMA R17, R44, UR19, R17 ;  /* 0x000000132c117c23 */ /* 0x000fe20008000011 */
[C---:B------:R-:W-:Y:S01]  /*4ca0*/  FFMA R10, R26.reuse, UR16, R9 ;  /* 0x000000101a0a7c23 */ /* 0x040fe20008000009 */
[----:B------:R-:W-:Y:S01]  /*4cb0*/  FMUL R9, R26, -UR34 ;  /* 0x800000221a097c20 */ /* 0x000fe20008400000 */
[C---:B------:R-:W-:Y:S01]  /*4cc0*/  FFMA R14, R34.reuse, UR16, R13 ;  /* 0x00000010220e7c23 */ /* 0x040fe2000800000d */
[----:B------:R-:W-:Y:S01]  /*4cd0*/  FMUL R13, R34, -UR34 ;  /* 0x80000022220d7c20 */ /* 0x000fe20008400000 */
[C---:B------:R-:W-:Y:S01]  /*4ce0*/  FFMA R12, R27.reuse, UR16, R12 ;  /* 0x000000101b0c7c23 */ /* 0x040fe2000800000c */
[----:B------:R-:W-:Y:S01]  /*4cf0*/  FMUL R11, R27, -UR34 ;  /* 0x800000221b0b7c20 */ /* 0x000fe20008400000 */
[C---:B-1----:R-:W-:Y:S01]  /*4d00*/  FFMA R17, R36.reuse, UR16, R17 ;  /* 0x0000001024117c23 */ /* 0x042fe20008000011 */
[----:B------:R-:W-:Y:S01]  /*4d10*/  FMUL R16, R36, -UR34 ;  /* 0x8000002224107c20 */ /* 0x000fe20008400000 */
[----:B------:R-:W-:Y:S06]  /*4d20*/  BRA `(.L_x_46) ;  /* 0x0000001c00387947 */ /* 0x000fec0003800000 */
.L_x_51:
[----:B------:R-:W-:-:S04]  /*4d30*/  MOV R27, 0xfffffffe ;  /* 0xfffffffe001b7802 */ /* 0x000fc80000000f00 */
[----:B------:R-:W-:-:S04]  /*4d40*/  VIADDMNMX.U32 R27, R4, R27, 0x2, PT ;  /* 0x00000002041b7446 */ /* 0x000fc8000380001b */
[----:B------:R-:W-:-:S04]  /*4d50*/  SHF.L.U32 R34, R27, 0x2, RZ ;  /* 0x000000021b227819 */ /* 0x000fc800000006ff */
[----:B------:R-:W1:Y:S02]  /*4d60*/  LDC R26, c[0x2][R34+0x48] ;  /* 0x00801200221a7b82 */ /* 0x000e640000000800 */
[----:B-1----:R-:W-:-:S04]  /*4d70*/  SHF.R.S32.HI R27, RZ, 0x1f, R26 ;  /* 0x0000001fff1b7819 */ /* 0x002fc8000001141a */
.L_x_160:
[----:B------:R-:W-:Y:S05]  /*4d80*/  BRX R26 -0x4d90                                                                                            (*"BRANCH_TARGETS .L_x_161,.L_x_162,.L_x_163"*) ;  /* 0xffffffb01a9c7949 */ /* 0x000fea000383ffff */
.L_x_163:
[----:B------:R-:W-:-:S13]  /*4d90*/  ISETP.NE.AND P0, PT, R4, 0x1, PT ;  /* 0x000000010400780c */ /* 0x000fda0003f05270 */
[----:B------:R-:W-:Y:S05]  /*4da0*/  @P0 BRA `(.L_x_46) ;  /* 0x0000001c00180947 */ /* 0x000fea0003800000 */
[----:B------:R-:W1:Y:S04]  /*4db0*/  LDS R44, [R15+UR6] ;  /* 0x000000060f2c7984 */ /* 0x000e680008000800 */
        /* <DEDUP_REMOVED lines=10> */
[----:B-1----:R-:W-:-:S03]  /*4e60*/  FFMA R25, -R44, UR38, R9 ;  /* 0x000000262c197c23 */ /* 0x002fc60008000109 */
[----:B------:R-:W1:Y:S01]  /*4e70*/  LDS R26, [R15+UR6+0x780] ;  /* 0x000780060f1a7984 */ /* 0x000e620008000800 */
[----:B------:R-:W-:Y:S01]  /*4e80*/  FFMA R24, R32, UR38, R25 ;  /* 0x0000002620187c23 */ /* 0x000fe20008000019 */
[----:B------:R-:W-:Y:S01]  /*4e90*/  FFMA R25, R44, UR16, R10 ;  /* 0x000000102c197c23 */ /* 0x000fe2000800000a */
[C---:B--2---:R-:W-:Y:S01]  /*4ea0*/  FFMA R10, -R46.reuse, UR38, R11 ;  /* 0x000000262e0a7c23 */ /* 0x044fe2000800010b */
[----:B------:R-:W-:Y:S01]  /*4eb0*/  FFMA R12, R46, UR16, R12 ;  /* 0x000000102e0c7c23 */ /* 0x000fe2000800000c */
[----:B---3--:R-:W-:Y:S01]  /*4ec0*/  FFMA R24, R39, UR18, R24 ;  /* 0x0000001227187c23 */ /* 0x008fe20008000018 */
[----:B------:R-:W-:Y:S01]  /*4ed0*/  FFMA R25, R32, UR17, R25 ;  /* 0x0000001120197c23 */ /* 0x000fe20008000019 */
[----:B0-----:R-:W-:Y:S01]  /*4ee0*/  FFMA R32, R33, UR38, R10 ;  /* 0x0000002621207c23 */ /* 0x001fe2000800000a */
[C---:B----4-:R-:W-:Y:S01]  /*4ef0*/  FFMA R44, -R48.reuse, UR38, R13 ;  /* 0x00000026302c7c23 */ /* 0x050fe2000800010d */
[----:B------:R-:W-:Y:S01]  /*4f00*/  FFMA R14, R48, UR16, R14 ;  /* 0x00000010300e7c23 */ /* 0x000fe2000800000e */
[C---:B-----5:R-:W-:Y:S01]  /*4f10*/  FFMA R46, -R36.reuse, UR38, R16 ;  /* 0x00000026242e7c23 */ /* 0x060fe20008000110 */
[----:B------:R-:W-:Y:S01]  /*4f20*/  FFMA R36, R36, UR16, R17 ;  /* 0x0000001024247c23 */ /* 0x000fe20008000011 */
[----:B------:R-:W-:Y:S01]  /*4f30*/  FFMA R10, R45, UR19, R24 ;  /* 0x000000132d0a7c23 */ /* 0x000fe20008000018 */
[----:B------:R-:W-:Y:S01]  /*4f40*/  FFMA R24, R33, UR17, R12 ;  /* 0x0000001121187c23 */ /* 0x000fe2000800000c */
[----:B------:R-:W-:Y:S01]  /*4f50*/  FFMA R33, R35, UR38, R44 ;  /* 0x0000002623217c23 */ /* 0x000fe2000800002c */
[----:B------:R-:W-:-:S03]  /*4f60*/  FFMA R39, R37, UR38, R46 ;  /* 0x0000002625277c23 */ /* 0x000fc6000800002e */
[----:B------:R-:W-:Y:S01]  /*4f70*/  FFMA R38, R38, UR18, R33 ;  /* 0x0000001226267c23 */ /* 0x000fe20008000021 */
[----:B------:R-:W-:Y:S01]  /*4f80*/  FFMA R32, R47, UR18, R32 ;  /* 0x000000122f207c23 */ /* 0x000fe20008000020 */
[----:B------:R-:W-:Y:S01]  /*4f90*/  FFMA R17, R34, UR18, R39 ;  /* 0x0000001222117c23 */ /* 0x000fe20008000027 */
[----:B------:R-:W-:Y:S01]  /*4fa0*/  FFMA R39, R35, UR17, R14 ;  /* 0x0000001123277c23 */ /* 0x000fe2000800000e */
[----:B------:R-:W-:Y:S01]  /*4fb0*/  FFMA R14, R27, UR19, R38 ;  /* 0x000000131b0e7c23 */ /* 0x000fe20008000026 */
[----:B------:R-:W-:Y:S01]  /*4fc0*/  FFMA R38, R37, UR17, R36 ;  /* 0x0000001125267c23 */ /* 0x000fe20008000024 */
[----:B------:R-:W-:Y:S01]  /*4fd0*/  FFMA R12, R49, UR19, R32 ;  /* 0x00000013310c7c23 */ /* 0x000fe20008000020 */
[----:B-1----:R-:W-:Y:S01]  /*4fe0*/  FFMA R17, R26, UR19, R17 ;  /* 0x000000131a117c23 */ /* 0x002fe20008000011 */
[----:B------:R-:W-:Y:S06]  /*4ff0*/  BRA `(.L_x_46) ;  /* 0x0000001800847947 */ /* 0x000fec0003800000 */
.L_x_161:
[----:B------:R-:W1:Y:S04]  /*5000*/  LDS R25, [R15+UR6] ;  /* 0x000000060f197984 */ /* 0x000e680008000800 */
        /* <DEDUP_REMOVED lines=10> */
[C---:B-1----:R-:W-:Y:S01]  /*50b0*/  FFMA R10, R25.reuse, UR19, R10 ;  /* 0x00000013190a7c23 */ /* 0x042fe2000800000a */
[----:B------:R-:W-:-:S02]  /*50c0*/  FFMA R24, -R25, UR18, R9 ;  /* 0x0000001219187c23 */ /* 0x000fc40008000109 */
[----:B------:R-:W1:Y:S01]  /*50d0*/  LDS R26, [R15+UR6+0x780] ;  /* 0x000780060f1a7984 */ /* 0x000e620008000800 */
[C---:B--2---:R-:W-:Y:S01]  /*50e0*/  FFMA R12, R47.reuse, UR19, R12 ;  /* 0x000000132f0c7c23 */ /* 0x044fe2000800000c */
[----:B------:R-:W-:Y:S01]  /*50f0*/  FFMA R46, -R47, UR18, R11 ;  /* 0x000000122f2e7c23 */ /* 0x000fe2000800010b */
[C---:B---3--:R-:W-:Y:S01]  /*5100*/  FFMA R25, R45.reuse, UR16, R10 ;  /* 0x000000102d197c23 */ /* 0x048fe2000800000a */
[----:B------:R-:W-:Y:S01]  /*5110*/  FFMA R45, -R45, UR38, R24 ;  /* 0x000000262d2d7c23 */ /* 0x000fe20008000118 */
[C---:B----4-:R-:W-:Y:S01]  /*5120*/  FFMA R14, R51.reuse, UR19, R14 ;  /* 0x00000013330e7c23 */ /* 0x050fe2000800000e */
[----:B------:R-:W-:Y:S01]  /*5130*/  FFMA R10, -R51, UR18, R13 ;  /* 0x00000012330a7c23 */ /* 0x000fe2000800010d */
[C---:B------:R-:W-:Y:S01]  /*5140*/  FFMA R25, R32.reuse, UR17, R25 ;  /* 0x0000001120197c23 */ /* 0x040fe20008000019 */
[----:B------:R-:W-:Y:S01]  /*5150*/  FFMA R45, R32, UR38, R45 ;  /* 0x00000026202d7c23 */ /* 0x000fe2000800002d */
[C---:B-----5:R-:W-:Y:S01]  /*5160*/  FFMA R47, -R44.reuse, UR18, R16 ;  /* 0x000000122c2f7c23 */ /* 0x060fe20008000110 */
[----:B------:R-:W-:Y:S01]  /*5170*/  FFMA R17, R44, UR19, R17 ;  /* 0x000000132c117c23 */ /* 0x000fe20008000011 */
[C---:B0-----:R-:W-:Y:S01]  /*5180*/  FFMA R12, R49.reuse, UR16, R12 ;  /* 0x00000010310c7c23 */ /* 0x041fe2000800000c */
[----:B------:R-:W-:Y:S01]  /*5190*/  FFMA R46, -R49, UR38, R46 ;  /* 0x00000026312e7c23 */ /* 0x000fe2000800012e */
[C---:B------:R-:W-:Y:S01]  /*51a0*/  FFMA R14, R39.reuse, UR16, R14 ;  /* 0x00000010270e7c23 */ /* 0x040fe2000800000e */
[----:B------:R-:W-:Y:S01]  /*51b0*/  FFMA R10, -R39, UR38, R10 ;  /* 0x00000026270a7c23 */ /* 0x000fe2000800010a */
[C---:B------:R-:W-:Y:S01]  /*51c0*/  FFMA R24, R33.reuse, UR17, R12 ;  /* 0x0000001121187c23 */ /* 0x040fe2000800000c */
[----:B------:R-:W-:Y:S01]  /*51d0*/  FFMA R33, R33, UR38, R46 ;  /* 0x0000002621217c23 */ /* 0x000fe2000800002e */
[C---:B------:R-:W-:Y:S01]  /*51e0*/  FFMA R32, -R38.reuse, UR38, R47 ;  /* 0x0000002626207c23 */ /* 0x040fe2000800012f */
[----:B------:R-:W-:Y:S01]  /*51f0*/  FFMA R12, R38, UR16, R17 ;  /* 0x00000010260c7c23 */ /* 0x000fe20008000011 */
[C---:B------:R-:W-:Y:S01]  /*5200*/  FFMA R39, R35.reuse, UR17, R14 ;  /* 0x0000001123277c23 */ /* 0x040fe2000800000e */
[----:B------:R-:W-:Y:S01]  /*5210*/  FFMA R14, R35, UR38, R10 ;  /* 0x00000026230e7c23 */ /* 0x000fe2000800000a */
[C---:B------:R-:W-:Y:S01]  /*5220*/  FFMA R17, R37.reuse, UR38, R32 ;  /* 0x0000002625117c23 */ /* 0x040fe20008000020 */
[----:B------:R-:W-:Y:S01]  /*5230*/  FFMA R38, R37, UR17, R12 ;  /* 0x0000001125267c23 */ /* 0x000fe2000800000c */
[----:B------:R-:W-:Y:S01]  /*5240*/  FFMA R10, R36, UR18, R45 ;  /* 0x00000012240a7c23 */ /* 0x000fe2000800002d */
[----:B------:R-:W-:Y:S01]  /*5250*/  FFMA R12, R34, UR18, R33 ;  /* 0x00000012220c7c23 */ /* 0x000fe20008000021 */
[----:B------:R-:W-:Y:S01]  /*5260*/  FFMA R14, R27, UR18, R14 ;  /* 0x000000121b0e7c23 */ /* 0x000fe2000800000e */
[----:B-1----:R-:W-:Y:S01]  /*5270*/  FFMA R17, R26, UR18, R17 ;  /* 0x000000121a117c23 */ /* 0x002fe20008000011 */
[----:B------:R-:W-:Y:S06]  /*5280*/  BRA `(.L_x_46) ;  /* 0x0000001400e07947 */ /* 0x000fec0003800000 */
.L_x_162:
        /* <DEDUP_REMOVED lines=15> */
[----:B------:R-:W-:-:S03]  /*5380*/  FFMA R25, -R49, UR19, R11 ;  /* 0x0000001331197c23 */ /* 0x000fc6000800010b */
[C---:B---3--:R-:W-:Y:S01]  /*5390*/  FFMA R12, R51.reuse, UR19, R12 ;  /* 0x00000013330c7c23 */ /* 0x048fe2000800000c */
[----:B------:R-:W-:Y:S01]  /*53a0*/  FFMA R44, -R51, UR18, R25 ;  /* 0x00000012332c7c23 */ /* 0x000fe20008000119 */
[C---:B----4-:R-:W-:Y:S01]  /*53b0*/  FFMA R24, -R45.reuse, UR18, R24 ;  /* 0x000000122d187c23 */ /* 0x050fe20008000118 */
[----:B------:R-:W-:Y:S01]  /*53c0*/  FFMA R10, R45, UR19, R10 ;  /* 0x000000132d0a7c23 */ /* 0x000fe2000800000a */
[C---:B-----5:R-:W-:Y:S01]  /*53d0*/  FFMA R12, R53.reuse, UR16, R12 ;  /* 0x00000010350c7c23 */ /* 0x060fe2000800000c */
[----:B------:R-:W-:Y:S01]  /*53e0*/  FFMA R44, -R53, UR38, R44 ;  /* 0x00000026352c7c23 */ /* 0x000fe2000800012c */
[----:B0-----:R-:W-:Y:S02]  /*53f0*/  FFMA R45, -R47, UR38, R24 ;  /* 0x000000262f2d7c23 */ /* 0x001fe40008000118 */
[----:B------:R-:W-:Y:S01]  /*5400*/  FFMA R24, R33, UR17, R12 ;  /* 0x0000001121187c23 */ /* 0x000fe2000800000c */
[----:B------:R-:W-:Y:S01]  /*5410*/  FFMA R25, R47, UR16, R10 ;  /* 0x000000102f197c23 */ /* 0x000fe2000800000a */
[----:B------:R-:W-:Y:S01]  /*5420*/  FFMA R12, R33, UR38, R44 ;  /* 0x00000026210c7c23 */ /* 0x000fe2000800002c */
[C---:B------:R-:W-:Y:S01]  /*5430*/  FFMA R10, R32.reuse, UR38, R45 ;  /* 0x00000026200a7c23 */ /* 0x040fe2000800002d */
[C---:B------:R-:W-:Y:S01]  /*5440*/  FFMA R33, R39.reuse, UR18, R14 ;  /* 0x0000001227217c23 */ /* 0x040fe2000800000e */
[----:B------:R-:W-:Y:S01]  /*5450*/  FFMA R39, -R39, UR19, R13 ;  /* 0x0000001327277c23 */ /* 0x000fe2000800010d */
[----:B------:R-:W-:Y:S01]  /*5460*/  FFMA R25, R32, UR17, R25 ;  /* 0x0000001120197c23 */ /* 0x000fe20008000019 */
[C---:B------:R-:W-:Y:S01]  /*5470*/  FFMA R17, R38.reuse, UR18, R17 ;  /* 0x0000001226117c23 */ /* 0x040fe20008000011 */
[----:B------:R-:W-:Y:S01]  /*5480*/  FFMA R45, -R38, UR19, R16 ;  /* 0x00000013262d7c23 */ /* 0x000fe20008000110 */
        /* <DEDUP_REMOVED lines=8> */
[C---:B------:R-:W-:Y:S01]  /*5510*/  FFMA R39, R35.reuse, UR17, R14 ;  /* 0x0000001123277c23 */ /* 0x040fe2000800000e */
[----:B------:R-:W-:Y:S01]  /*5520*/  FFMA R14, R35, UR38, R36 ;  /* 0x00000026230e7c23 */ /* 0x000fe20008000024 */
[C---:B------:R-:W-:Y:S01]  /*5530*/  FFMA R38, R37.reuse, UR17, R38 ;  /* 0x0000001125267c23 */ /* 0x040fe20008000026 */
[----:B------:R-:W-:Y:S01]  /*5540*/  FFMA R17, R37, UR38, R26 ;  /* 0x0000002625117c23 */ /* 0x000fe2000800001a */
[----:B------:R-:W-:Y:S06]  /*5550*/  BRA `(.L_x_46) ;  /* 0x00000014002c7947 */ /* 0x000fec0003800000 */
.L_x_50:
[----:B------:R-:W-:Y:S05]  /*5560*/  @P3 BRA `(.L_x_52) ;  /* 0x0000000000243947 */ /* 0x000fea0003800000 */
[C---:B------:R-:W-:Y:S01]  /*5570*/  FFMA R25, R32.reuse, UR36, R10 ;  /* 0x0000002420197c23 */ /* 0x040fe2000800000a */
[----:B------:R-:W-:Y:S01]  /*5580*/  FFMA R24, R33, UR36, R12 ;  /* 0x0000002421187c23 */ /* 0x000fe2000800000c */
[----:B------:R-:W-:Y:S01]  /*5590*/  FFMA R39, R35, UR36, R14 ;  /* 0x0000002423277c23 */ /* 0x000fe2000800000e */
[----:B------:R-:W-:Y:S01]  /*55a0*/  FFMA R38, R37, UR36, R17 ;  /* 0x0000002425267c23 */ /* 0x000fe20008000011 */
[----:B------:R-:W-:Y:S01]  /*55b0*/  FFMA R10, R32, UR34, R9 ;  /* 0x00000022200a7c23 */ /* 0x000fe20008000009 */
[----:B------:R-:W-:Y:S01]  /*55c0*/  FFMA R12, R33, UR34, R11 ;  /* 0x00000022210c7c23 */ /* 0x000fe2000800000b */
[----:B------:R-:W-:Y:S01]  /*55d0*/  FFMA R14, R35, UR34, R13 ;  /* 0x00000022230e7c23 */ /* 0x000fe2000800000d */
[----:B------:R-:W-:Y:S01]  /*55e0*/  FFMA R17, R37, UR34, R16 ;  /* 0x0000002225117c23 */ /* 0x000fe20008000010 */
[----:B------:R-:W-:Y:S06]  /*55f0*/  BRA `(.L_x_46) ;  /* 0x0000001400047947 */ /* 0x000fec0003800000 */
.L_x_52:
[----:B------:R-:W-:-:S04]  /*5600*/  MOV R27, 0xfffffffe ;  /* 0xfffffffe001b7802 */ /* 0x000fc80000000f00 */
[----:B------:R-:W-:-:S04]  /*5610*/  VIADDMNMX.U32 R27, R4, R27, 0x2, PT ;  /* 0x00000002041b7446 */ /* 0x000fc8000380001b */
[----:B------:R-:W-:-:S04]  /*5620*/  SHF.L.U32 R34, R27, 0x2, RZ ;  /* 0x000000021b227819 */ /* 0x000fc800000006ff */
[----:B------:R-:W1:Y:S02]  /*5630*/  LDC R26, c[0x2][R34+0x54] ;  /* 0x00801500221a7b82 */ /* 0x000e640000000800 */
[----:B-1----:R-:W-:-:S04]  /*5640*/  SHF.R.S32.HI R27, RZ, 0x1f, R26 ;  /* 0x0000001fff1b7819 */ /* 0x002fc8000001141a */
.L_x_164:
[----:B------:R-:W-:Y:S05]  /*5650*/  BRX R26 -0x5660                                                                                            (*"BRANCH_TARGETS .L_x_165,.L_x_166,.L_x_167"*) ;  /* 0xffffffa81a687949 */ /* 0x000fea000383ffff */
.L_x_167:
[----:B------:R-:W-:-:S13]  /*5660*/  ISETP.NE.AND P0, PT, R4, 0x1, PT ;  /* 0x000000010400780c */ /* 0x000fda0003f05270 */
[----:B------:R-:W-:Y:S05]  /*5670*/  @P0 BRA `(.L_x_46) ;  /* 0x0000001000e40947 */ /* 0x000fea0003800000 */
[----:B------:R-:W1:Y:S04]  /*5680*/  LDS R27, [R15+UR6] ;  /* 0x000000060f1b7984 */ /* 0x000e680008000800 */
[----:B------:R-:W2:Y:S04]  /*5690*/  LDS R39, [R15+UR6+0x200] ;  /* 0x000200060f277984 */ /* 0x000ea80008000800 */
[----:B------:R-:W0:Y:S04]  /*56a0*/  LDS R45, [R15+UR6+0x400] ;  /* 0x000400060f2d7984 */ /* 0x000e280008000800 */
[----:B------:R-:W3:Y:S01]  /*56b0*/  LDS R26, [R15+UR6+0x600] ;  /* 0x000600060f1a7984 */ /* 0x000ee20008000800 */
[C---:B-1----:R-:W-:Y:S01]  /*56c0*/  FFMA R25, R27.reuse, UR16, R10 ;  /* 0x000000101b197c23 */ /* 0x042fe2000800000a */
[----:B------:R-:W-:-:S03]  /*56d0*/  FMUL R27, R27, UR34 ;  /* 0x000000221b1b7c20 */ /* 0x000fc60008400000 */
[C---:B------:R-:W-:Y:S01]  /*56e0*/  FFMA R25, R32.reuse, UR17, R25 ;  /* 0x0000001120197c23 */ /* 0x040fe20008000019 */
[----:B------:R-:W-:Y:S01]  /*56f0*/  FFMA R10, R32, UR34, -R27 ;  /* 0x00000022200a7c23 */ /* 0x000fe2000800081b */
[C---:B--2---:R-:W-:Y:S01]  /*5700*/  FFMA R24, R39.reuse, UR16, R12 ;  /* 0x0000001027187c23 */ /* 0x044fe2000800000c */
[----:B------:R-:W-:Y:S01]  /*5710*/  FMUL R12, R39, UR34 ;  /* 0x00000022270c7c20 */ /* 0x000fe20008400000 */
[C---:B0-----:R-:W-:Y:S01]  /*5720*/  FFMA R32, R45.reuse, UR16, R14 ;  /* 0x000000102d207c23 */ /* 0x041fe2000800000e */
[----:B------:R-:W-:Y:S01]  /*5730*/  FMUL R14, R45, UR34 ;  /* 0x000000222d0e7c20 */ /* 0x000fe20008400000 */
[C---:B------:R-:W-:Y:S01]  /*5740*/  FFMA R24, R33.reuse, UR17, R24 ;  /* 0x0000001121187c23 */ /* 0x040fe20008000018 */
[----:B------:R-:W-:Y:S01]  /*5750*/  FFMA R12, R33, UR34, -R12 ;  /* 0x00000022210c7c23 */ /* 0x000fe2000800080c */
[C---:B---3--:R-:W-:Y:S01]  /*5760*/  FFMA R38, R26.reuse, UR16, R17 ;  /* 0x000000101a267c23 */ /* 0x048fe20008000011 */
[----:B------:R-:W-:Y:S01]  /*5770*/  FMUL R26, R26, UR34 ;  /* 0x000000221a1a7c20 */ /* 0x000fe20008400000 */
[C---:B------:R-:W-:Y:S01]  /*5780*/  FFMA R39, R35.reuse, UR17, R32 ;  /* 0x0000001123277c23 */ /* 0x040fe20008000020 */
[----:B------:R-:W-:Y:S01]  /*5790*/  FFMA R14, R35, UR34, -R14 ;  /* 0x00000022230e7c23 */ /* 0x000fe2000800080e */
[C---:B------:R-:W-:Y:S01]  /*57a0*/  FFMA R38, R37.reuse, UR17, R38 ;  /* 0x0000001125267c23 */ /* 0x040fe20008000026 */
[----:B------:R-:W-:Y:S01]  /*57b0*/  FFMA R17, R37, UR34, -R26 ;  /* 0x0000002225117c23 */ /* 0x000fe2000800081a */
[----:B------:R-:W-:Y:S06]  /*57c0*/  BRA `(.L_x_46) ;  /* 0x0000001000907947 */ /* 0x000fec0003800000 */
.L_x_165:
[----:B------:R-:W1:Y:S04]  /*57d0*/  LDS R39, [R15+UR6+0x200] ;  /* 0x000200060f277984 */ /* 0x000e680008000800 */
[----:B------:R-:W2:Y:S04]  /*57e0*/  LDS R24, [R15+UR6+0x280] ;  /* 0x000280060f187984 */ /* 0x000ea80008000800 */
[----:B------:R-:W3:Y:S04]  /*57f0*/  LDS R25, [R15+UR6] ;  /* 0x000000060f197984 */ /* 0x000ee80008000800 */
[----:B------:R-:W4:Y:S04]  /*5800*/  LDS R45, [R15+UR6+0x400] ;  /* 0x000400060f2d7984 */ /* 0x000f280008000800 */
[----:B------:R-:W5:Y:S04]  /*5810*/  LDS R36, [R15+UR6+0x600] ;  /* 0x000600060f247984 */ /* 0x000f680008000800 */
[----:B------:R-:W0:Y:S04]  /*5820*/  LDS R27, [R15+UR6+0x80] ;  /* 0x000080060f1b7984 */ /* 0x000e280008000800 */
[----:B------:R-:W0:Y:S04]  /*5830*/  LDS R34, [R15+UR6+0x480] ;  /* 0x000480060f227984 */ /* 0x000e280008000800 */
[----:B------:R-:W0:Y:S01]  /*5840*/  LDS R47, [R15+UR6+0x680] ;  /* 0x000680060f2f7984 */ /* 0x000e220008000800 */
[----:B-1----:R-:W-:-:S04]  /*5850*/  FFMA R39, R39, UR37, R12 ;  /* 0x0000002527277c23 */ /* 0x002fc8000800000c */
[C---:B--2---:R-:W-:Y:S01]  /*5860*/  FFMA R26, R24.reuse, UR16, R39 ;  /* 0x00000010181a7c23 */ /* 0x044fe20008000027 */
[----:B------:R-:W-:Y:S01]  /*5870*/  FMUL R12, R24, UR34 ;  /* 0x00000022180c7c20 */ /* 0x000fe20008400000 */
[----:B---3--:R-:W-:Y:S02]  /*5880*/  FFMA R10, R25, UR37, R10 ;  /* 0x00000025190a7c23 */ /* 0x008fe4000800000a */
[C---:B------:R-:W-:Y:S01]  /*5890*/  FFMA R24, R33.reuse, UR17, R26 ;  /* 0x0000001121187c23 */ /* 0x040fe2000800001a */
[----:B------:R-:W-:Y:S01]  /*58a0*/  FFMA R12, R33, UR34, -R12 ;  /* 0x00000022210c7c23 */ /* 0x000fe2000800080c */
[----:B----4-:R-:W-:Y:S01]  /*58b0*/  FFMA R45, R45, UR37, R14 ;  /* 0x000000252d2d7c23 */ /* 0x010fe2000800000e */
[----:B-----5:R-:W-:Y:S01]  /*58c0*/  FFMA R36, R36, UR37, R17 ;  /* 0x0000002524247c23 */ /* 0x020fe20008000011 */
[C---:B0-----:R-:W-:Y:S01]  /*58d0*/  FMUL R25, R27.reuse, UR34 ;  /* 0x000000221b197c20 */ /* 0x041fe20008400000 */
[----:B------:R-:W-:Y:S01]  /*58e0*/  FFMA R27, R27, UR16, R10 ;  /* 0x000000101b1b7c23 */ /* 0x000fe2000800000a */
[C---:B------:R-:W-:Y:S01]  /*58f0*/  FMUL R14, R34.reuse, UR34 ;  /* 0x00000022220e7c20 */ /* 0x040fe20008400000 */
[----:B------:R-:W-:Y:S01]  /*5900*/  FFMA R34, R34, UR16, R45 ;  /* 0x0000001022227c23 */ /* 0x000fe2000800002d */
[C---:B------:R-:W-:Y:S01]  /*5910*/  FFMA R10, R32.reuse, UR34, -R25 ;  /* 0x00000022200a7c23 */ /* 0x040fe20008000819 */
[----:B------:R-:W-:Y:S01]  /*5920*/  FFMA R25, R32, UR17, R27 ;  /* 0x0000001120197c23 */ /* 0x000fe2000800001b */
[C---:B------:R-:W-:Y:S01]  /*5930*/  FMUL R26, R47.reuse, UR34 ;  /* 0x000000222f1a7c20 */ /* 0x040fe20008400000 */
[----:B------:R-:W-:Y:S01]  /*5940*/  FFMA R36, R47, UR16, R36 ;  /* 0x000000102f247c23 */ /* 0x000fe20008000024 */
[C---:B------:R-:W-:Y:S01]  /*5950*/  FFMA R14, R35.reuse, UR34, -R14 ;  /* 0x00000022230e7c23 */ /* 0x040fe2000800080e */
[----:B------:R-:W-:Y:S01]  /*5960*/  FFMA R39, R35, UR17, R34 ;  /* 0x0000001123277c23 */ /* 0x000fe20008000022 */
[C---:B------:R-:W-:Y:S01]  /*5970*/  FFMA R17, R37.reuse, UR34, -R26 ;  /* 0x0000002225117c23 */ /* 0x040fe2000800081a */
[----:B------:R-:W-:Y:S01]  /*5980*/  FFMA R38, R37, UR17, R36 ;  /* 0x0000001125267c23 */ /* 0x000fe20008000024 */
[----:B------:R-:W-:Y:S06]  /*5990*/  BRA `(.L_x_46) ;  /* 0x00000010001c7947 */ /* 0x000fec0003800000 */
.L_x_166:
        /* <DEDUP_REMOVED lines=17> */
[C---:B0-----:R-:W-:Y:S01]  /*5ab0*/  FMUL R25, R39.reuse, UR34 ;  /* 0x0000002227197c20 */ /* 0x041fe20008400000 */
[----:B------:R-:W-:Y:S01]  /*5ac0*/  FFMA R39, R39, UR16, R24 ;  /* 0x0000001027277c23 */ /* 0x000fe20008000018 */
[----:B------:R-:W-:Y:S02]  /*5ad0*/  FFMA R34, R34, UR19, R45 ;  /* 0x0000001322227c23 */ /* 0x000fe4000800002d */
[C---:B------:R-:W-:Y:S01]  /*5ae0*/  FFMA R10, R32.reuse, UR34, -R25 ;  /* 0x00000022200a7c23 */ /* 0x040fe20008000819 */
[----:B------:R-:W-:Y:S01]  /*5af0*/  FFMA R25, R32, UR17, R39 ;  /* 0x0000001120197c23 */ /* 0x000fe20008000027 */
[----:B------:R-:W-:Y:S01]  /*5b00*/  FFMA R36, R36, UR19, R49 ;  /* 0x0000001324247c23 */ /* 0x000fe20008000031 */
[----:B------:R-:W-:Y:S01]  /*5b10*/  FFMA R51, R51, UR19, R38 ;  /* 0x0000001333337c23 */ /* 0x000fe20008000026 */
[----:B------:R-:W-:-:S03]  /*5b20*/  FMUL R32, R26, UR34 ;  /* 0x000000221a207c20 */ /* 0x000fc60008400000 */
[----:B------:R-:W-:Y:S01]  /*5b30*/  FFMA R26, R26, UR16, R51 ;  /* 0x000000101a1a7c23 */ /* 0x000fe20008000033 */
[C---:B------:R-:W-:Y:S01]  /*5b40*/  FMUL R12, R47.reuse, UR34 ;  /* 0x000000222f0c7c20 */ /* 0x040fe20008400000 */
[----:B------:R-:W-:Y:S01]  /*5b50*/  FFMA R34, R47, UR16, R34 ;  /* 0x000000102f227c23 */ /* 0x000fe20008000022 */
[C---:B------:R-:W-:Y:S01]  /*5b60*/  FFMA R17, R37.reuse, UR34, -R32 ;  /* 0x0000002225117c23 */ /* 0x040fe20008000820 */
[----:B------:R-:W-:Y:S01]  /*5b70*/  FFMA R38, R37, UR17, R26 ;  /* 0x0000001125267c23 */ /* 0x000fe2000800001a */
[C---:B-1----:R-:W-:Y:S01]  /*5b80*/  FMUL R14, R27.reuse, UR34 ;  /* 0x000000221b0e7c20 */ /* 0x042fe20008400000 */
[----:B------:R-:W-:Y:S01]  /*5b90*/  FFMA R36, R27, UR16, R36 ;  /* 0x000000101b247c23 */ /* 0x000fe20008000024 */
[C---:B------:R-:W-:Y:S01]  /*5ba0*/  FFMA R12, R33.reuse, UR34, -R12 ;  /* 0x00000022210c7c23 */ /* 0x040fe2000800080c */
[----:B------:R-:W-:Y:S01]  /*5bb0*/  FFMA R24, R33, UR17, R34 ;  /* 0x0000001121187c23 */ /* 0x000fe20008000022 */
[C---:B------:R-:W-:Y:S01]  /*5bc0*/  FFMA R14, R35.reuse, UR34, -R14 ;  /* 0x00000022230e7c23 */ /* 0x040fe2000800080e */
[----:B------:R-:W-:Y:S01]  /*5bd0*/  FFMA R39, R35, UR17, R36 ;  /* 0x0000001123277c23 */ /* 0x000fe20008000024 */
[----:B------:R-:W-:Y:S06]  /*5be0*/  BRA `(.L_x_46) ;  /* 0x0000000c00887947 */ /* 0x000fec0003800000 */
.L_x_47:
[----:B------:R-:W-:Y:S05]  /*5bf0*/  @P3 BRA `(.L_x_53) ;  /* 0x0000000000ec3947 */ /* 0x000fea0003800000 */
[----:B------:R-:W0:Y:S01]  /*5c00*/  LDS R46, [R15+UR6+0x1680] ;  /* 0x001680060f2e7984 */ /* 0x000e220008000800 */
[C---:B------:R-:W-:Y:S01]  /*5c10*/  FFMA R11, R33.reuse, UR38, R11 ;  /* 0x00000026210b7c23 */ /* 0x040fe2000800000b */
[----:B------:R-:W-:Y:S02]  /*5c20*/  FFMA R9, R32, UR38, R9 ;  /* 0x0000002620097c23 */ /* 0x000fe40008000009 */
[----:B------:R-:W1:Y:S04]  /*5c30*/  LDS R10, [R15+UR6+0x280] ;  /* 0x000280060f0a7984 */ /* 0x000e680008000800 */
        /* <DEDUP_REMOVED lines=8> */
[----:B------:R-:W-:Y:S01]  /*5cc0*/  LDS R34, [R15+UR6+0x1780] ;  /* 0x001780060f227984 */ /* 0x000fe20008000800 */
[----:B0-----:R-:W-:-:S03]  /*5cd0*/  FFMA R33, -R33, UR16, R46 ;  /* 0x0000001021217c23 */ /* 0x001fc6000800012e */
[----:B------:R-:W0:Y:S01]  /*5ce0*/  LDS R27, [R15+UR6+0x480] ;  /* 0x000480060f1b7984 */ /* 0x000e220008000800 */
[C---:B-1----:R-:W-:Y:S01]  /*5cf0*/  FFMA R11, R10.reuse, UR18, R11 ;  /* 0x000000120a0b7c23 */ /* 0x042fe2000800000b */
[----:B------:R-:W-:Y:S02]  /*5d00*/  FFMA R33, -R10, UR19, R33 ;  /* 0x000000130a217c23 */ /* 0x000fe40008000121 */
[----:B------:R-:W-:Y:S01]  /*5d10*/  LDS R26, [R15+UR6+0x680] ;  /* 0x000680060f1a7984 */ /* 0x000fe20008000800 */
[----:B--2---:R-:W-:-:S03]  /*5d20*/  FFMA R39, -R32, UR16, R39 ;  /* 0x0000001020277c23 */ /* 0x004fc60008000127 */
[----:B------:R-:W1:Y:S01]  /*5d30*/  LDS R48, [R15+UR6+0x100] ;  /* 0x000100060f307984 */ /* 0x000e620008000800 */
[C---:B---3--:R-:W-:Y:S01]  /*5d40*/  FFMA R11, R44.reuse, UR19, R11 ;  /* 0x000000132c0b7c23 */ /* 0x048fe2000800000b */
[----:B------:R-:W-:Y:S02]  /*5d50*/  FFMA R33, -R44, UR18, R33 ;  /* 0x000000122c217c23 */ /* 0x000fe40008000121 */
[----:B------:R-:W2:Y:S01]  /*5d60*/  LDS R25, [R15+UR6+0x500] ;  /* 0x000500060f197984 */ /* 0x000ea20008000800 */
[----:B----4-:R-:W-:-:S03]  /*5d70*/  FMUL R32, R36, -UR17 ;  /* 0x8000001124207c20 */ /* 0x010fc60008400000 */
[----:B------:R-:W3:Y:S01]  /*5d80*/  LDS R14, [R15+UR6+0x700] ;  /* 0x000700060f0e7984 */ /* 0x000ee20008000800 */
[----:B-----5:R-:W-:Y:S01]  /*5d90*/  FMUL R44, R17, -UR17 ;  /* 0x80000011112c7c20 */ /* 0x020fe20008400000 */
[----:B------:R-:W-:Y:S02]  /*5da0*/  FMUL R46, R24, -UR17 ;  /* 0x80000011182e7c20 */ /* 0x000fe40008400000 */
[----:B------:R-:W-:Y:S01]  /*5db0*/  STS [R15+UR6+0x1680], R32 ;  /* 0x001680200f007988 */ /* 0x000fe20008000806 */
[C---:B------:R-:W-:Y:S01]  /*5dc0*/  FFMA R9, R12.reuse, UR18, R9 ;  /* 0x000000120c097c23 */ /* 0x040fe20008000009 */
[----:B------:R-:W-:Y:S02]  /*5dd0*/  FFMA R39, -R12, UR19, R39 ;  /* 0x000000130c277c23 */ /* 0x000fe40008000127 */
[----:B------:R-:W-:Y:S01]  /*5de0*/  STS [R15+UR6+0x1700], R44 ;  /* 0x0017002c0f007988 */ /* 0x000fe20008000806 */
[----:B------:R-:W-:-:S03]  /*5df0*/  FMUL R12, R50, -UR17 ;  /* 0x80000011320c7c20 */ /* 0x000fc60008400000 */
[----:B------:R-:W-:Y:S01]  /*5e00*/  STS [R15+UR6+0x1780], R46 ;  /* 0x0017802e0f007988 */ /* 0x000fe20008000806 */
[----:B------:R-:W-:-:S03]  /*5e10*/  FFMA R38, -R35, UR16, R38 ;  /* 0x0000001023267c23 */ /* 0x000fc60008000126 */
[----:B------:R4:W-:Y:S01]  /*5e20*/  STS [R15+UR6+0x1600], R12 ;  /* 0x0016000c0f007988 */ /* 0x0009e20008000806 */
[----:B0-----:R-:W-:Y:S01]  /*5e30*/  FFMA R38, -R27, UR19, R38 ;  /* 0x000000131b267c23 */ /* 0x001fe20008000126 */
[C---:B----4-:R-:W-:Y:S01]  /*5e40*/  FFMA R12, R36.reuse, UR16, R11 ;  /* 0x00000010240c7c23 */ /* 0x050fe2000800000b */
[----:B------:R-:W-:Y:S01]  /*5e50*/  FFMA R11, -R36, UR38, R33 ;  /* 0x00000026240b7c23 */ /* 0x000fe20008000121 */
[----:B------:R-:W-:Y:S01]  /*5e60*/  FFMA R36, R35, UR38, R13 ;  /* 0x0000002623247c23 */ /* 0x000fe2000800000d */
[C---:B------:R-:W-:Y:S01]  /*5e70*/  FFMA R13, R37.reuse, UR38, R16 ;  /* 0x00000026250d7c23 */ /* 0x040fe20008000010 */
[----:B------:R-:W-:Y:S01]  /*5e80*/  FFMA R37, -R37, UR16, R34 ;  /* 0x0000001025257c23 */ /* 0x000fe20008000122 */
[----:B-1----:R-:W-:Y:S01]  /*5e90*/  FFMA R9, R48, UR19, R9 ;  /* 0x0000001330097c23 */ /* 0x002fe20008000009 */
[----:B------:R-:W-:Y:S01]  /*5ea0*/  FFMA R16, R27, UR18, R36 ;  /* 0x000000121b107c23 */ /* 0x000fe20008000024 */
[C---:B------:R-:W-:Y:S01]  /*5eb0*/  FFMA R13, R26.reuse, UR18, R13 ;  /* 0x000000121a0d7c23 */ /* 0x040fe2000800000d */
[----:B------:R-:W-:Y:S01]  /*5ec0*/  FFMA R37, -R26, UR19, R37 ;  /* 0x000000131a257c23 */ /* 0x000fe20008000125 */
[C---:B--2---:R-:W-:Y:S01]  /*5ed0*/  FFMA R38, -R25.reuse, UR18, R38 ;  /* 0x0000001219267c23 */ /* 0x044fe20008000126 */
[----:B------:R-:W-:Y:S01]  /*5ee0*/  FFMA R16, R25, UR19, R16 ;  /* 0x0000001319107c23 */ /* 0x000fe20008000010 */
[----:B------:R-:W-:Y:S01]  /*5ef0*/  FFMA R39, -R48, UR18, R39 ;  /* 0x0000001230277c23 */ /* 0x000fe20008000127 */
[C---:B---3--:R-:W-:Y:S01]  /*5f00*/  FFMA R25, R14.reuse, UR19, R13 ;  /* 0x000000130e197c23 */ /* 0x048fe2000800000d */
[----:B------:R-:W-:Y:S01]  /*5f10*/  FFMA R37, -R14, UR18, R37 ;  /* 0x000000120e257c23 */ /* 0x000fe20008000125 */
[C---:B------:R-:W-:Y:S01]  /*5f20*/  FFMA R10, R50.reuse, UR16, R9 ;  /* 0x00000010320a7c23 */ /* 0x040fe20008000009 */
[C---:B------:R-:W-:Y:S01]  /*5f30*/  FFMA R14, R17.reuse, UR16, R16 ;  /* 0x00000010110e7c23 */ /* 0x040fe20008000010 */
[----:B------:R-:W-:Y:S01]  /*5f40*/  FFMA R13, -R17, UR38, R38 ;  /* 0x00000026110d7c23 */ /* 0x000fe20008000126 */
[----:B------:R-:W-:Y:S01]  /*5f50*/  FFMA R9, -R50, UR38, R39 ;  /* 0x0000002632097c23 */ /* 0x000fe20008000127 */
[C---:B------:R-:W-:Y:S01]  /*5f60*/  FFMA R17, R24.reuse, UR16, R25 ;  /* 0x0000001018117c23 */ /* 0x040fe20008000019 */
[----:B------:R-:W-:Y:S01]  /*5f70*/  FFMA R16, -R24, UR38, R37 ;  /* 0x0000002618107c23 */ /* 0x000fe20008000125 */
[----:B------:R-:W-:-:S02]  /*5f80*/  CS2R R24, SRZ ;  /* 0x0000000000187805 */ /* 0x000fc4000001ff00 */
[----:B------:R-:W-:Y:S01]  /*5f90*/  CS2R R38, SRZ ;  /* 0x0000000000267805 */ /* 0x000fe2000001ff00 */
[----:B------:R-:W-:Y:S06]  /*5fa0*/  BRA `(.L_x_46) ;  /* 0x0000000800987947 */ /* 0x000fec0003800000 */
.L_x_53:
[----:B------:R-:W-:-:S04]  /*5fb0*/  MOV R27, 0xfffffffe ;  /* 0xfffffffe001b7802 */ /* 0x000fc80000000f00 */
[----:B------:R-:W-:-:S04]  /*5fc0*/  VIADDMNMX.U32 R27, R4, R27, 0x2, PT ;  /* 0x00000002041b7446 */ /* 0x000fc8000380001b */
[----:B------:R-:W-:-:S04]  /*5fd0*/  SHF.L.U32 R34, R27, 0x2, RZ ;  /* 0x000000021b227819 */ /* 0x000fc800000006ff */
[----:B------:R-:W1:Y:S02]  /*5fe0*/  LDC R26, c[0x2][R34+0x3c] ;  /* 0x00800f00221a7b82 */ /* 0x000e640000000800 */
[----:B-1----:R-:W-:-:S04]  /*5ff0*/  SHF.R.S32.HI R27, RZ, 0x1f, R26 ;  /* 0x0000001fff1b7819 */ /* 0x002fc8000001141a */
.L_x_168:
[----:B------:R-:W-:Y:S05]  /*6000*/  BRX R26 -0x6010                                                                                            (*"BRANCH_TARGETS .L_x_169,.L_x_170,.L_x_171"*) ;  /* 0xffffff9c1afc7949 */ /* 0x000fea000383ffff */
.L_x_171:
[----:B------:R-:W-:-:S13]  /*6010*/  ISETP.NE.AND P0, PT, R4, 0x1, PT ;  /* 0x000000010400780c */ /* 0x000fda0003f05270 */
[----:B------:R-:W-:Y:S05]  /*6020*/  @P0 BRA `(.L_x_46) ;  /* 0x0000000800780947 */ /* 0x000fea0003800000 */
[----:B------:R-:W1:Y:S01]  /*6030*/  LDS R24, [R15+UR6] ;  /* 0x000000060f187984 */ /* 0x000e620008000800 */
[----:B------:R-:W-:-:S03]  /*6040*/  FMUL R47, R32, UR16 ;  /* 0x00000010202f7c20 */ /* 0x000fc60008400000 */
[----:B------:R-:W2:Y:S04]  /*6050*/  LDS R46, [R15+UR6+0x100] ;  /* 0x000100060f2e7984 */ /* 0x000ea80008000800 */
[----:B------:R-:W0:Y:S04]  /*6060*/  LDS R48, [R15+UR6+0x200] ;  /* 0x000200060f307984 */ /* 0x000e280008000800 */
[----:B------:R-:W-:Y:S04]  /*6070*/  LDS R49, [R15+UR6+0x300] ;  /* 0x000300060f317984 */ /* 0x000fe80008000800 */
        /* <DEDUP_REMOVED lines=13> */
[----:B--2---:R-:W-:Y:S01]  /*6150*/  FFMA R24, -R46, UR19, R47 ;  /* 0x000000132e187c23 */ /* 0x004fe2000800012f */
[----:B0-----:R-:W-:Y:S01]  /*6160*/  FFMA R32, -R48, UR38, R11 ;  /* 0x0000002630207c23 */ /* 0x001fe2000800010b */
[----:B------:R-:W-:Y:S01]  /*6170*/  FFMA R10, R46, UR18, R9 ;  /* 0x000000122e0a7c23 */ /* 0x000fe20008000009 */
[C---:B------:R-:W-:Y:S01]  /*6180*/  FMUL R9, R33.reuse, UR16 ;  /* 0x0000001021097c20 */ /* 0x040fe20008400000 */
[C---:B------:R-:W-:Y:S01]  /*6190*/  FFMA R12, R48.reuse, UR16, R12 ;  /* 0x00000010300c7c23 */ /* 0x040fe2000800000c */
[----:B------:R-:W-:Y:S01]  /*61a0*/  FFMA R32, R33, UR38, R32 ;  /* 0x0000002621207c23 */ /* 0x000fe20008000020 */
[----:B------:R-:W-:Y:S01]  /*61b0*/  FMUL R46, R35, UR16 ;  /* 0x00000010232e7c20 */ /* 0x000fe20008400000 */
[----:B------:R-:W-:Y:S01]  /*61c0*/  FFMA R48, -R48, UR17, -R9 ;  /* 0x0000001130307c23 */ /* 0x000fe20008000909 */
[----:B---3--:R-:W-:Y:S01]  /*61d0*/  FFMA R9, -R45, UR18, R24 ;  /* 0x000000122d097c23 */ /* 0x008fe20008000118 */
[----:B------:R-:W-:-:S02]  /*61e0*/  FFMA R24, R33, UR17, R12 ;  /* 0x0000001121187c23 */ /* 0x000fc4000800000c */
[C---:B------:R-:W-:Y:S01]  /*61f0*/  FFMA R11, -R49.reuse, UR19, R48 ;  /* 0x00000013310b7c23 */ /* 0x040fe20008000130 */
[----:B------:R-:W-:Y:S01]  /*6200*/  FFMA R49, R49, UR18, R32 ;  /* 0x0000001231317c23 */ /* 0x000fe20008000020 */
[C---:B----4-:R-:W-:Y:S01]  /*6210*/  FFMA R32, -R39.reuse, UR38, R13 ;  /* 0x0000002627207c23 */ /* 0x050fe2000800010d */
[C---:B------:R-:W-:Y:S01]  /*6220*/  FFMA R14, R39.reuse, UR16, R14 ;  /* 0x00000010270e7c23 */ /* 0x040fe2000800000e */
[----:B------:R-:W-:Y:S01]  /*6230*/  FFMA R13, -R39, UR17, -R46 ;  /* 0x00000011270d7c23 */ /* 0x000fe2000800092e */
[----:B------:R-:W-:Y:S01]  /*6240*/  FMUL R33, R37, UR16 ;  /* 0x0000001025217c20 */ /* 0x000fe20008400000 */
[C---:B-----5:R-:W-:Y:S01]  /*6250*/  FFMA R11, -R44.reuse, UR18, R11 ;  /* 0x000000122c0b7c23 */ /* 0x060fe2000800010b */
[----:B------:R-:W-:Y:S01]  /*6260*/  FFMA R12, R44, UR19, R49 ;  /* 0x000000132c0c7c23 */ /* 0x000fe20008000031 */
[C---:B------:R-:W-:Y:S01]  /*6270*/  FFMA R39, R35.reuse, UR17, R14 ;  /* 0x0000001123277c23 */ /* 0x040fe2000800000e */
[----:B------:R-:W-:Y:S01]  /*6280*/  FFMA R35, R35, UR38, R32 ;  /* 0x0000002623237c23 */ /* 0x000fe20008000020 */
[C---:B------:R-:W-:Y:S01]  /*6290*/  FFMA R44, -R36.reuse, UR38, R16 ;  /* 0x00000026242c7c23 */ /* 0x040fe20008000110 */
[C---:B------:R-:W-:Y:S01]  /*62a0*/  FFMA R33, -R36.reuse, UR17, -R33 ;  /* 0x0000001124217c23 */ /* 0x040fe20008000921 */
[----:B------:R-:W-:Y:S01]  /*62b0*/  FFMA R36, R36, UR16, R17 ;  /* 0x0000001024247c23 */ /* 0x000fe20008000011 */
[----:B------:R-:W-:Y:S01]  /*62c0*/  FFMA R10, R45, UR19, R10 ;  /* 0x000000132d0a7c23 */ /* 0x000fe2000800000a */
[C---:B------:R-:W-:Y:S01]  /*62d0*/  FFMA R16, -R38.reuse, UR19, R13 ;  /* 0x0000001326107c23 */ /* 0x040fe2000800010d */
[C---:B------:R-:W-:Y:S01]  /*62e0*/  FFMA R13, R37.reuse, UR38, R44 ;  /* 0x00000026250d7c23 */ /* 0x040fe2000800002c */
[----:B------:R-:W-:Y:S01]  /*62f0*/  FFMA R14, R38, UR18, R35 ;  /* 0x00000012260e7c23 */ /* 0x000fe20008000023 */
        /* <DEDUP_REMOVED lines=8> */
.L_x_169:
        /* <DEDUP_REMOVED lines=53> */
.L_x_170:
        /* <DEDUP_REMOVED lines=51> */
[----:B------:R-:W-:-:S07]  /*6a00*/  FFMA R17, R37, UR38, R32 ;  /* 0x0000002625117c23 */ /* 0x000fce0008000020 */
.L_x_46:
[----:B------:R-:W-:Y:S05]  /*6a10*/  BSYNC.RECONVERGENT B0 ;  /* 0x0000000000007941 */ /* 0x000fea0003800200 */
.L_x_43:
[----:B------:R-:W-:Y:S01]  /*6a20*/  BAR.SYNC.DEFER_BLOCKING 0x0 ;  /* 0x0000000000007b1d */ /* 0x000fe20000010000 */
[----:B------:R-:W-:-:S09]  /*6a30*/  UISETP.NE.AND UP0, UPT, UR5, URZ, UPT ;  /* 0x000000ff0500728c */ /* 0x000fd2000bf05270 */
[----:B------:R-:W-:Y:S05]  /*6a40*/  BRA.U !UP0, `(.L_x_54) ;  /* 0x0000000108307547 */ /* 0x000fea000b800000 */
[----:B------:R-:W-:Y:S01]  /*6a50*/  UIADD3 UR7, UPT, UPT, UR4, -0x100, URZ ;  /* 0xffffff0004077890 */ /* 0x000fe2000fffe0ff */
[----:B------:R-:W-:Y:S01]  /*6a60*/  FADD R26, R39, R6 ;  /* 0x00000006271a7221 */ /* 0x000fe20000000000 */
[----:B------:R-:W-:Y:S01]  /*6a70*/  FADD R27, R38, R5 ;  /* 0x00000005261b7221 */ /* 0x000fe20000000000 */
[----:B------:R-:W-:Y:S01]  /*6a80*/  FADD R6, -R25, R8 ;  /* 0x0000000819067221 */ /* 0x000fe20000000100 */
[----:B------:R-:W-:Y:S01]  /*6a90*/  USHF.R.S32.HI UR8, URZ, 0x1f, UR7 ;  /* 0x0000001fff087899 */ /* 0x000fe20008011407 */
[----:B------:R-:W-:Y:S01]  /*6aa0*/  FADD R7, -R24, R7 ;  /* 0x0000000718077221 */ /* 0x000fe20000000100 */
[----:B------:R-:W-:-:S04]  /*6ab0*/  IADD3 R43, P0, P1, R43, UR7, R19 ;  /* 0x000000072b2b7c10 */ /* 0x000fc8000f91e013 */
[----:B------:R-:W-:Y:S02]  /*6ac0*/  IADD3.X R34, PT, PT, RZ, UR8, RZ, P0, P1 ;  /* 0x00000008ff227c10 */ /* 0x000fe400087e24ff */
[----:B0-----:R-:W-:-:S04]  /*6ad0*/  LEA R32, P0, R43, UR22, 0x3 ;  /* 0x000000162b207c11 */ /* 0x001fc8000f8018ff */
[----:B------:R-:W-:-:S05]  /*6ae0*/  LEA.HI.X R33, R43, UR23, R34, 0x3, P0 ;  /* 0x000000172b217c11 */ /* 0x000fca00080f1c22 */
[----:B------:R1:W-:Y:S04]  /*6af0*/  STG.E.64 desc[UR10][R32.64], R26 ;  /* 0x0000001a20007986 */ /* 0x0003e8000c101b0a */
[----:B------:R1:W-:Y:S02]  /*6b00*/  STG.E.64 desc[UR10][R32.64+0x100], R6 ;  /* 0x0001000620007986 */ /* 0x0003e4000c101b0a */
.L_x_54:
[----:B------:R-:W-:Y:S01]  /*6b10*/  BAR.SYNC.DEFER_BLOCKING 0x0 ;  /* 0x0000000000007b1d */ /* 0x000fe20000010000 */
[----:B------:R-:W-:Y:S01]  /*6b20*/  UIADD3 UR5, UPT, UPT, UR5, 0x4, URZ ;  /* 0x0000000405057890 */ /* 0x000fe2000fffe0ff */
[----:B------:R-:W-:Y:S01]  /*6b30*/  IADD3 R20, PT, PT, R20, 0x40, RZ ;  /* 0x0000004014147810 */ /* 0x000fe20007ffe0ff */
[----:B------:R-:W-:Y:S01]  /*6b40*/  UIADD3 UR4, UPT, UPT, UR4, 0x100, URZ ;  /* 0x0000010004047890 */ /* 0x000fe2000fffe0ff */
[----:B------:R-:W-:Y:S01]  /*6b50*/  IADD3 R18, PT, PT, R18, 0xc0, RZ ;  /* 0x000000c012127810 */ /* 0x000fe20007ffe0ff */
[----:B------:R-:W-:Y:S01]  /*6b60*/  UISETP.GE.AND UP0, UPT, UR5, UR35, UPT ;  /* 0x000000230500728c */ /* 0x000fe2000bf06270 */
[----:B------:R-:W-:Y:S02]  /*6b70*/  IADD3 R23, PT, PT, R23, 0x100, RZ ;  /* 0x0000010017177810 */ /* 0x000fe40007ffe0ff */
[----:B------:R-:W-:Y:S02]  /*6b80*/  MOV R5, R31 ;  /* 0x0000001f00057202 */ /* 0x000fe40000000f00 */
[----:B-1----:R-:W-:-:S02]  /*6b90*/  MOV R6, R30 ;  /* 0x0000001e00067202 */ /* 0x002fc40000000f00 */
[----:B------:R-:W-:Y:S02]  /*6ba0*/  MOV R7, R29 ;  /* 0x0000001d00077202 */ /* 0x000fe40000000f00 */
[----:B------:R-:W-:Y:S01]  /*6bb0*/  MOV R8, R28 ;  /* 0x0000001c00087202 */ /* 0x000fe20000000f00 */
[----:B------:R-:W-:Y:S06]  /*6bc0*/  BRA.U !UP0, `(.L_x_55) ;  /* 0xffffffa5089c7547 */ /* 0x000fec000b83ffff */
[----:B------:R-:W-:Y:S05]  /*6bd0*/  EXIT ;  /* 0x000000000000794d */ /* 0x000fea0003800000 */
        .weak           $__internal_2_$__cuda_sm20_rcp_rn_f32_slowpath
        .type           $__internal_2_$__cuda_sm20_rcp_rn_f32_slowpath,@function
        .size           $__internal_2_$__cuda_sm20_rcp_rn_f32_slowpath,(.L_x_270 - $__internal_2_$__cuda_sm20_rcp_rn_f32_slowpath)
$__internal_2_$__cuda_sm20_rcp_rn_f32_slowpath:
[----:B------:R-:W-:Y:S01]  /*6be0*/  SHF.L.U32 R27, R26, 0x1, RZ ;  /* 0x000000011a1b7819 */ /* 0x000fe200000006ff */
[----:B------:R-:W-:Y:S03]  /*6bf0*/  BSSY.RECONVERGENT B2, `(.L_x_56) ;  /* 0x0000030000027945 */ /* 0x000fe60003800200 */
[----:B------:R-:W-:-:S04]  /*6c00*/  SHF.R.U32.HI R27, RZ, 0x18, R27 ;  /* 0x00000018ff1b7819 */ /* 0x000fc8000001161b */
[----:B------:R-:W-:-:S13]  /*6c10*/  ISETP.NE.U32.AND P0, PT, R27, RZ, PT ;  /* 0x000000ff1b00720c */ /* 0x000fda0003f05070 */
[----:B------:R-:W-:Y:S05]  /*6c20*/  @P0 BRA `(.L_x_57) ;  /* 0x0000000000280947 */ /* 0x000fea0003800000 */
[----:B------:R-:W-:-:S04]  /*6c30*/  SHF.L.U32 R27, R26, 0x1, RZ ;  /* 0x000000011a1b7819 */ /* 0x000fc800000006ff */
[----:B------:R-:W-:-:S13]  /*6c40*/  ISETP.NE.AND P0, PT, R27, RZ, PT ;  /* 0x000000ff1b00720c */ /* 0x000fda0003f05270 */
[----:B------:R-:W-:Y:S01]  /*6c50*/  @P0 FFMA R30, R26, 1.84467440737095516160e+19, RZ ;  /* 0x5f8000001a1e0823 */ /* 0x000fe200000000ff */
[----:B------:R-:W-:Y:S08]  /*6c60*/  @!P0 MUFU.RCP R29, R26 ;  /* 0x0000001a001d8308 */ /* 0x000ff00000001000 */
[----:B------:R-:W0:Y:S02]  /*6c70*/  @P0 MUFU.RCP R27, R30 ;  /* 0x0000001e001b0308 */ /* 0x000e240000001000 */
[----:B0-----:R-:W-:-:S04]  /*6c80*/  @P0 FFMA R48, R30, R27, -1 ;  /* 0xbf8000001e300423 */ /* 0x001fc8000000001b */
[----:B------:R-:W-:-:S04]  /*6c90*/  @P0 FADD.FTZ R48, -R48, -RZ ;  /* 0x800000ff30300221 */ /* 0x000fc80000010100 */
[----:B------:R-:W-:-:S04]  /*6ca0*/  @P0 FFMA R48, R27, R48, R27 ;  /* 0x000000301b300223 */ /* 0x000fc8000000001b */
[----:B------:R-:W-:Y:S01]  /*6cb0*/  @P0 FFMA R29, R48, 1.84467440737095516160e+19, RZ ;  /* 0x5f800000301d0823 */ /* 0x000fe200000000ff */
[----:B------:R-:W-:Y:S06]  /*6cc0*/  BRA `(.L_x_58) ;  /* 0x0000000000887947 */ /* 0x000fec0003800000 */
.L_x_57:
[----:B------:R-:W-:-:S04]  /*6cd0*/  IADD3 R29, PT, PT, R27, -0xfd, RZ ;  /* 0xffffff031b1d7810 */ /* 0x000fc80007ffe0ff */
[----:B------:R-:W-:-:S13]  /*6ce0*/  ISETP.GT.U32.AND P0, PT, R29, 0x1, PT ;  /* 0x000000011d00780c */ /* 0x000fda0003f04070 */
[----:B------:R-:W-:Y:S05]  /*6cf0*/  @P0 BRA `(.L_x_59) ;  /* 0x0000000000780947 */ /* 0x000fea0003800000 */
[----:B------:R-:W-:Y:S01]  /*6d00*/  LOP3.LUT R51, R26, 0x7fffff, RZ, 0xc0, !PT ;  /* 0x007fffff1a337812 */ /* 0x000fe200078ec0ff */
[----:B------:R-:W-:Y:S01]  /*6d10*/  HFMA2 R48, -RZ, RZ, 0, 1.78813934326171875e-07 ;  /* 0x00000003ff307431 */ /* 0x000fe200000001ff */
[----:B------:R-:W-:Y:S02]  /*6d20*/  IADD3 R27, PT, PT, R27, -0xfc, RZ ;  /* 0xffffff041b1b7810 */ /* 0x000fe40007ffe0ff */
[----:B------:R-:W-:-:S04]  /*6d30*/  LOP3.LUT R51, R51, 0x3f800000, RZ, 0xfc, !PT ;  /* 0x3f80000033337812 */ /* 0x000fc800078efcff */
[----:B------:R-:W0:Y:S02]  /*6d40*/  MUFU.RCP R30, R51 ;  /* 0x00000033001e7308 */ /* 0x000e240000001000 */
[----:B0-----:R-:W-:-:S04]  /*6d50*/  FFMA R49, R51, R30, -1 ;  /* 0xbf80000033317423 */ /* 0x001fc8000000001e */
[----:B------:R-:W-:-:S04]  /*6d60*/  FADD.FTZ R49, -R49, -RZ ;  /* 0x800000ff31317221 */ /* 0x000fc80000010100 */
[CCC-:B------:R-:W-:Y:S01]  /*6d70*/  FFMA.RM R31, R30.reuse, R49.reuse, R30.reuse ;  /* 0x000000311e1f7223 */ /* 0x1c0fe2000000401e */
[----:B------:R-:W-:-:S05]  /*6d80*/  FFMA.RP R30, R30, R49, R30 ;  /* 0x000000311e1e7223 */ /* 0x000fca000000801e */
[C---:B------:R-:W-:Y:S02]  /*6d90*/  FSETP.NEU.FTZ.AND P0, PT, R31.reuse, R30, PT ;  /* 0x0000001e1f00720b */ /* 0x040fe40003f1d000 */
[----:B------:R-:W-:Y:S02]  /*6da0*/  LOP3.LUT R30, R31, 0x7fffff, RZ, 0xc0, !PT ;  /* 0x007fffff1f1e7812 */ /* 0x000fe400078ec0ff */
[----:B------:R-:W-:Y:S02]  /*6db0*/  SHF.L.U32 R31, R48, R29, RZ ;  /* 0x0000001d301f7219 */ /* 0x000fe400000006ff */
[----:B------:R-:W-:-:S04]  /*6dc0*/  LOP3.LUT R30, R30, 0x800000, RZ, 0xfc, !PT ;  /* 0x008000001e1e7812 */ /* 0x000fc800078efcff */
[----:B------:R-:W-:Y:S02]  /*6dd0*/  LOP3.LUT R48, R31, R30, RZ, 0xc0, !PT ;  /* 0x0000001e1f307212 */ /* 0x000fe400078ec0ff */
[----:B------:R-:W-:Y:S02]  /*6de0*/  SEL R31, RZ, 0xffffffff, !P0 ;  /* 0xffffffffff1f7807 */ /* 0x000fe40004000000 */
[-C--:B------:R-:W-:Y:S02]  /*6df0*/  SHF.R.U32.HI R48, RZ, R29.reuse, R48 ;  /* 0x0000001dff307219 */ /* 0x080fe40000011630 */
[----:B------:R-:W-:Y:S02]  /*6e00*/  IADD3 R31, PT, PT, -R31, RZ, RZ ;  /* 0x000000ff1f1f7210 */ /* 0x000fe40007ffe1ff */
[----:B------:R-:W-:Y:S02]  /*6e10*/  LOP3.LUT P0, RZ, R48, 0x1, RZ, 0xc0, !PT ;  /* 0x0000000130ff7812 */ /* 0x000fe4000780c0ff */
[----:B------:R-:W-:-:S02]  /*6e20*/  LOP3.LUT P1, RZ, R31, R29, R30, 0xf8, !PT ;  /* 0x0000001d1fff7212 */ /* 0x000fc4000782f81e */
[----:B------:R-:W-:Y:S02]  /*6e30*/  LOP3.LUT P2, RZ, R48, 0x2, RZ, 0xc0, !PT ;  /* 0x0000000230ff7812 */ /* 0x000fe4000784c0ff */
[----:B------:R-:W-:Y:S02]  /*6e40*/  SHF.R.U32.HI R27, RZ, R27, R30 ;  /* 0x0000001bff1b7219 */ /* 0x000fe4000001161e */
[----:B------:R-:W-:Y:S02]  /*6e50*/  PLOP3.LUT P0, PT, P0, P1, P2, 0xe0, 0x0 ;  /* 0x000000000000781c */ /* 0x000fe40000703c20 */
[----:B------:R-:W-:Y:S02]  /*6e60*/  LOP3.LUT P1, RZ, R26, 0x7fffff, RZ, 0xc0, !PT ;  /* 0x007fffff1aff7812 */ /* 0x000fe4000782c0ff */
[----:B------:R-:W-:-:S04]  /*6e70*/  SEL R29, RZ, 0x1, !P0 ;  /* 0x00000001ff1d7807 */ /* 0x000fc80004000000 */
[----:B------:R-:W-:-:S04]  /*6e80*/  IADD3 R29, PT, PT, -R29, RZ, RZ ;  /* 0x000000ff1d1d7210 */ /* 0x000fc80007ffe1ff */
[----:B------:R-:W-:-:S13]  /*6e90*/  ISETP.GE.AND P0, PT, R29, RZ, PT ;  /* 0x000000ff1d00720c */ /* 0x000fda0003f06270 */
[----:B------:R-:W-:-:S04]  /*6ea0*/  @!P0 IADD3 R27, PT, PT, R27, 0x1, RZ ;  /* 0x000000011b1b8810 */ /* 0x000fc80007ffe0ff */
[----:B------:R-:W-:-:S04]  /*6eb0*/  @!P1 SHF.L.U32 R27, R27, 0x1, RZ ;  /* 0x000000011b1b9819 */ /* 0x000fc800000006ff */
[----:B------:R-:W-:Y:S01]  /*6ec0*/  LOP3.LUT R29, R27, 0x80000000, R26, 0xf8, !PT ;  /* 0x800000001b1d7812 */ /* 0x000fe200078ef81a */
[----:B------:R-:W-:Y:S06]  /*6ed0*/  BRA `(.L_x_58) ;  /* 0x0000000000047947 */ /* 0x000fec0003800000 */
.L_x_59:
[----:B------:R0:W1:Y:S02]  /*6ee0*/  MUFU.RCP R29, R26 ;  /* 0x0000001a001d7308 */ /* 0x0000640000001000 */
.L_x_58:
[----:B------:R-:W-:Y:S05]  /*6ef0*/  BSYNC.RECONVERGENT B2 ;  /* 0x0000000000027941 */ /* 0x000fea0003800200 */
.L_x_56:
[----:B------:R-:W-:Y:S01]  /*6f00*/  HFMA2 R27, -RZ, RZ, 0, 0 ;  /* 0x00000000ff1b7431 */ /* 0x000fe200000001ff */
[----:B0-----:R-:W-:-:S04]  /*6f10*/  MOV R26, R28 ;  /* 0x0000001c001a7202 */ /* 0x001fc80000000f00 */
[----:B-1----:R-:W-:Y:S05]  /*6f20*/  RET.REL.NODEC R26 `(_Z28Compute_DYED1and2_Part_V4_V5PfS_S_PKiS1_S1_S1_iiffffffffffffffffffffffffffff) ;  /* 0xffffff901a347950 */ /* 0x002fea0003c3ffff */
.L_x_60:
        /* <DEDUP_REMOVED lines=13> */
.L_x_270:


//--------------------- .text._Z32Compute_VTI_DYED1and2_Part_V4_V5PfS_S_PKiS1_S1_S1_iiffffffffffffffffffffffff --------------------------
	.section	.text._Z32Compute_VTI_DYED1and2_Part_V4_V5PfS_S_PKiS1_S1_S1_iiffffffffffffffffffffffff,"ax",@progbits
	.align	128
        .global         _Z32Compute_VTI_DYED1and2_Part_V4_V5PfS_S_PKiS1_S1_S1_iiffffffffffffffffffffffff
        .type           _Z32Compute_VTI_DYED1and2_Part_V4_V5PfS_S_PKiS1_S1_S1_iiffffffffffffffffffffffff,@function
        .size           _Z32Compute_VTI_DYED1and2_Part_V4_V5PfS_S_PKiS1_S1_S1_iiffffffffffffffffffffffff,(.L_x_271 - _Z32Compute_VTI_DYED1and2_Part_V4_V5PfS_S_PKiS1_S1_S1_iiffffffffffffffffffffffff)
        .other          _Z32Compute_VTI_DYED1and2_Part_V4_V5PfS_S_PKiS1_S1_S1_iiffffffffffffffffffffffff,@"STO_CUDA_ENTRY STV_DEFAULT"
_Z32Compute_VTI_DYED1and2_Part_V4_V5PfS_S_PKiS1_S1_S1_iiffffffffffffffffffffffff:
.text._Z32Compute_VTI_DYED1and2_Part_V4_V5PfS_S_PKiS1_S1_S1_iiffffffffffffffffffffffff:
        /* <DEDUP_REMOVED lines=17> */
[----:B------:R-:W-:Y:S02]  /*0110*/  IMAD R0, R0, R7, RZ ;  /* 0x0000000700007224 */ /* 0x000fe400078e02ff */
[----:B------:R-:W4:Y:S01]  /*0120*/  LDC.64 R2, c[0x0][0x3f8] ;  /* 0x0000fe00ff027b82 */ /* 0x000f220000000a00 */
[----:B------:R-:W0:Y:S01]  /*0130*/  LDCU.64 UR14, c[0x0][0x380] ;  /* 0x00007000ff0e77ac */ /* 0x000e220008000a00 */
[C---:B------:R-:W-:Y:S01]  /*0140*/  IMAD R13, R0.reuse, 0x30, RZ ;  /* 0x00000030000d7824 */ /* 0x040fe200078e02ff */
[----:B------:R-:W-:-:S02]  /*0150*/  SHF.L.U32 R15, R0, 0x5, RZ ;  /* 0x00000005000f7819 */ /* 0x000fc400000006ff */
[----:B------:R-:W-:Y:S01]  /*0160*/  SHF.L.U32 R17, R0, 0x6, RZ ;  /* 0x0000000600117819 */ /* 0x000fe200000006ff */
[----:B------:R-:W2:Y:S01]  /*0170*/  LDCU.64 UR18, c[0x0][0x390] ;  /* 0x00007200ff1277ac */ /* 0x000ea20008000a00 */
[----:B------:R-:W2:Y:S01]  /*0180*/  LDCU.64 UR8, c[0x0][0x388] ;  /* 0x00007100ff0877ac */ /* 0x000ea20008000a00 */
[----:B------:R-:W2:Y:S01]  /*0190*/  LDCU.64 UR10, c[0x0][0x3a0] ;  /* 0x00007400ff0a77ac */ /* 0x000ea20008000a00 */
[----:B-1----:R-:W-:Y:S01]  /*01a0*/  ULEA UR6, UR6, UR4, 0x18 ;  /* 0x0000000406067291 */ /* 0x002fe2000f8ec0ff */
[----:B------:R-:W1:Y:S01]  /*01b0*/  LDCU.64 UR16, c[0x0][0x398] ;  /* 0x00007300ff1077ac */ /* 0x000e620008000a00 */
[C---:B0-----:R-:W-:Y:S01]  /*01c0*/  SHF.L.U32 R11, R4.reuse, 0x2, RZ ;  /* 0x00000002040b7819 */ /* 0x041fe200000006ff */
[----:B------:R-:W0:Y:S01]  /*01d0*/  LDCU.64 UR20, c[0x0][0x3b0] ;  /* 0x00007600ff1477ac */ /* 0x000e220008000a00 */
[----:B------:R-:W-:Y:S02]  /*01e0*/  LOP3.LUT R6, R4, 0xf, RZ, 0xc0, !PT ;  /* 0x0000000f04067812 */ /* 0x000fe400078ec0ff */
[----:B--2---:R-:W-:Y:S01]  /*01f0*/  LEA R18, R5, R4, 0x6 ;  /* 0x0000000405127211 */ /* 0x004fe200078e30ff */
[----:B------:R-:W2:Y:S01]  /*0200*/  LDCU.64 UR22, c[0x0][0x3a8] ;  /* 0x00007500ff1677ac */ /* 0x000ea20008000a00 */
[----:B------:R-:W-:-:S02]  /*0210*/  LOP3.LUT R6, R6, 0x40, R11, 0xf8, !PT ;  /* 0x0000004006067812 */ /* 0x000fc400078ef80b */
[----:B------:R-:W-:Y:S01]  /*0220*/  IADD3 R0, PT, PT, R11, UR6, RZ ;  /* 0x000000060b007c10 */ /* 0x000fe2000fffe0ff */
[----:B------:R-:W-:Y:S01]  /*0230*/  IMAD R16, R5, -0x10, R18 ;  /* 0xfffffff005107824 */ /* 0x000fe200078e0212 */
[----:B------:R-:W-:Y:S01]  /*0240*/  LEA R14, R6, UR6, 0x2 ;  /* 0x00000006060e7c11 */ /* 0x000fe2000f8e10ff */
[----:B------:R-:W-:Y:S01]  /*0250*/  UMOV UR4, URZ ;  /* 0x000000ff00047c82 */ /* 0x000fe20008000000 */
[----:B------:R-:W-:Y:S01]  /*0260*/  IADD3 R18, PT, PT, R17, R18, RZ ;  /* 0x0000001211127210 */ /* 0x000fe20007ffe0ff */
[----:B------:R-:W-:Y:S01]  /*0270*/  UMOV UR5, URZ ;  /* 0x000000ff00057c82 */ /* 0x000fe20008000000 */
[----:B------:R-:W-:Y:S02]  /*0280*/  LEA R16, R16, UR6, 0x2 ;  /* 0x0000000610107c11 */ /* 0x000fe4000f8e10ff */
[----:B-1-3--:R-:W-:-:S07]  /*0290*/  LEA R19, R5, R0, 0x8 ;  /* 0x0000000005137211 */ /* 0x00afce00078e40ff */
.L_x_68:
[----:B------:R-:W-:Y:S01]  /*02a0*/  ISETP.GT.AND P0, PT, R5, 0x1, PT ;  /* 0x000000010500780c */ /* 0x000fe20003f04270 */
[----:B------:R-:W-:-:S12]  /*02b0*/  BSSY.RECONVERGENT B0, `(.L_x_62) ;  /* 0x0000076000007945 */ /* 0x000fd80003800200 */
[----:B-1----:R-:W-:Y:S05]  /*02c0*/  @P0 BRA `(.L_x_63) ;  /* 0x00000004000c0947 */ /* 0x002fea0003800000 */
[----:B------:R-:W-:-:S04]  /*02d0*/  VIMNMX.U32 R0, PT, PT, R5, 0x2, PT ;  /* 0x0000000205007848 */ /* 0x000fc80003fe0000 */
[----:B------:R-:W-:-:S04]  /*02e0*/  SHF.L.U32 R0, R0, 0x2, RZ ;  /* 0x0000000200007819 */ /* 0x000fc800000006ff */
[----:B------:R-:W1:Y:S02]  /*02f0*/  LDC R6, c[0x2][R0] ;  /* 0x0080000000067b82 */ /* 0x000e640000000800 */
[----:B-1----:R-:W-:-:S04]  /*0300*/  SHF.R.S32.HI R7, RZ, 0x1f, R6 ;  /* 0x0000001fff077819 */ /* 0x002fc80000011406 */
.L_x_172:
[----:B0-2---:R-:W-:Y:S05]  /*0310*/  BRX R6 -0x320                                                                                              (*"BRANCH_TARGETS .L_x_173,.L_x_174,.L_x_64"*) ;  /* 0xfffffffc06387949 */ /* 0x005fea000383ffff */
.L_x_174:
        /* <DEDUP_REMOVED lines=10> */
[----:B------:R-:W5:Y:S04]  /*03c0*/  LDG.E.64 R24, desc[UR12][R6.64+0x200] ;  /* 0x0002000c06187981 */ /* 0x000f68000c1e1b00 */
[----:B------:R-:W4:Y:S04]  /*03d0*/  LDG.E.64 R26, desc[UR12][R6.64+0x300] ;  /* 0x0003000c061a7981 */ /* 0x000f28000c1e1b00 */
[----:B------:R-:W4:Y:S04]  /*03e0*/  LDG.E.64 R28, desc[UR12][R6.64+0x400] ;  /* 0x0004000c061c7981 */ /* 0x000f28000c1e1b00 */
[----:B------:R-:W4:Y:S04]  /*03f0*/  LDG.E.64 R30, desc[UR12][R6.64+0x500] ;  /* 0x0005000c061e7981 */ /* 0x000f28000c1e1b00 */
[----:B------:R-:W4:Y:S04]  /*0400*/  LDG.E R33, desc[UR12][R8.64] ;  /* 0x0000000c08217981 */ /* 0x000f28000c1e1900 */
[----:B------:R-:W4:Y:S04]  /*0410*/  LDG.E R35, desc[UR12][R8.64+0x80] ;  /* 0x0000800c08237981 */ /* 0x000f28000c1e1900 */
[----:B--2---:R0:W-:Y:S04]  /*0420*/  STS [R11+UR6+0x600], R20 ;  /* 0x000600140b007988 */ /* 0x0041e80008000806 */
[----:B------:R0:W-:Y:S04]  /*0430*/  STS [R11+UR6+0x900], R21 ;  /* 0x000900150b007988 */ /* 0x0001e80008000806 */
[----:B---3--:R0:W-:Y:S04]  /*0440*/  STS [R11+UR6+0x680], R22 ;  /* 0x000680160b007988 */ /* 0x0081e80008000806 */
[----:B------:R0:W-:Y:S04]  /*0450*/  STS [R11+UR6+0x980], R23 ;  /* 0x000980170b007988 */ /* 0x0001e80008000806 */
[----:B-----5:R0:W-:Y:S04]  /*0460*/  STS [R11+UR6+0x700], R24 ;  /* 0x000700180b007988 */ /* 0x0201e80008000806 */
[----:B------:R0:W-:Y:S04]  /*0470*/  STS [R11+UR6+0xa00], R25 ;  /* 0x000a00190b007988 */ /* 0x0001e80008000806 */
[----:B----4-:R0:W-:Y:S04]  /*0480*/  STS [R11+UR6+0x780], R26 ;  /* 0x0007801a0b007988 */ /* 0x0101e80008000806 */
        /* <DEDUP_REMOVED lines=8> */
.L_x_173:
[C---:B------:R-:W-:Y:S02]  /*0510*/  IADD3 R0, P0, PT, R4.reuse, R17, RZ ;  /* 0x0000001104007210 */ /* 0x040fe40007f1e0ff */
[----:B------:R-:W-:Y:S02]  /*0520*/  IADD3 R9, P1, PT, R4, R15, RZ ;  /* 0x0000000f04097210 */ /* 0x000fe40007f3e0ff */
[----:B------:R-:W-:Y:S02]  /*0530*/  IADD3.X R7, PT, PT, RZ, RZ, RZ, P0, !PT ;  /* 0x000000ffff077210 */ /* 0x000fe400007fe4ff */
[----:B------:R-:W-:-:S04]  /*0540*/  LEA R6, P0, R0, UR14, 0x3 ;  /* 0x0000000e00067c11 */ /* 0x000fc8000f8018ff */
[----:B------:R-:W-:Y:S02]  /*0550*/  LEA.HI.X R7, R0, UR15, R7, 0x3, P0 ;  /* 0x0000000f00077c11 */ /* 0x000fe400080f1c07 */
[----:B------:R-:W-:Y:S02]  /*0560*/  IADD3.X R0, PT, PT, RZ, RZ, RZ, P1, !PT ;  /* 0x000000ffff007210 */ /* 0x000fe40000ffe4ff */
[C---:B------:R-:W-:Y:S01]  /*0570*/  LEA R8, P0, R9.reuse, UR16, 0x2 ;  /* 0x0000001009087c11 */ /* 0x040fe2000f8010ff */
[----:B------:R-:W2:Y:S03]  /*0580*/  LDG.E.64 R20, desc[UR12][R6.64] ;  /* 0x0000000c06147981 */ /* 0x000ea6000c1e1b00 */
[----:B------:R-:W-:Y:S01]  /*0590*/  LEA.HI.X R9, R9, UR17, R0, 0x2, P0 ;  /* 0x0000001109097c11 */ /* 0x000fe200080f1400 */
[----:B------:R-:W3:Y:S04]  /*05a0*/  LDG.E.64 R22, desc[UR12][R6.64+0x100] ;  /* 0x0001000c06167981 */ /* 0x000ee8000c1e1b00 */
[----:B------:R-:W5:Y:S04]  /*05b0*/  LDG.E.64 R24, desc[UR12][R6.64+0x200] ;  /* 0x0002000c06187981 */ /* 0x000f68000c1e1b00 */
[----:B------:R-:W4:Y:S04]  /*05c0*/  LDG.E.64 R26, desc[UR12][R6.64+0x300] ;  /* 0x0003000c061a7981 */ /* 0x000f28000c1e1b00 */
[----:B------:R-:W4:Y:S04]  /*05d0*/  LDG.E.64 R28, desc[UR12][R6.64+0x400] ;  /* 0x0004000c061c7981 */ /* 0x000f28000c1e1b00 */
[----:B------:R-:W4:Y:S04]  /*05e0*/  LDG.E.64 R30, desc[UR12][R6.64+0x500] ;  /* 0x0005000c061e7981 */ /* 0x000f28000c1e1b00 */
[----:B------:R-:W4:Y:S04]  /*05f0*/  LDG.E R33, desc[UR12][R8.64] ;  /* 0x0000000c08217981 */ /* 0x000f28000c1e1900 */
[----:B------:R-:W4:Y:S04]  /*0600*/  LDG.E R35, desc[UR12][R8.64+0x80] ;  /* 0x0000800c08237981 */ /* 0x000f28000c1e1900 */
[----:B--2---:R2:W-:Y:S04]  /*0610*/  STS [R11+UR6], R20 ;  /* 0x000000140b007988 */ /* 0x0045e80008000806 */
        /* <DEDUP_REMOVED lines=14> */
.L_x_63:
[----:B------:R-:W-:-:S04]  /*0700*/  MOV R0, 0xfffffffe ;  /* 0xfffffffe00007802 */ /* 0x000fc80000000f00 */
[----:B------:R-:W-:-:S04]  /*0710*/  VIADDMNMX.U32 R0, R5, R0, 0x2, PT ;  /* 0x0000000205007446 */ /* 0x000fc80003800000 */
[----:B------:R-:W-:-:S04]  /*0720*/  SHF.L.U32 R0, R0, 0x2, RZ ;  /* 0x0000000200007819 */ /* 0x000fc800000006ff */
[----:B------:R-:W1:Y:S02]  /*0730*/  LDC R6, c[0x2][R0+0xc] ;  /* 0x0080030000067b82 */ /* 0x000e640000000800 */
[----:B-1----:R-:W-:-:S04]  /*0740*/  SHF.R.S32.HI R7, RZ, 0x1f, R6 ;  /* 0x0000001fff077819 */ /* 0x002fc80000011406 */
.L_x_176:
[----:B0-2---:R-:W-:Y:S05]  /*0750*/  BRX R6 -0x760                                                                                              (*"BRANCH_TARGETS .L_x_177,.L_x_178,.L_x_64"*) ;  /* 0xfffffff806287949 */ /* 0x005fea000383ffff */
.L_x_178:
        /* <DEDUP_REMOVED lines=10> */
[----:B------:R-:W5:Y:S04]  /*0800*/  LDG.E.64 R24, desc[UR12][R6.64+0x500] ;  /* 0x0005000c06187981 */ /* 0x000f68000c1e1b00 */
        /* <DEDUP_REMOVED lines=8> */
[----:B----4-:R0:W-:Y:S04]  /*0890*/  STS [R14+0x12c0], R27 ;  /* 0x0012c01b0e007388 */ /* 0x0101e80000000800 */
[----:B------:R0:W-:Y:S01]  /*08a0*/  STS [R14+0x14c0], R29 ;  /* 0x0014c01d0e007388 */ /* 0x0001e20000000800 */
[----:B------:R-:W-:Y:S05]  /*08b0*/  BRA `(.L_x_64) ;  /* 0x0000000000547947 */ /* 0x000fea0003800000 */
.L_x_177:
        /* <DEDUP_REMOVED lines=20> */
[----:B------:R1:W-:Y:S02]  /*0a00*/  STS [R14+0x1480], R29 ;  /* 0x0014801d0e007388 */ /* 0x0003e40000000800 */
.L_x_64:
[----:B------:R-:W-:Y:S05]  /*0a10*/  BSYNC.RECONVERGENT B0 ;  /* 0x0000000000007941 */ /* 0x000fea0003800200 */
.L_x_62:
[----:B------:R-:W-:Y:S06]  /*0a20*/  BAR.SYNC.DEFER_BLOCKING 0x0 ;  /* 0x0000000000007b1d */ /* 0x000fec0000010000 */
[----:B------:R-:W-:Y:S01]  /*0a30*/  BSSY.RECONVERGENT B0, `(.L_x_65) ;  /* 0x0000011000007945 */ /* 0x000fe20003800200 */
[----:B------:R-:W3:Y:S04]  /*0a40*/  LDS.U8 R0, [R19+0x1242] ;  /* 0x0012420013007984 */ /* 0x000ee80000000000 */
[----:B012---:R0:W1:Y:S04]  /*0a50*/  LDS R22, [R16+0x620] ;  /* 0x0006200010167984 */ /* 0x0070680000000800 */
[----:B------:R0:W2:Y:S01]  /*0a60*/  LDS R20, [R16+0x920] ;  /* 0x0009200010147984 */ /* 0x0000a20000000800 */
[----:B---3--:R-:W-:-:S05]  /*0a70*/  I2FP.F32.U32 R7, R0 ;  /* 0x0000000000077245 */ /* 0x008fca0000201000 */
[----:B----4-:R-:W-:-:S05]  /*0a80*/  FFMA R0, R7, R3, R2 ;  /* 0x0000000307007223 */ /* 0x010fca0000000002 */
[----:B------:R-:W-:-:S04]  /*0a90*/  IADD3 R6, PT, PT, R0, 0x1800000, RZ ;  /* 0x0180000000067810 */ /* 0x000fc80007ffe0ff */
[----:B------:R-:W-:-:S04]  /*0aa0*/  LOP3.LUT R6, R6, 0x7f800000, RZ, 0xc0, !PT ;  /* 0x7f80000006067812 */ /* 0x000fc800078ec0ff */
[----:B------:R-:W-:-:S13]  /*0ab0*/  ISETP.GT.U32.AND P0, PT, R6, 0x1ffffff, PT ;  /* 0x01ffffff0600780c */ /* 0x000fda0003f04070 */
[----:B012---:R-:W-:Y:S05]  /*0ac0*/  @P0 BRA `(.L_x_66) ;  /* 0x00000000000c0947 */ /* 0x007fea0003800000 */
[----:B------:R-:W-:-:S07]  /*0ad0*/  MOV R8, 0xaf0 ;  /* 0x00000af000087802 */ /* 0x000fce0000000f00 */
[----:B------:R-:W-:Y:S05]  /*0ae0*/  CALL.REL.NOINC `($__internal_3_$__cuda_sm20_rcp_rn_f32_slowpath) ;  /* 0x00000034008c7944 */ /* 0x000fea0003c00000 */
[----:B------:R-:W-:Y:S05]  /*0af0*/  BRA `(.L_x_67) ;  /* 0x0000000000107947 */ /* 0x000fea0003800000 */
.L_x_66:
[----:B------:R-:W0:Y:S02]  /*0b00*/  MUFU.RCP R9, R0 ;  /* 0x0000000000097308 */ /* 0x000e240000001000 */
[----:B0-----:R-:W-:-:S04]  /*0b10*/  FFMA R6, R0, R9, -1 ;  /* 0xbf80000000067423 */ /* 0x001fc80000000009 */
[----:B------:R-:W-:-:S04]  /*0b20*/  FADD.FTZ R6, -R6, -RZ ;  /* 0x800000ff06067221 */ /* 0x000fc80000010100 */
[----:B------:R-:W-:-:S07]  /*0b30*/  FFMA R9, R9, R6, R9 ;  /* 0x0000000609097223 */ /* 0x000fce0000000009 */
.L_x_67:
[----:B------:R-:W-:Y:S05]  /*0b40*/  BSYNC.RECONVERGENT B0 ;  /* 0x0000000000007941 */ /* 0x000fea0003800200 */
.L_x_65:
[----:B------:R-:W-:Y:S01]  /*0b50*/  IADD3 R0, P0, PT, R18, UR4, RZ ;  /* 0x0000000412007c10 */ /* 0x000fe2000ff1e0ff */
[-C--:B------:R-:W-:Y:S01]  /*0b60*/  FMUL R22, R22, R9.reuse ;  /* 0x0000000916167220 */ /* 0x080fe20000400000 */
[----:B------:R-:W-:Y:S01]  /*0b70*/  FMUL R23, R20, R9 ;  /* 0x0000000914177220 */ /* 0x000fe20000400000 */
[----:B------:R-:W-:Y:S01]  /*0b80*/  UIADD3 UR5, UPT, UPT, UR5, 0x4, URZ ;  /* 0x0000000405057890 */ /* 0x000fe2000fffe0ff */
[----:B------:R-:W-:Y:S01]  /*0b90*/  IADD3.X R7, PT, PT, RZ, RZ, RZ, P0, !PT ;  /* 0x000000ffff077210 */ /* 0x000fe200007fe4ff */
[----:B------:R-:W-:Y:S01]  /*0ba0*/  UIADD3 UR4, UPT, UPT, UR4, 0x100, URZ ;  /* 0x0000010004047890 */ /* 0x000fe2000fffe0ff */
[C---:B------:R-:W-:Y:S01]  /*0bb0*/  LEA R6, P0, R0.reuse, UR14, 0x3 ;  /* 0x0000000e00067c11 */ /* 0x040fe2000f8018ff */
[----:B------:R-:W-:Y:S01]  /*0bc0*/  UISETP.GE.AND UP0, UPT, UR5, UR7, UPT ;  /* 0x000000070500728c */ /* 0x000fe2000bf06270 */
[----:B------:R-:W-:Y:S02]  /*0bd0*/  IADD3 R15, PT, PT, R15, 0x40, RZ ;  /* 0x000000400f0f7810 */ /* 0x000fe40007ffe0ff */
[----:B------:R-:W-:-:S02]  /*0be0*/  LEA.HI.X R7, R0, UR15, R7, 0x3, P0 ;  /* 0x0000000f00077c11 */ /* 0x000fc400080f1c07 */
[----:B------:R-:W-:Y:S02]  /*0bf0*/  IADD3 R13, PT, PT, R13, 0xc0, RZ ;  /* 0x000000c00d0d7810 */ /* 0x000fe40007ffe0ff */
[----:B------:R-:W-:Y:S01]  /*0c00*/  IADD3 R17, PT, PT, R17, 0x100, RZ ;  /* 0x0000010011117810 */ /* 0x000fe20007ffe0ff */
[----:B------:R1:W-:Y:S01]  /*0c10*/  STG.E.64 desc[UR12][R6.64], R22 ;  /* 0x0000001606007986 */ /* 0x0003e2000c101b0c */
[----:B------:R-:W-:Y:S06]  /*0c20*/  BAR.SYNC.DEFER_BLOCKING 0x0 ;  /* 0x0000000000007b1d */ /* 0x000fec0000010000 */
[----:B------:R-:W-:Y:S05]  /*0c30*/  BRA.U !UP0, `(.L_x_68) ;  /* 0xfffffff508987547 */ /* 0x000fea000b83ffff */
[----:B------:R-:W-:Y:S05]  /*0c40*/  EXIT ;  /* 0x000000000000794d */ /* 0x000fea0003800000 */
.L_x_61:
[----:B------:R-:W0:Y:S02]  /*0c50*/  LDC R2, c[0x0][0x3bc] ;  /* 0x0000ef00ff027b82 */ /* 0x000e240000000800 */
[----:B0-----:R-:W-:-:S13]  /*0c60*/  ISETP.GE.AND P0, PT, R2, 0x1, PT ;  /* 0x000000010200780c */ /* 0x001fda0003f06270 */
[----:B------:R-:W-:Y:S05]  /*0c70*/  @!P0 EXIT ;  /* 0x000000000000894d */ /* 0x000fea0003800000 */
[----:B------:R-:W0:Y:S01]  /*0c80*/  S2R R9, SR_TID.X ;  /* 0x0000000000097919 */ /* 0x000e220000002100 */
[----:B------:R-:W1:Y:S01]  /*0c90*/  LDC.64 R6, c[0x0][0x3c8] ;  /* 0x0000f200ff067b82 */ /* 0x000e620000000a00 */
[----:B------:R-:W2:Y:S01]  /*0ca0*/  LDCU UR6, c[0x0][0x3c4] ;  /* 0x00007880ff0677ac */ /* 0x000ea20008000800 */
[----:B------:R-:W-:Y:S01]  /*0cb0*/  IADD3 R11, PT, PT, R0, 0x4, RZ ;  /* 0x00000004000b7810 */ /* 0x000fe20007ffe0ff */
[----:B------:R-:W3:Y:S01]  /*0cc0*/  S2R R22, SR_TID.Y ;  /* 0x0000000000167919 */ /* 0x000ee20000002200 */
[----:B------:R-:W-:Y:S01]  /*0cd0*/  HFMA2 R34, -RZ, RZ, 0, 0 ;  /* 0x00000000ff227431 */ /* 0x000fe200000001ff */
[----:B------:R-:W-:Y:S01]  /*0ce0*/  UMOV UR4, 0x400 ;  /* 0x0000040000047882 */ /* 0x000fe20000000000 */
[----:B------:R-:W-:Y:S01]  /*0cf0*/  CS2R R30, SRZ ;  /* 0x00000000001e7805 */ /* 0x000fe2000001ff00 */
[----:B------:R-:W-:Y:S01]  /*0d00*/  IMAD R11, R11, R2, RZ ;  /* 0x000000020b0b7224 */ /* 0x000fe200078e02ff */
[----:B------:R-:W4:Y:S01]  /*0d10*/  LDC.64 R4, c[0x0][0x3d0] ;  /* 0x0000f400ff047b82 */ /* 0x000f220000000a00 */
[----:B------:R-:W-:Y:S01]  /*0d20*/  CS2R R32, SRZ ;  /* 0x0000000000207805 */ /* 0x000fe2000001ff00 */
[----:B------:R-:W0:Y:S01]  /*0d30*/  LDCU UR33, c[0x0][0x3c4] ;  /* 0x00007880ff2177ac */ /* 0x000e220008000800 */
[C---:B------:R-:W-:Y:S01]  /*0d40*/  IMAD R36, R11.reuse, 0x30, RZ ;  /* 0x000000300b247824 */ /* 0x040fe200078e02ff */
[----:B------:R-:W-:-:S02]  /*0d50*/  SHF.L.U32 R38, R11, 0x6, RZ ;  /* 0x000000060b267819 */ /* 0x000fc400000006ff */
[----:B------:R-:W-:Y:S01]  /*0d60*/  SHF.L.U32 R37, R11, 0x5, RZ ;  /* 0x000000050b257819 */ /* 0x000fe200000006ff */
[----:B------:R-:W0:Y:S01]  /*0d70*/  LDCU UR30, c[0x0][0x3bc] ;  /* 0x00007780ff1e77ac */ /* 0x000e220008000800 */
[----:B------:R-:W5:Y:S01]  /*0d80*/  S2UR UR5, SR_CgaCtaId ;  /* 0x00000000000579c3 */ /* 0x000f620000008800 */
[----:B------:R-:W0:Y:S01]  /*0d90*/  LDCU UR15, c[0x0][0x3d8] ;  /* 0x00007b00ff0f77ac */ /* 0x000e220008000800 */
[----:B------:R-:W0:Y:S01]  /*0da0*/  LDCU UR14, c[0x0][0x3dc] ;  /* 0x00007b80ff0e77ac */ /* 0x000e220008000800 */
[C---:B-1----:R-:W-:Y:S01]  /*0db0*/  FADD R23, -R7.reuse, -R6 ;  /* 0x8000000607177221 */ /* 0x042fe20000000100 */
[----:B--2---:R-:W-:Y:S01]  /*0dc0*/  FADD R24, -R6, -UR6 ;  /* 0x8000000606187e21 */ /* 0x004fe20008000100 */
[----:B------:R-:W-:Y:S01]  /*0dd0*/  FADD R25, -R7, UR6 ;  /* 0x0000000607197e21 */ /* 0x000fe20008000100 */
[----:B------:R-:W1:Y:S01]  /*0de0*/  LDCU UR31, c[0x0][0x3d4] ;  /* 0x00007a80ff1f77ac */ /* 0x000e620008000800 */
[----:B0-----:R-:W-:Y:S01]  /*0df0*/  LOP3.LUT R0, R9, 0x7, RZ, 0xc0, !PT ;  /* 0x0000000709007812 */ /* 0x001fe200078ec0ff */
[----:B----4-:R-:W-:Y:S01]  /*0e00*/  FADD R26, -R7, -R4 ;  /* 0x80000004071a7221 */ /* 0x010fe20000000100 */
[C-C-:B------:R-:W-:Y:S01]  /*0e10*/  FADD R28, -R4.reuse, -R5.reuse ;  /* 0x80000005041c7221 */ /* 0x140fe20000000100 */
[----:B------:R-:W-:Y:S01]  /*0e20*/  FADD R29, -R4, -UR6 ;  /* 0x80000006041d7e21 */ /* 0x000fe20008000100 */
[C---:B------:R-:W-:Y:S01]  /*0e30*/  SHF.L.U32 R3, R9.reuse, 0x3, RZ ;  /* 0x0000000309037819 */ /* 0x040fe200000006ff */
[----:B------:R-:W-:Y:S01]  /*0e40*/  FADD R27, -R6, -R5 ;  /* 0x80000005061b7221 */ /* 0x000fe20000000100 */
[----:B------:R-:W-:Y:S01]  /*0e50*/  SHF.L.U32 R4, R9, 0x1, RZ ;  /* 0x0000000109047819 */ /* 0x000fe200000006ff */
[----:B------:R-:W0:Y:S01]  /*0e60*/  LDCU UR32, c[0x0][0x3cc] ;  /* 0x00007980ff2077ac */ /* 0x000e220008000800 */
[----:B---3--:R-:W-:-:S02]  /*0e70*/  LEA R41, R22, R9, 0x6 ;  /* 0x0000000916297211 */ /* 0x008fc400078e30ff */
[----:B------:R-:W-:Y:S01]  /*0e80*/  LOP3.LUT R0, R0, 0xc0, R3, 0xf8, !PT ;  /* 0x000000c000007812 */ /* 0x000fe200078ef803 */
[----:B-----5:R-:W-:Y:S01]  /*0e90*/  ULEA UR5, UR5, UR4, 0x18 ;  /* 0x0000000405057291 */ /* 0x020fe2000f8ec0ff */
[C---:B------:R-:W-:Y:S01]  /*0ea0*/  SHF.L.U32 R35, R9.reuse, 0x2, RZ ;  /* 0x0000000209237819 */ /* 0x040fe200000006ff */
[----:B------:R-:W-:Y:S01]  /*0eb0*/  IMAD R43, R22, -0x10, R41 ;  /* 0xfffffff0162b7824 */ /* 0x000fe200078e0229 */
[----:B------:R-:W-:Y:S02]  /*0ec0*/  LOP3.LUT R6, R9, 0xf, RZ, 0xc0, !PT ;  /* 0x0000000f09067812 */ /* 0x000fe400078ec0ff */
[----:B------:R-:W-:Y:S02]  /*0ed0*/  CS2R R2, SRZ ;  /* 0x0000000000027805 */ /* 0x000fe4000001ff00 */
[----:B------:R-:W-:Y:S01]  /*0ee0*/  LOP3.LUT R5, R4, 0x30, RZ, 0xc0, !PT ;  /* 0x0000003004057812 */ /* 0x000fe200078ec0ff */
[----:B------:R-:W2:Y:S01]  /*0ef0*/  LDCU.64 UR36, c[0x0][0x3d0] ;  /* 0x00007a00ff2477ac */ /* 0x000ea20008000a00 */
[----:B------:R-:W-:-:S02]  /*0f00*/  LOP3.LUT R6, R6, 0x40, R35, 0xf8, !PT ;  /* 0x0000004006067812 */ /* 0x000fc400078ef823 */
[----:B------:R-:W-:Y:S01]  /*0f10*/  IADD3 R41, P0, PT, R38, R41, RZ ;  /* 0x0000002926297210 */ /* 0x000fe20007f1e0ff */
[----:B------:R-:W3:Y:S01]  /*0f20*/  LDCU.64 UR34, c[0x0][0x3c8] ;  /* 0x00007900ff2277ac */ /* 0x000ee20008000a00 */
[C---:B------:R-:W-:Y:S02]  /*0f30*/  IADD3 R5, PT, PT, R0.reuse, -R5, RZ ;  /* 0x8000000500057210 */ /* 0x040fe40007ffe0ff */
[----:B------:R-:W-:Y:S01]  /*0f40*/  IADD3 R39, PT, PT, R35, UR5, RZ ;  /* 0x0000000523277c10 */ /* 0x000fe2000fffe0ff */
[----:B------:R-:W4:Y:S01]  /*0f50*/  LDCU.64 UR16, c[0x0][0x380] ;  /* 0x00007000ff1077ac */ /* 0x000f220008000a00 */
[----:B------:R-:W-:Y:S02]  /*0f60*/  LEA R40, R0, UR5, 0x2 ;  /* 0x0000000500287c11 */ /* 0x000fe4000f8e10ff */
[----:B------:R-:W-:Y:S01]  /*0f70*/  LEA R42, R6, UR5, 0x2 ;  /* 0x00000005062a7c11 */ /* 0x000fe2000f8e10ff */
[----:B------:R-:W0:Y:S01]  /*0f80*/  LDCU.64 UR24, c[0x0][0x390] ;  /* 0x00007200ff1877ac */ /* 0x000e220008000a00 */
[----:B------:R-:W-:-:S02]  /*0f90*/  LEA R43, R43, UR5, 0x2 ;  /* 0x000000052b2b7c11 */ /* 0x000fc4000f8e10ff */
[----:B------:R-:W-:Y:S01]  /*0fa0*/  LEA R44, R5, UR5, 0x2 ;  /* 0x00000005052c7c11 */ /* 0x000fe2000f8e10ff */
[----:B------:R-:W0:Y:S01]  /*0fb0*/  LDCU.64 UR20, c[0x0][0x388] ;  /* 0x00007100ff1477ac */ /* 0x000e220008000a00 */
[----:B------:R-:W-:Y:S01]  /*0fc0*/  IADD3.X R45, PT, PT, RZ, RZ, RZ, P0, !PT ;  /* 0x000000ffff2d7210 */ /* 0x000fe200007fe4ff */
[----:B------:R-:W0:Y:S01]  /*0fd0*/  LDCU.64 UR22, c[0x0][0x3a0] ;  /* 0x00007400ff1677ac */ /* 0x000e220008000a00 */
[----:B------:R-:W0:Y:S01]  /*0fe0*/  LDCU.64 UR18, c[0x0][0x398] ;  /* 0x00007300ff1277ac */ /* 0x000e220008000a00 */
[----:B------:R-:W0:Y:S01]  /*0ff0*/  LDCU.64 UR28, c[0x0][0x3b0] ;  /* 0x00007600ff1c77ac */ /* 0x000e220008000a00 */
[----:B------:R-:W0:Y:S01]  /*1000*/  LDCU.64 UR26, c[0x0][0x3a8] ;  /* 0x00007500ff1a77ac */ /* 0x000e220008000a00 */
[----:B------:R-:W0:Y:S01]  /*1010*/  LDCU.128 UR8, c[0x0][0x3e0] ;  /* 0x00007c00ff0877ac */ /* 0x000e220008000c00 */
[----:B-123--:R-:W-:-:S05]  /*1020*/  UMOV UR4, URZ ;  /* 0x000000ff00047c82 */ /* 0x00efca0008000000 */
.L_x_95:
[----:B------:R-:W-:Y:S01]  /*1030*/  ISETP.NE.AND P3, PT, R22, RZ, PT ;  /* 0x000000ff1600720c */ /* 0x000fe20003f65270 */
[----:B------:R-:W-:-:S12]  /*1040*/  BSSY.RECONVERGENT B0, `(.L_x_69) ;  /* 0x0000073000007945 */ /* 0x000fd80003800200 */
[----:B------:R-:W-:Y:S05]  /*1050*/  @P3 BRA `(.L_x_70) ;  /* 0x00000000007c3947 */ /* 0x000fea0003800000 */
[----:B------:R-:W-:-:S04]  /*1060*/  IADD3 R0, P0, PT, R9, R38, RZ ;  /* 0x0000002609007210 */ /* 0x000fc80007f1e0ff */
[----:B------:R-:W-:Y:S02]  /*1070*/  IADD3.X R7, PT, PT, RZ, RZ, RZ, P0, !PT ;  /* 0x000000ffff077210 */ /* 0x000fe400007fe4ff */
[----:B----4-:R-:W-:-:S04]  /*1080*/  LEA R18, P0, R0, UR16, 0x3 ;  /* 0x0000001000127c11 */ /* 0x010fc8000f8018ff */
[----:B------:R-:W-:Y:S02]  /*1090*/  LEA.HI.X R19, R0, UR17, R7, 0x3, P0 ;  /* 0x0000001100137c11 */ /* 0x000fe400080f1c07 */
[----:B------:R-:W-:-:S03]  /*10a0*/  IADD3 R9, P0, PT, R9, R37, RZ ;  /* 0x0000002509097210 */ /* 0x000fc60007f1e0ff */
[----:B------:R-:W2:Y:S01]  /*10b0*/  LDG.E.64 R6, desc[UR12][R18.64] ;  /* 0x0000000c12067981 */ /* 0x000ea2000c1e1b00 */
[----:B------:R-:W-:Y:S02]  /*10c0*/  IADD3.X R0, PT, PT, RZ, RZ, RZ, P0, !PT ;  /* 0x000000ffff007210 */ /* 0x000fe400007fe4ff */
[C---:B0-----:R-:W-:Y:S01]  /*10d0*/  LEA R8, P0, R9.reuse, UR18, 0x2 ;  /* 0x0000001209087c11 */ /* 0x041fe2000f8010ff */
[----:B------:R-:W3:Y:S03]  /*10e0*/  LDG.E.64 R10, desc[UR12][R18.64+0x100] ;  /* 0x0001000c120a7981 */ /* 0x000ee6000c1e1b00 */
[----:B------:R-:W-:Y:S01]  /*10f0*/  LEA.HI.X R9, R9, UR19, R0, 0x2, P0 ;  /* 0x0000001309097c11 */ /* 0x000fe200080f1400 */
        /* <DEDUP_REMOVED lines=21> */
.L_x_70:
[----:B------:R-:W-:-:S04]  /*1250*/  MOV R7, 0xfffffffe ;  /* 0xfffffffe00077802 */ /* 0x000fc80000000f00 */
[----:B------:R-:W-:-:S04]  /*1260*/  VIADDMNMX.U32 R7, R22, R7, 0x2, PT ;  /* 0x0000000216077446 */ /* 0x000fc80003800007 */
[----:B------:R-:W-:-:S04]  /*1270*/  SHF.L.U32 R0, R7, 0x2, RZ ;  /* 0x0000000207007819 */ /* 0x000fc800000006ff */
[----:B------:R-:W1:Y:S02]  /*1280*/  LDC R6, c[0x2][R0+0x18] ;  /* 0x0080060000067b82 */ /* 0x000e640000000800 */
[----:B-1----:R-:W-:-:S04]  /*1290*/  SHF.R.S32.HI R7, RZ, 0x1f, R6 ;  /* 0x0000001fff077819 */ /* 0x002fc80000011406 */
.L_x_180:
[----:B0---4-:R-:W-:Y:S05]  /*12a0*/  BRX R6 -0x12b0                                                                                             (*"BRANCH_TARGETS .L_x_181,.L_x_182,.L_x_183"*) ;  /* 0xffffffec06547949 */ /* 0x011fea000383ffff */
.L_x_183:
[----:B------:R-:W-:-:S13]  /*12b0*/  ISETP.NE.AND P0, PT, R22, 0x1, PT ;  /* 0x000000011600780c */ /* 0x000fda0003f05270 */
[----:B------:R-:W-:Y:S05]  /*12c0*/  @P0 BRA `(.L_x_71) ;  /* 0x0000000400280947 */ /* 0x000fea0003800000 */
[----:B------:R-:W-:-:S04]  /*12d0*/  IADD3 R0, P0, PT, R9, R38, RZ ;  /* 0x0000002609007210 */ /* 0x000fc80007f1e0ff */
[----:B------:R-:W-:Y:S02]  /*12e0*/  IADD3.X R7, PT, PT, RZ, RZ, RZ, P0, !PT ;  /* 0x000000ffff077210 */ /* 0x000fe400007fe4ff */
[----:B------:R-:W-:-:S04]  /*12f0*/  LEA R18, P0, R0, UR20, 0x3 ;  /* 0x0000001400127c11 */ /* 0x000fc8000f8018ff */
[----:B------:R-:W-:Y:S02]  /*1300*/  LEA.HI.X R19, R0, UR21, R7, 0x3, P0 ;  /* 0x0000001500137c11 */ /* 0x000fe400080f1c07 */
[----:B------:R-:W-:-:S03]  /*1310*/  IADD3 R9, P0, PT, R9, R37, RZ ;  /* 0x0000002509097210 */ /* 0x000fc60007f1e0ff */
[----:B------:R-:W2:Y:S01]  /*1320*/  LDG.E.64 R6, desc[UR12][R18.64] ;  /* 0x0000000c12067981 */ /* 0x000ea2000c1e1b00 */
[----:B------:R-:W-:Y:S02]  /*1330*/  IADD3.X R0, PT, PT, RZ, RZ, RZ, P0, !PT ;  /* 0x000000ffff007210 */ /* 0x000fe400007fe4ff */
[C---:B------:R-:W-:Y:S01]  /*1340*/  LEA R8, P0, R9.reuse, UR22, 0x2 ;  /* 0x0000001609087c11 */ /* 0x040fe2000f8010ff */
        /* <DEDUP_REMOVED lines=23> */
.L_x_181:
        /* <DEDUP_REMOVED lines=22> */
.L_x_182:
        /* <DEDUP_REMOVED lines=21> */
.L_x_71:
[----:B------:R-:W-:Y:S05]  /*1770*/  BSYNC.RECONVERGENT B0 ;  /* 0x0000000000007941 */ /* 0x000fea0003800200 */
.L_x_69:
[----:B------:R-:W-:Y:S01]  /*1780*/  BAR.SYNC.DEFER_BLOCKING 0x0 ;  /* 0x0000000000007b1d */ /* 0x000fe20000010000 */
[----:B-12---:R-:W-:-:S07]  /*1790*/  LEA R8, R22, R39, 0x8 ;  /* 0x0000002716087211 */ /* 0x006fce00078e40ff */
[----:B0-----:R-:W0:Y:S01]  /*17a0*/  LDC.64 R6, c[0x0][0x3f8] ;  /* 0x0000fe00ff067b82 */ /* 0x001e220000000a00 */
[----:B------:R-:W-:Y:S01]  /*17b0*/  BSSY.RECONVERGENT B0, `(.L_x_72) ;  /* 0x0000016000007945 */ /* 0x000fe20003800200 */
[----:B------:R-:W1:Y:S04]  /*17c0*/  LDS.U8 R0, [R8+0x1242] ;  /* 0x0012420008007984 */ /* 0x000e680000000000 */
[----:B------:R2:W3:Y:S04]  /*17d0*/  LDS R15, [R43+0x20] ;  /* 0x000020002b0f7984 */ /* 0x0004e80000000800 */
[----:B------:R2:W4:Y:S04]  /*17e0*/  LDS R16, [R43+0x320] ;  /* 0x000320002b107984 */ /* 0x0005280000000800 */
[----:B------:R2:W2:Y:S04]  /*17f0*/  LDS R17, [R43+0x620] ;  /* 0x000620002b117984 */ /* 0x0004a80000000800 */
[----:B------:R0:W2:Y:S04]  /*1800*/  LDS R14, [R43+0x920] ;  /* 0x000920002b0e7984 */ /* 0x0000a80000000800 */
[----:B------:R0:W2:Y:S04]  /*1810*/  LDS R11, [R43+0xc20] ;  /* 0x000c20002b0b7984 */ /* 0x0000a80000000800 */
[----:B------:R0:W2:Y:S01]  /*1820*/  LDS R13, [R43+0xf20] ;  /* 0x000f20002b0d7984 */ /* 0x0000a20000000800 */
[----:B-1----:R-:W-:-:S05]  /*1830*/  I2FP.F32.U32 R9, R0 ;  /* 0x0000000000097245 */ /* 0x002fca0000201000 */
[----:B0-----:R-:W-:-:S05]  /*1840*/  FFMA R0, R9, R7, R6 ;  /* 0x0000000709007223 */ /* 0x001fca0000000006 */
[----:B------:R-:W-:-:S04]  /*1850*/  IADD3 R6, PT, PT, R0, 0x1800000, RZ ;  /* 0x0180000000067810 */ /* 0x000fc80007ffe0ff */
[----:B------:R-:W-:-:S04]  /*1860*/  LOP3.LUT R6, R6, 0x7f800000, RZ, 0xc0, !PT ;  /* 0x7f80000006067812 */ /* 0x000fc800078ec0ff */
[----:B------:R-:W-:-:S13]  /*1870*/  ISETP.GT.U32.AND P0, PT, R6, 0x1ffffff, PT ;  /* 0x01ffffff0600780c */ /* 0x000fda0003f04070 */
[----:B--234-:R-:W-:Y:S05]  /*1880*/  @P0 BRA `(.L_x_73) ;  /* 0x0000000000100947 */ /* 0x01cfea0003800000 */
[----:B------:R-:W-:-:S07]  /*1890*/  MOV R8, 0x18b0 ;  /* 0x000018b000087802 */ /* 0x000fce0000000f00 */
[----:B------:R-:W-:Y:S05]  /*18a0*/  CALL.REL.NOINC `($__internal_3_$__cuda_sm20_rcp_rn_f32_slowpath) ;  /* 0x00000028001c7944 */ /* 0x000fea0003c00000 */
[----:B------:R-:W-:Y:S01]  /*18b0*/  MOV R10, R9 ;  /* 0x00000009000a7202 */ /* 0x000fe20000000f00 */
[----:B------:R-:W-:Y:S06]  /*18c0*/  BRA `(.L_x_74) ;  /* 0x0000000000107947 */ /* 0x000fec0003800000 */
.L_x_73:
[----:B------:R-:W0:Y:S02]  /*18d0*/  MUFU.RCP R7, R0 ;  /* 0x0000000000077308 */ /* 0x000e240000001000 */
[----:B0-----:R-:W-:-:S04]  /*18e0*/  FFMA R6, R0, R7, -1 ;  /* 0xbf80000000067423 */ /* 0x001fc80000000007 */
[----:B------:R-:W-:-:S04]  /*18f0*/  FADD.FTZ R6, -R6, -RZ ;  /* 0x800000ff06067221 */ /* 0x000fc80000010100 */
[----:B------:R-:W-:-:S07]  /*1900*/  FFMA R10, R7, R6, R7 ;  /* 0x00000006070a7223 */ /* 0x000fce0000000007 */
.L_x_74:
[----:B------:R-:W-:Y:S05]  /*1910*/  BSYNC.RECONVERGENT B0 ;  /* 0x0000000000007941 */ /* 0x000fea0003800200 */
.L_x_72:
[----:B------:R-:W-:Y:S01]  /*1920*/  IADD3 R7, P0, PT, R30, R41, RZ ;  /* 0x000000291e077210 */ /* 0x000fe20007f1e0ff */
[-C--:B------:R-:W-:Y:S01]  /*1930*/  FMUL R0, R15, R10.reuse ;  /* 0x0000000a0f007220 */ /* 0x080fe20000400000 */
[-C--:B------:R-:W-:Y:S01]  /*1940*/  FMUL R16, R16, R10.reuse ;  /* 0x0000000a10107220 */ /* 0x080fe20000400000 */
[-C--:B------:R-:W-:Y:S01]  /*1950*/  FMUL R9, R14, R10.reuse ;  /* 0x0000000a0e097220 */ /* 0x080fe20000400000 */
[----:B------:R-:W-:Y:S01]  /*1960*/  IADD3.X R8, PT, PT, RZ, R45, RZ, P0, !PT ;  /* 0x0000002dff087210 */ /* 0x000fe200007fe4ff */
[----:B------:R-:W-:Y:S01]  /*1970*/  BSSY.RECONVERGENT B0, `(.L_x_75) ;  /* 0x000003d000007945 */ /* 0x000fe20003800200 */
[----:B------:R-:W-:Y:S01]  /*1980*/  LEA R6, P0, R7, UR16, 0x3 ;  /* 0x0000001007067c11 */ /* 0x000fe2000f8018ff */
[----:B------:R0:W-:Y:S01]  /*1990*/  STS [R43+0x20], R0 ;  /* 0x000020002b007388 */ /* 0x0001e20000000800 */
[-C--:B------:R-:W-:Y:S01]  /*19a0*/  FMUL R11, R11, R10.reuse ;  /* 0x0000000a0b0b7220 */ /* 0x080fe20000400000 */
[-C--:B------:R-:W-:Y:S01]  /*19b0*/  FMUL R13, R13, R10.reuse ;  /* 0x0000000a0d0d7220 */ /* 0x080fe20000400000 */
[----:B------:R-:W-:Y:S01]  /*19c0*/  LEA.HI.X R7, R7, UR17, R8, 0x3, P0 ;  /* 0x0000001107077c11 */ /* 0x000fe200080f1c08 */
[----:B------:R-:W-:Y:S01]  /*19d0*/  FMUL R8, R17, R10 ;  /* 0x0000000a11087220 */ /* 0x000fe20000400000 */
[----:B------:R0:W-:Y:S04]  /*19e0*/  STS [R43+0x320], R16 ;  /* 0x000320102b007388 */ /* 0x0001e80000000800 */
[----:B------:R0:W-:Y:S01]  /*19f0*/  STG.E.64 desc[UR12][R6.64], R8 ;  /* 0x0000000806007986 */ /* 0x0001e2000c101b0c */
[----:B------:R-:W-:Y:S05]  /*1a00*/  @P3 BRA `(.L_x_76) ;  /* 0x0000000000643947 */ /* 0x000fea0003800000 */
[----:B0-----:R-:W0:Y:S01]  /*1a10*/  LDS.U8 R0, [R40+0x1222] ;  /* 0x0012220028007984 */ /* 0x001e220000000000 */
[----:B------:R-:W1:Y:S01]  /*1a20*/  LDC.64 R6, c[0x0][0x3f8] ;  /* 0x0000fe00ff067b82 */ /* 0x000e620000000a00 */
[----:B------:R-:W-:Y:S02]  /*1a30*/  BSSY.RECONVERGENT B1, `(.L_x_77) ;  /* 0x0000011000017945 */ /* 0x000fe40003800200 */
[----:B------:R2:W3:Y:S04]  /*1a40*/  LDS R15, [R44] ;  /* 0x000000002c0f7984 */ /* 0x0004e80000000800 */
[----:B------:R2:W4:Y:S01]  /*1a50*/  LDS R14, [R44+0x300] ;  /* 0x000300002c0e7984 */ /* 0x0005220000000800 */
[----:B0-----:R-:W-:-:S05]  /*1a60*/  I2FP.F32.U32 R9, R0 ;  /* 0x0000000000097245 */ /* 0x001fca0000201000 */
[----:B-1----:R-:W-:-:S05]  /*1a70*/  FFMA R0, R9, R7, R6 ;  /* 0x0000000709007223 */ /* 0x002fca0000000006 */
        /* <DEDUP_REMOVED lines=8> */
.L_x_78:
[----:B------:R-:W0:Y:S02]  /*1b00*/  MUFU.RCP R7, R0 ;  /* 0x0000000000077308 */ /* 0x000e240000001000 */
[----:B0-----:R-:W-:-:S04]  /*1b10*/  FFMA R6, R0, R7, -1 ;  /* 0xbf80000000067423 */ /* 0x001fc80000000007 */
[----:B------:R-:W-:-:S04]  /*1b20*/  FADD.FTZ R6, -R6, -RZ ;  /* 0x800000ff06067221 */ /* 0x000fc80000010100 */
[----:B------:R-:W-:-:S07]  /*1b30*/  FFMA R6, R7, R6, R7 ;  /* 0x0000000607067223 */ /* 0x000fce0000000007 */
.L_x_79:
[----:B------:R-:W-:Y:S05]  /*1b40*/  BSYNC.RECONVERGENT B1 ;  /* 0x0000000000017941 */ /* 0x000fea0003800200 */
.L_x_77:
[-C--:B------:R-:W-:Y:S01]  /*1b50*/  FMUL R15, R15, R6.reuse ;  /* 0x000000060f0f7220 */ /* 0x080fe20000400000 */
[----:B------:R-:W-:-:S04]  /*1b60*/  FMUL R7, R14, R6 ;  /* 0x000000060e077220 */ /* 0x000fc80000400000 */
[----:B------:R2:W-:Y:S04]  /*1b70*/  STS [R44], R15 ;  /* 0x0000000f2c007388 */ /* 0x0005e80000000800 */
[----:B------:R2:W-:Y:S01]  /*1b80*/  STS [R44+0x300], R7 ;  /* 0x000300072c007388 */ /* 0x0005e20000000800 */
[----:B------:R-:W-:Y:S05]  /*1b90*/  BRA `(.L_x_80) ;  /* 0x0000000000687947 */ /* 0x000fea0003800000 */
.L_x_76:
[----:B------:R-:W-:-:S13]  /*1ba0*/  ISETP.NE.AND P0, PT, R22, 0x1, PT ;  /* 0x000000011600780c */ /* 0x000fda0003f05270 */
[----:B------:R-:W-:Y:S05]  /*1bb0*/  @P0 BRA `(.L_x_80) ;  /* 0x0000000000600947 */ /* 0x000fea0003800000 */
[----:B0-----:R-:W0:Y:S01]  /*1bc0*/  LDS.U8 R0, [R40+0x12c2] ;  /* 0x0012c20028007984 */ /* 0x001e220000000000 */
[----:B------:R-:W1:Y:S01]  /*1bd0*/  LDC.64 R6, c[0x0][0x3f8] ;  /* 0x0000fe00ff067b82 */ /* 0x000e620000000a00 */
[----:B------:R-:W-:Y:S02]  /*1be0*/  BSSY.RECONVERGENT B1, `(.L_x_81) ;  /* 0x0000011000017945 */ /* 0x000fe40003800200 */
[----:B------:R2:W3:Y:S04]  /*1bf0*/  LDS R15, [R44+0xa0] ;  /* 0x0000a0002c0f7984 */ /* 0x0004e80000000800 */
        /* <DEDUP_REMOVED lines=11> */
.L_x_82:
[----:B------:R-:W0:Y:S02]  /*1cb0*/  MUFU.RCP R7, R0 ;  /* 0x0000000000077308 */ /* 0x000e240000001000 */
[----:B0-----:R-:W-:-:S04]  /*1cc0*/  FFMA R6, R0, R7, -1 ;  /* 0xbf80000000067423 */ /* 0x001fc80000000007 */
[----:B------:R-:W-:-:S04]  /*1cd0*/  FADD.FTZ R6, -R6, -RZ ;  /* 0x800000ff06067221 */ /* 0x000fc80000010100 */
[----:B------:R-:W-:-:S07]  /*1ce0*/  FFMA R6, R7, R6, R7 ;  /* 0x0000000607067223 */ /* 0x000fce0000000007 */
.L_x_83:
[----:B------:R-:W-:Y:S05]  /*1cf0*/  BSYNC.RECONVERGENT B1 ;  /* 0x0000000000017941 */ /* 0x000fea0003800200 */
.L_x_81:
[-C--:B------:R-:W-:Y:S01]  /*1d00*/  FMUL R15, R15, R6.reuse ;  /* 0x000000060f0f7220 */ /* 0x080fe20000400000 */
[----:B------:R-:W-:-:S04]  /*1d10*/  FMUL R7, R14, R6 ;  /* 0x000000060e077220 */ /* 0x000fc80000400000 */
[----:B------:R1:W-:Y:S04]  /*1d20*/  STS [R44+0xa0], R15 ;  /* 0x0000a00f2c007388 */ /* 0x0003e80000000800 */
[----:B------:R1:W-:Y:S02]  /*1d30*/  STS [R44+0x3a0], R7 ;  /* 0x0003a0072c007388 */ /* 0x0003e40000000800 */
.L_x_80:
[----:B------:R-:W-:Y:S05]  /*1d40*/  BSYNC.RECONVERGENT B0 ;  /* 0x0000000000007941 */ /* 0x000fea0003800200 */
.L_x_75:
[----:B------:R-:W-:Y:S08]  /*1d50*/  BAR.SYNC.DEFER_BLOCKING 0x0 ;  /* 0x0000000000007b1d */ /* 0x000ff00000010000 */
[----:B------:R-:W3:Y:S01]  /*1d60*/  S2UR UR7, SR_CgaCtaId ;  /* 0x00000000000779c3 */ /* 0x000ee20000008800 */
[----:B------:R-:W-:Y:S01]  /*1d70*/  UMOV UR6, 0x400 ;  /* 0x0000040000067882 */ /* 0x000fe20000000000 */
[----:B------:R-:W-:Y:S01]  /*1d80*/  BSSY.RECONVERGENT B0, `(.L_x_84) ;  /* 0x0000224000007945 */ /* 0x000fe20003800200 */
[----:B0-----:R-:W0:Y:S04]  /*1d90*/  LDS R6, [R43+0x2c] ;  /* 0x00002c002b067984 */ /* 0x001e280000000800 */
[----:B------:R-:W4:Y:S01]  /*1da0*/  LDS R0, [R43+0x30] ;  /* 0x000030002b007984 */ /* 0x000f220000000800 */
[----:B---3--:R-:W-:-:S03]  /*1db0*/  ULEA UR6, UR7, UR6, 0x18 ;  /* 0x0000000607067291 */ /* 0x008fc6000f8ec0ff */
[----:B------:R-:W3:Y:S04]  /*1dc0*/  LDS R9, [R43+0x28] ;  /* 0x000028002b097984 */ /* 0x000ee80000000800 */
[----:B------:R-:W5:Y:S04]  /*1dd0*/  LDS R10, [R43+0x32c] ;  /* 0x00032c002b0a7984 */ /* 0x000f680000000800 */
[----:B------:R-:W5:Y:S04]  /*1de0*/  LDS R8, [R43+0x330] ;  /* 0x000330002b087984 */ /* 0x000f680000000800 */
[----:B-12---:R-:W1:Y:S04]  /*1df0*/  LDS R15, [R43+0x24] ;  /* 0x000024002b0f7984 */ /* 0x006e680000000800 */
[----:B------:R-:W2:Y:S04]  /*1e00*/  LDS R21, [R43+0x328] ;  /* 0x000328002b157984 */ /* 0x000ea80000000800 */
[----:B------:R-:W2:Y:S04]  /*1e10*/  LDS R17, [R43+0x20] ;  /* 0x000020002b117984 */ /* 0x000ea80000000800 */
[----:B------:R-:W2:Y:S04]  /*1e20*/  LDS R47, [R43+0x324] ;  /* 0x000324002b2f7984 */ /* 0x000ea80000000800 */
[----:B------:R-:W2:Y:S04]  /*1e30*/  LDS R19, [R43+0x1c] ;  /* 0x00001c002b137984 */ /* 0x000ea80000000800 */
[----:B------:R-:W2:Y:S01]  /*1e40*/  LDS R49, [R43+0x320] ;  /* 0x000320002b317984 */ /* 0x000ea20000000800 */
[----:B0-----:R-:W-:-:S03]  /*1e50*/  FMUL R7, R6, UR10 ;  /* 0x0000000a06077c20 */ /* 0x001fc60008400000 */
[----:B------:R-:W0:Y:S01]  /*1e60*/  LDS R51, [R43+0x31c] ;  /* 0x00031c002b337984 */ /* 0x000e220000000800 */
[----:B----4-:R-:W-:-:S03]  /*1e70*/  FFMA R0, R0, UR11, R7 ;  /* 0x0000000b00007c23 */ /* 0x010fc60008000007 */
[----:B------:R-:W4:Y:S01]  /*1e80*/  LDS R53, [R43+0x318] ;  /* 0x000318002b357984 */ /* 0x000f220000000800 */
[----:B---3--:R-:W-:Y:S02]  /*1e90*/  FFMA R0, R9, UR9, R0 ;  /* 0x0000000909007c23 */ /* 0x008fe40008000000 */
[----:B------:R-:W3:Y:S01]  /*1ea0*/  S2R R9, SR_TID.X ;  /* 0x0000000000097919 */ /* 0x000ee20000002100 */
[----:B-----5:R-:W-:-:S04]  /*1eb0*/  FMUL R7, R10, UR10 ;  /* 0x0000000a0a077c20 */ /* 0x020fc80008400000 */
[----:B------:R-:W-:Y:S02]  /*1ec0*/  FFMA R8, R8, UR11, R7 ;  /* 0x0000000b08087c23 */ /* 0x000fe40008000007 */
[----:B------:R-:W5:Y:S01]  /*1ed0*/  LDS R7, [R43+0x18] ;  /* 0x000018002b077984 */ /* 0x000f620000000800 */
[----:B-1----:R-:W-:-:S03]  /*1ee0*/  FFMA R0, R15, UR8, R0 ;  /* 0x000000080f007c23 */ /* 0x002fc60008000000 */
[----:B------:R-:W1:Y:S01]  /*1ef0*/  LDS R15, [R43+0x14] ;  /* 0x000014002b0f7984 */ /* 0x000e620000000800 */
[----:B--2---:R-:W-:-:S03]  /*1f00*/  FFMA R8, R21, UR9, R8 ;  /* 0x0000000915087c23 */ /* 0x004fc60008000008 */
[----:B------:R-:W2:Y:S01]  /*1f10*/  LDS R21, [R43+0x314] ;  /* 0x000314002b157984 */ /* 0x000ea20000000800 */
[----:B------:R-:W-:-:S03]  /*1f20*/  FFMA R0, R17, UR14, R0 ;  /* 0x0000000e11007c23 */ /* 0x000fc60008000000 */
[----:B------:R-:W2:Y:S01]  /*1f30*/  LDS R17, [R43+0x10] ;  /* 0x000010002b117984 */ /* 0x000ea20000000800 */
[----:B------:R-:W-:-:S03]  /*1f40*/  FFMA R8, R47, UR8, R8 ;  /* 0x000000082f087c23 */ /* 0x000fc60008000008 */
[----:B------:R-:W2:Y:S01]  /*1f50*/  LDS R47, [R43+0x310] ;  /* 0x000310002b2f7984 */ /* 0x000ea20000000800 */
[----:B------:R-:W-:-:S03]  /*1f60*/  FFMA R0, -R19, UR14, R0 ;  /* 0x0000000e13007c23 */ /* 0x000fc60008000100 */
[----:B------:R-:W2:Y:S01]  /*1f70*/  LDS R19, [R43+0xc] ;  /* 0x00000c002b137984 */ /* 0x000ea20000000800 */
[----:B------:R-:W-:-:S03]  /*1f80*/  FFMA R8, R49, UR14, R8 ;  /* 0x0000000e31087c23 */ /* 0x000fc60008000008 */
[----:B------:R-:W2:Y:S01]  /*1f90*/  LDS R49, [R43+0x30c] ;  /* 0x00030c002b317984 */ /* 0x000ea20000000800 */
[----:B0-----:R-:W-:Y:S01]  /*1fa0*/  FFMA R8, -R51, UR14, R8 ;  /* 0x0000000e33087c23 */ /* 0x001fe20008000108 */
[----:B---3--:R-:W-:-:S03]  /*1fb0*/  LEA R51, R22, R9, 0x6 ;  /* 0x0000000916337211 */ /* 0x008fc600078e30ff */
[----:B----4-:R-:W-:Y:S02]  /*1fc0*/  FFMA R8, -R53, UR8, R8 ;  /* 0x0000000835087c23 */ /* 0x010fe40008000108 */
[----:B------:R-:W-:-:S05]  /*1fd0*/  IMAD R6, R22, -0x20, R51 ;  /* 0xffffffe016067824 */ /* 0x000fca00078e0233 */
[----:B------:R-:W-:Y:S01]  /*1fe0*/  LEA R6, R6, UR6, 0x2 ;  /* 0x0000000606067c11 */ /* 0x000fe2000f8e10ff */
[----:B------:R-:W-:Y:S01]  /*1ff0*/  BAR.SYNC.DEFER_BLOCKING 0x0 ;  /* 0x0000000000007b1d */ /* 0x000fe20000010000 */
[----:B------:R-:W-:Y:S01]  /*2000*/  UIADD3 UR6, UPT, UPT, UR30, -0x8, URZ ;  /* 0xfffffff81e067890 */ /* 0x000fe2000fffe0ff */
[----:B-----5:R-:W-:-:S03]  /*2010*/  FFMA R0, -R7, UR8, R0 ;  /* 0x0000000807007c23 */ /* 0x020fc60008000100 */
[----:B------:R-:W-:Y:S01]  /*2020*/  UISETP.GE.AND UP0, UPT, UR4, UR6, UPT ;  /* 0x000000060400728c */ /* 0x000fe2000bf06270 */
[----:B-1----:R-:W-:-:S03]  /*2030*/  FFMA R0, -R15, UR9, R0 ;  /* 0x000000090f007c23 */ /* 0x002fc60008000100 */
[----:B------:R-:W-:Y:S01]  /*2040*/  UISETP.LT.U32.OR UP0, UPT, UR4, 0x5, UP0 ;  /* 0x000000050400788c */ /* 0x000fe20008701470 */
[----:B--2---:R-:W-:Y:S01]  /*2050*/  FFMA R8, -R21, UR9, R8 ;  /* 0x0000000915087c23 */ /* 0x004fe20008000108 */
[----:B------:R-:W-:-:S03]  /*2060*/  FFMA R0, -R17, UR10, R0 ;  /* 0x0000000a11007c23 */ /* 0x000fc60008000100 */
[----:B------:R-:W-:Y:S01]  /*2070*/  FFMA R8, -R47, UR10, R8 ;  /* 0x0000000a2f087c23 */ /* 0x000fe20008000108 */
[----:B------:R-:W-:Y:S01]  /*2080*/  FFMA R0, -R19, UR11, R0 ;  /* 0x0000000b13007c23 */ /* 0x000fe20008000100 */
[----:B------:R0:W-:Y:S02]  /*2090*/  STS [R6+0x400], R11 ;  /* 0x0004000b06007388 */ /* 0x0001e40000000800 */
[----:B------:R-:W-:Y:S02]  /*20a0*/  FFMA R8, -R49, UR11, R8 ;  /* 0x0000000b31087c23 */ /* 0x000fe40008000108 */
[----:B------:R0:W-:Y:S01]  /*20b0*/  STS [R6+0x600], R13 ;  /* 0x0006000d06007388 */ /* 0x0001e20000000800 */
[----:B------:R-:W-:Y:S06]  /*20c0*/  BAR.SYNC.DEFER_BLOCKING 0x0 ;  /* 0x0000000000007b1d */ /* 0x000fec0000010000 */
[----:B------:R-:W-:Y:S05]  /*20d0*/  BRA.U UP0, `(.L_x_85) ;  /* 0x0000000500e47547 */ /* 0x000fea000b800000 */
[----:B------:R-:W-:Y:S05]  /*20e0*/  @P3 BRA `(.L_x_86) ;  /* 0x00000000007c3947 */ /* 0x000fea0003800000 */
[----:B------:R-:W1:Y:S01]  /*20f0*/  LDS R10, [R35+UR5+0x580] ;  /* 0x00058005230a7984 */ /* 0x000e620008000800 */
[----:B------:R-:W-:Y:S01]  /*2100*/  FFMA R31, R11, UR33, R31 ;  /* 0x000000210b1f7c23 */ /* 0x000fe2000800001f */
[----:B------:R-:W-:Y:S02]  /*2110*/  FFMA R33, R13, UR33, R33 ;  /* 0x000000210d217c23 */ /* 0x000fe40008000021 */
[----:B------:R-:W2:Y:S04]  /*2120*/  LDS R20, [R35+UR5+0x780] ;  /* 0x0007800523147984 */ /* 0x000ea80008000800 */
[----:B------:R-:W3:Y:S04]  /*2130*/  LDS R12, [R35+UR5+0x1700] ;  /* 0x00170005230c7984 */ /* 0x000ee80008000800 */
[----:B------:R-:W4:Y:S04]  /*2140*/  LDS R46, [R35+UR5+0x1780] ;  /* 0x00178005232e7984 */ /* 0x000f280008000800 */
[----:B------:R-:W5:Y:S04]  /*2150*/  LDS R4, [R35+UR5+0x480] ;  /* 0x0004800523047984 */ /* 0x000f680008000800 */
[----:B------:R-:W5:Y:S04]  /*2160*/  LDS R16, [R35+UR5+0x680] ;  /* 0x0006800523107984 */ /* 0x000f680008000800 */
[----:B0-----:R-:W0:Y:S04]  /*2170*/  LDS R6, [R35+UR5+0x500] ;  /* 0x0005000523067984 */ /* 0x001e280008000800 */
[----:B------:R-:W0:Y:S01]  /*2180*/  LDS R18, [R35+UR5+0x700] ;  /* 0x0007000523127984 */ /* 0x000e220008000800 */
[----:B-1----:R-:W-:Y:S01]  /*2190*/  FMUL R14, R10, -UR37 ;  /* 0x800000250a0e7c20 */ /* 0x002fe20008400000 */
[----:B--2---:R-:W-:-:S04]  /*21a0*/  FMUL R48, R20, -UR37 ;  /* 0x8000002514307c20 */ /* 0x004fc80008400000 */
[----:B------:R1:W-:Y:S01]  /*21b0*/  STS [R35+UR5+0x1700], R14 ;  /* 0x0017000e23007988 */ /* 0x0003e20008000805 */
[----:B---3--:R-:W-:-:S03]  /*21c0*/  FFMA R5, -R11, UR36, R12 ;  /* 0x000000240b057c23 */ /* 0x008fc6000800010c */
[----:B------:R1:W-:Y:S01]  /*21d0*/  STS [R35+UR5+0x1780], R48 ;  /* 0x0017803023007988 */ /* 0x0003e20008000805 */
[----:B----4-:R-:W-:Y:S01]  /*21e0*/  FFMA R7, -R13, UR36, R46 ;  /* 0x000000240d077c23 */ /* 0x010fe2000800012e */
[C---:B-----5:R-:W-:Y:S01]  /*21f0*/  FFMA R31, R4.reuse, UR34, R31 ;  /* 0x00000022041f7c23 */ /* 0x060fe2000800001f */
[----:B------:R-:W-:Y:S01]  /*2200*/  FFMA R5, -R4, UR35, R5 ;  /* 0x0000002304057c23 */ /* 0x000fe20008000105 */
[----:B------:R-:W-:Y:S01]  /*2210*/  FFMA R4, R11, UR37, R32 ;  /* 0x000000250b047c23 */ /* 0x000fe20008000020 */
[C---:B------:R-:W-:Y:S01]  /*2220*/  FFMA R33, R16.reuse, UR34, R33 ;  /* 0x0000002210217c23 */ /* 0x040fe20008000021 */
[----:B------:R-:W-:Y:S01]  /*2230*/  FFMA R7, -R16, UR35, R7 ;  /* 0x0000002310077c23 */ /* 0x000fe20008000107 */
[C---:B0-----:R-:W-:Y:S01]  /*2240*/  FFMA R31, R6.reuse, UR35, R31 ;  /* 0x00000023061f7c23 */ /* 0x041fe2000800001f */
[----:B------:R-:W-:Y:S01]  /*2250*/  FFMA R5, -R6, UR34, R5 ;  /* 0x0000002206057c23 */ /* 0x000fe20008000105 */
[C---:B------:R-:W-:Y:S01]  /*2260*/  FFMA R33, R18.reuse, UR35, R33 ;  /* 0x0000002312217c23 */ /* 0x040fe20008000021 */
[----:B------:R-:W-:Y:S01]  /*2270*/  FFMA R7, -R18, UR34, R7 ;  /* 0x0000002212077c23 */ /* 0x000fe20008000107 */
[C---:B------:R-:W-:Y:S01]  /*2280*/  FFMA R32, R10.reuse, UR36, R31 ;  /* 0x000000240a207c23 */ /* 0x040fe2000800001f */
[----:B------:R-:W-:Y:S01]  /*2290*/  FFMA R31, -R10, UR33, R5 ;  /* 0x000000210a1f7c23 */ /* 0x000fe20008000105 */
[----:B------:R-:W-:Y:S01]  /*22a0*/  FFMA R5, R13, UR37, R34 ;  /* 0x000000250d057c23 */ /* 0x000fe20008000022 */
[C---:B------:R-:W-:Y:S01]  /*22b0*/  FFMA R34, R20.reuse, UR36, R33 ;  /* 0x0000002414227c23 */ /* 0x040fe20008000021 */
[----:B------:R-:W-:Y:S01]  /*22c0*/  FFMA R33, -R20, UR33, R7 ;  /* 0x0000002114217c23 */ /* 0x000fe20008000107 */
[----:B-1----:R-:W-:Y:S06]  /*22d0*/  BRA `(.L_x_87) ;  /* 0x0000001c00387947 */ /* 0x002fec0003800000 */
.L_x_86:
[----:B------:R-:W-:-:S04]  /*22e0*/  MOV R7, 0xfffffffe ;  /* 0xfffffffe00077802 */ /* 0x000fc80000000f00 */
[----:B------:R-:W-:-:S04]  /*22f0*/  VIADDMNMX.U32 R7, R22, R7, 0x2, PT ;  /* 0x0000000216077446 */ /* 0x000fc80003800007 */
[----:B------:R-:W-:-:S04]  /*2300*/  SHF.L.U32 R10, R7, 0x2, RZ ;  /* 0x00000002070a7819 */ /* 0x000fc800000006ff */
[----:B0-----:R-:W0:Y:S02]  /*2310*/  LDC R6, c[0x2][R10+0x24] ;  /* 0x008009000a067b82 */ /* 0x001e240000000800 */
[----:B0-----:R-:W-:-:S04]  /*2320*/  SHF.R.S32.HI R7, RZ, 0x1f, R6 ;  /* 0x0000001fff077819 */ /* 0x001fc80000011406 */
.L_x_184:
[----:B------:R-:W-:Y:S05]  /*2330*/  BRX R6 -0x2340                                                                                             (*"BRANCH_TARGETS .L_x_185,.L_x_186,.L_x_187"*) ;  /* 0xffffffdc06307949 */ /* 0x000fea000383ffff */
.L_x_187:
[----:B------:R-:W-:-:S13]  /*2340*/  ISETP.NE.AND P0, PT, R22, 0x1, PT ;  /* 0x000000011600780c */ /* 0x000fda0003f05270 */
[----:B------:R-:W-:Y:S05]  /*2350*/  @P0 BRA `(.L_x_87) ;  /* 0x0000001c00180947 */ /* 0x000fea0003800000 */
[----:B------:R-:W0:Y:S01]  /*2360*/  LDS R4, [R35+UR5+0x400] ;  /* 0x0004000523047984 */ /* 0x000e220008000800 */
[----:B------:R-:W-:Y:S01]  /*2370*/  FMUL R15, R11, UR36 ;  /* 0x000000240b0f7c20 */ /* 0x000fe20008400000 */
[----:B------:R-:W-:Y:S02]  /*2380*/  FMUL R21, R13, UR36 ;  /* 0x000000240d157c20 */ /* 0x000fe40008400000 */
[----:B------:R-:W1:Y:S04]  /*2390*/  LDS R12, [R35+UR5+0x600] ;  /* 0x00060005230c7984 */ /* 0x000e680008000800 */
[----:B------:R-:W2:Y:S04]  /*23a0*/  LDS R5, [R35+UR5+0x500] ;  /* 0x0005000523057984 */ /* 0x000ea80008000800 */
[----:B------:R-:W3:Y:S04]  /*23b0*/  LDS R17, [R35+UR5+0x700] ;  /* 0x0007000523117984 */ /* 0x000ee80008000800 */
[----:B------:R-:W4:Y:S04]  /*23c0*/  LDS R7, [R35+UR5+0x580] ;  /* 0x0005800523077984 */ /* 0x000f280008000800 */
[----:B------:R-:W5:Y:S01]  /*23d0*/  LDS R19, [R35+UR5+0x780] ;  /* 0x0007800523137984 */ /* 0x000f620008000800 */
[C---:B0-----:R-:W-:Y:S01]  /*23e0*/  FFMA R10, -R4.reuse, UR33, R31 ;  /* 0x00000021040a7c23 */ /* 0x041fe2000800011f */
[C---:B------:R-:W-:Y:S01]  /*23f0*/  FFMA R6, R4.reuse, UR36, R32 ;  /* 0x0000002404067c23 */ /* 0x040fe20008000020 */
[----:B------:R-:W-:Y:S01]  /*2400*/  FFMA R4, -R4, UR37, -R15 ;  /* 0x0000002504047c23 */ /* 0x000fe2000800090f */
[C---:B-1----:R-:W-:Y:S01]  /*2410*/  FFMA R14, -R12.reuse, UR33, R33 ;  /* 0x000000210c0e7c23 */ /* 0x042fe20008000121 */
[----:B------:R-:W-:Y:S01]  /*2420*/  FFMA R10, R11, UR33, R10 ;  /* 0x000000210b0a7c23 */ /* 0x000fe2000800000a */
[C---:B------:R-:W-:Y:S01]  /*2430*/  FFMA R16, -R12.reuse, UR37, -R21 ;  /* 0x000000250c107c23 */ /* 0x040fe20008000915 */
[----:B------:R-:W-:Y:S01]  /*2440*/  FFMA R12, R12, UR36, R34 ;  /* 0x000000240c0c7c23 */ /* 0x000fe20008000022 */
[----:B------:R-:W-:Y:S01]  /*2450*/  FFMA R14, R13, UR33, R14 ;  /* 0x000000210d0e7c23 */ /* 0x000fe2000800000e */
[C---:B--2---:R-:W-:Y:S01]  /*2460*/  FFMA R4, -R5.reuse, UR35, R4 ;  /* 0x0000002305047c23 */ /* 0x044fe20008000104 */
[----:B------:R-:W-:Y:S01]  /*2470*/  FFMA R10, R5, UR34, R10 ;  /* 0x00000022050a7c23 */ /* 0x000fe2000800000a */
[----:B------:R-:W-:Y:S01]  /*2480*/  FFMA R5, R13, UR37, R12 ;  /* 0x000000250d057c23 */ /* 0x000fe2000800000c */
[C---:B---3--:R-:W-:Y:S01]  /*2490*/  FFMA R16, -R17.reuse, UR35, R16 ;  /* 0x0000002311107c23 */ /* 0x048fe20008000110 */
[----:B------:R-:W-:Y:S01]  /*24a0*/  FFMA R14, R17, UR34, R14 ;  /* 0x00000022110e7c23 */ /* 0x000fe2000800000e */
[C---:B----4-:R-:W-:Y:S01]  /*24b0*/  FFMA R31, -R7.reuse, UR34, R4 ;  /* 0x00000022071f7c23 */ /* 0x050fe20008000104 */
[----:B------:R-:W-:Y:S01]  /*24c0*/  FFMA R32, R7, UR35, R10 ;  /* 0x0000002307207c23 */ /* 0x000fe2000800000a */
[----:B------:R-:W-:Y:S01]  /*24d0*/  FFMA R4, R11, UR37, R6 ;  /* 0x000000250b047c23 */ /* 0x000fe20008000006 */
[C---:B-----5:R-:W-:Y:S01]  /*24e0*/  FFMA R33, -R19.reuse, UR34, R16 ;  /* 0x0000002213217c23 */ /* 0x060fe20008000110 */
[----:B------:R-:W-:Y:S01]  /*24f0*/  FFMA R34, R19, UR35, R14 ;  /* 0x0000002313227c23 */ /* 0x000fe2000800000e */
[----:B------:R-:W-:Y:S06]  /*2500*/  BRA `(.L_x_87) ;  /* 0x0000001800ac7947 */ /* 0x000fec0003800000 */
.L_x_185:
        /* <DEDUP_REMOVED lines=9> */
[----:B------:R-:W-:-:S03]  /*25a0*/  FFMA R32, R15, UR35, R32 ;  /* 0x000000230f207c23 */ /* 0x000fc60008000020 */
[C---:B-1----:R-:W-:Y:S01]  /*25b0*/  FFMA R6, -R5.reuse, UR33, R6 ;  /* 0x0000002105067c23 */ /* 0x042fe20008000106 */
[C---:B------:R-:W-:Y:S01]  /*25c0*/  FFMA R31, -R5.reuse, UR37, -R4 ;  /* 0x00000025051f7c23 */ /* 0x040fe20008000904 */
[----:B------:R-:W-:Y:S01]  /*25d0*/  FFMA R4, R5, UR36, R32 ;  /* 0x0000002405047c23 */ /* 0x000fe20008000020 */
[C---:B--2---:R-:W-:Y:S01]  /*25e0*/  FFMA R10, -R14.reuse, UR34, R33 ;  /* 0x000000220e0a7c23 */ /* 0x044fe20008000121 */
[C---:B------:R-:W-:Y:S01]  /*25f0*/  FFMA R6, R11.reuse, UR33, R6 ;  /* 0x000000210b067c23 */ /* 0x040fe20008000006 */
[----:B------:R-:W-:Y:S01]  /*2600*/  FFMA R34, R14, UR35, R34 ;  /* 0x000000230e227c23 */ /* 0x000fe20008000022 */
[----:B------:R-:W-:Y:S01]  /*2610*/  FFMA R4, R11, UR37, R4 ;  /* 0x000000250b047c23 */ /* 0x000fe20008000004 */
[C---:B---3--:R-:W-:Y:S01]  /*2620*/  FFMA R10, -R7.reuse, UR33, R10 ;  /* 0x00000021070a7c23 */ /* 0x048fe2000800010a */
[----:B------:R-:W-:Y:S01]  /*2630*/  FFMA R33, -R7, UR37, -R18 ;  /* 0x0000002507217c23 */ /* 0x000fe20008000912 */
[C---:B----4-:R-:W-:Y:S02]  /*2640*/  FFMA R32, R12.reuse, UR34, R6 ;  /* 0x000000220c207c23 */ /* 0x050fe40008000006 */
[----:B------:R-:W-:Y:S01]  /*2650*/  FFMA R10, R13, UR33, R10 ;  /* 0x000000210d0a7c23 */ /* 0x000fe2000800000a */
[----:B------:R-:W-:Y:S01]  /*2660*/  FFMA R6, R7, UR36, R34 ;  /* 0x0000002407067c23 */ /* 0x000fe20008000022 */
[----:B------:R-:W-:Y:S01]  /*2670*/  FFMA R31, -R12, UR35, R31 ;  /* 0x000000230c1f7c23 */ /* 0x000fe2000800011f */
[C---:B-----5:R-:W-:Y:S01]  /*2680*/  FFMA R33, -R16.reuse, UR35, R33 ;  /* 0x0000002310217c23 */ /* 0x060fe20008000121 */
[----:B------:R-:W-:Y:S01]  /*2690*/  FFMA R34, R16, UR34, R10 ;  /* 0x0000002210227c23 */ /* 0x000fe2000800000a */
[----:B------:R-:W-:Y:S01]  /*26a0*/  FFMA R5, R13, UR37, R6 ;  /* 0x000000250d057c23 */ /* 0x000fe20008000006 */
[----:B------:R-:W-:Y:S06]  /*26b0*/  BRA `(.L_x_87) ;  /* 0x0000001800407947 */ /* 0x000fec0003800000 */
.L_x_186:
[----:B------:R-:W0:Y:S01]  /*26c0*/  LDS R5, [R35+UR5+0x400] ;  /* 0x0004000523057984 */ /* 0x000e220008000800 */
[----:B------:R-:W-:-:S03]  /*26d0*/  FMUL R12, R13, UR36 ;  /* 0x000000240d0c7c20 */ /* 0x000fc60008400000 */
[----:B------:R-:W1:Y:S04]  /*26e0*/  LDS R15, [R35+UR5+0x600] ;  /* 0x00060005230f7984 */ /* 0x000e680008000800 */
[----:B------:R-:W2:Y:S04]  /*26f0*/  LDS R7, [R35+UR5+0x480] ;  /* 0x0004800523077984 */ /* 0x000ea80008000800 */
[----:B------:R-:W3:Y:S04]  /*2700*/  LDS R17, [R35+UR5+0x680] ;  /* 0x0006800523117984 */ /* 0x000ee80008000800 */
[----:B------:R-:W4:Y:S04]  /*2710*/  LDS R10, [R35+UR5+0x500] ;  /* 0x00050005230a7984 */ /* 0x000f280008000800 */
[----:B------:R-:W5:Y:S01]  /*2720*/  LDS R19, [R35+UR5+0x700] ;  /* 0x0007000523137984 */ /* 0x000f620008000800 */
[C---:B0-----:R-:W-:Y:S01]  /*2730*/  FFMA R32, R5.reuse, UR34, R32 ;  /* 0x0000002205207c23 */ /* 0x041fe20008000020 */
[----:B------:R-:W-:Y:S01]  /*2740*/  FFMA R31, -R5, UR35, R31 ;  /* 0x00000023051f7c23 */ /* 0x000fe2000800011f */
[C---:B-1----:R-:W-:Y:S01]  /*2750*/  FFMA R33, -R15.reuse, UR35, R33 ;  /* 0x000000230f217c23 */ /* 0x042fe20008000121 */
[----:B------:R-:W-:Y:S01]  /*2760*/  FFMA R34, R15, UR34, R34 ;  /* 0x000000220f227c23 */ /* 0x000fe20008000022 */
[C---:B--2---:R-:W-:Y:S01]  /*2770*/  FFMA R32, R7.reuse, UR35, R32 ;  /* 0x0000002307207c23 */ /* 0x044fe20008000020 */
[----:B------:R-:W-:Y:S01]  /*2780*/  FFMA R5, -R7, UR34, R31 ;  /* 0x0000002207057c23 */ /* 0x000fe2000800011f */
[----:B------:R-:W-:Y:S01]  /*2790*/  FMUL R31, R11, UR36 ;  /* 0x000000240b1f7c20 */ /* 0x000fe20008400000 */
[C---:B---3--:R-:W-:Y:S01]  /*27a0*/  FFMA R6, -R17.reuse, UR34, R33 ;  /* 0x0000002211067c23 */ /* 0x048fe20008000121 */
[----:B------:R-:W-:Y:S01]  /*27b0*/  FFMA R34, R17, UR35, R34 ;  /* 0x0000002311227c23 */ /* 0x000fe20008000022 */
[C---:B----4-:R-:W-:Y:S01]  /*27c0*/  FFMA R4, R10.reuse, UR36, R32 ;  /* 0x000000240a047c23 */ /* 0x050fe20008000020 */
[C---:B------:R-:W-:Y:S01]  /*27d0*/  FFMA R31, -R10.reuse, UR37, -R31 ;  /* 0x000000250a1f7c23 */ /* 0x040fe2000800091f */
[----:B------:R-:W-:Y:S01]  /*27e0*/  FFMA R32, -R10, UR33, R5 ;  /* 0x000000210a207c23 */ /* 0x000fe20008000105 */
[C---:B-----5:R-:W-:Y:S01]  /*27f0*/  FFMA R10, -R19.reuse, UR33, R6 ;  /* 0x00000021130a7c23 */ /* 0x060fe20008000106 */
[C---:B------:R-:W-:Y:S01]  /*2800*/  FFMA R6, R19.reuse, UR36, R34 ;  /* 0x0000002413067c23 */ /* 0x040fe20008000022 */
[----:B------:R-:W-:Y:S01]  /*2810*/  FFMA R33, -R19, UR37, -R12 ;  /* 0x0000002513217c23 */ /* 0x000fe2000800090c */
[C---:B------:R-:W-:Y:S01]  /*2820*/  FFMA R32, R11.reuse, UR33, R32 ;  /* 0x000000210b207c23 */ /* 0x040fe20008000020 */
[----:B------:R-:W-:Y:S01]  /*2830*/  FFMA R4, R11, UR37, R4 ;  /* 0x000000250b047c23 */ /* 0x000fe20008000004 */
[C---:B------:R-:W-:Y:S01]  /*2840*/  FFMA R34, R13.reuse, UR33, R10 ;  /* 0x000000210d227c23 */ /* 0x040fe2000800000a */
[----:B------:R-:W-:Y:S01]  /*2850*/  FFMA R5, R13, UR37, R6 ;  /* 0x000000250d057c23 */ /* 0x000fe20008000006 */
[----:B------:R-:W-:Y:S06]  /*2860*/  BRA `(.L_x_87) ;  /* 0x0000001400d47947 */ /* 0x000fec0003800000 */
.L_x_85:
[----:B------:R-:W-:-:S09]  /*2870*/  UISETP.NE.AND UP0, UPT, UR4, 0x4, UPT ;  /* 0x000000040400788c */ /* 0x000fd2000bf05270 */
[----:B------:R-:W-:Y:S05]  /*2880*/  BRA.U !UP0, `(.L_x_88) ;  /* 0x0000000d08f07547 */ /* 0x000fea000b800000 */
[----:B------:R-:W-:-:S09]  /*2890*/  UISETP.NE.AND UP0, UPT, UR4, URZ, UPT ;  /* 0x000000ff0400728c */ /* 0x000fd2000bf05270 */
[----:B------:R-:W-:Y:S05]  /*28a0*/  BRA.U UP0, `(.L_x_89) ;  /* 0x0000000500807547 */ /* 0x000fea000b800000 */
[----:B------:R-:W-:Y:S05]  /*28b0*/  @P3 BRA `(.L_x_90) ;  /* 0x00000000004c3947 */ /* 0x000fea0003800000 */
[----:B------:R-:W0:Y:S04]  /*28c0*/  LDS R16, [R35+UR5+0x580] ;  /* 0x0005800523107984 */ /* 0x000e280008000800 */
[----:B------:R-:W1:Y:S04]  /*28d0*/  LDS R33, [R35+UR5+0x780] ;  /* 0x0007800523217984 */ /* 0x000e680008000800 */
[----:B------:R-:W2:Y:S04]  /*28e0*/  LDS R7, [R35+UR5+0x480] ;  /* 0x0004800523077984 */ /* 0x000ea80008000800 */
[----:B------:R-:W3:Y:S04]  /*28f0*/  LDS R10, [R35+UR5+0x680] ;  /* 0x00068005230a7984 */ /* 0x000ee80008000800 */
[----:B------:R-:W4:Y:S04]  /*2900*/  LDS R14, [R35+UR5+0x500] ;  /* 0x00050005230e7984 */ /* 0x000f280008000800 */
[----:B------:R-:W5:Y:S01]  /*2910*/  LDS R15, [R35+UR5+0x700] ;  /* 0x00070005230f7984 */ /* 0x000f620008000800 */
[----:B0-----:R-:W-:Y:S01]  /*2920*/  FMUL R6, R16, -UR31 ;  /* 0x8000001f10067c20 */ /* 0x001fe20008400000 */
[----:B-1----:R-:W-:-:S04]  /*2930*/  FMUL R12, R33, -UR31 ;  /* 0x8000001f210c7c20 */ /* 0x002fc80008400000 */
[----:B------:R0:W-:Y:S01]  /*2940*/  STS [R35+UR5+0x1700], R6 ;  /* 0x0017000623007988 */ /* 0x0001e20008000805 */
[----:B--2---:R-:W-:-:S03]  /*2950*/  FMUL R7, R7, UR35 ;  /* 0x0000002307077c20 */ /* 0x004fc60008400000 */
[----:B------:R0:W-:Y:S01]  /*2960*/  STS [R35+UR5+0x1780], R12 ;  /* 0x0017800c23007988 */ /* 0x0001e20008000805 */
[----:B---3--:R-:W-:Y:S01]  /*2970*/  FMUL R10, R10, UR35 ;  /* 0x000000230a0a7c20 */ /* 0x008fe20008400000 */
[----:B------:R-:W-:-:S03]  /*2980*/  FFMA R7, R28, R11, -R7 ;  /* 0x0000000b1c077223 */ /* 0x000fc60000000807 */
[----:B------:R-:W-:Y:S01]  /*2990*/  FFMA R10, R28, R13, -R10 ;  /* 0x0000000d1c0a7223 */ /* 0x000fe2000000080a */
[----:B----4-:R-:W-:-:S03]  /*29a0*/  FFMA R7, -R14, UR34, R7 ;  /* 0x000000220e077c23 */ /* 0x010fc60008000107 */
[----:B-----5:R-:W-:Y:S01]  /*29b0*/  FFMA R10, -R15, UR34, R10 ;  /* 0x000000220f0a7c23 */ /* 0x020fe2000800010a */
[----:B------:R-:W-:-:S03]  /*29c0*/  FFMA R31, -R16, UR33, R7 ;  /* 0x00000021101f7c23 */ /* 0x000fc60008000107 */
[----:B------:R-:W-:Y:S01]  /*29d0*/  FFMA R33, -R33, UR33, R10 ;  /* 0x0000002121217c23 */ /* 0x000fe2000800010a */
[----:B0-----:R-:W-:Y:S06]  /*29e0*/  BRA `(.L_x_87) ;  /* 0x0000001400747947 */ /* 0x001fec0003800000 */
.L_x_90:
[----:B------:R-:W-:-:S04]  /*29f0*/  MOV R7, 0xfffffffe ;  /* 0xfffffffe00077802 */ /* 0x000fc80000000f00 */
[----:B------:R-:W-:-:S04]  /*2a00*/  VIADDMNMX.U32 R7, R22, R7, 0x2, PT ;  /* 0x0000000216077446 */ /* 0x000fc80003800007 */
[----:B------:R-:W-:-:S04]  /*2a10*/  SHF.L.U32 R10, R7, 0x2, RZ ;  /* 0x00000002070a7819 */ /* 0x000fc800000006ff */
[----:B0-----:R-:W0:Y:S02]  /*2a20*/  LDC R6, c[0x2][R10+0x30] ;  /* 0x00800c000a067b82 */ /* 0x001e240000000800 */
[----:B0-----:R-:W-:-:S04]  /*2a30*/  SHF.R.S32.HI R7, RZ, 0x1f, R6 ;  /* 0x0000001fff077819 */ /* 0x001fc80000011406 */
.L_x_188:
[----:B------:R-:W-:Y:S05]  /*2a40*/  BRX R6 -0x2a50                                                                                             (*"BRANCH_TARGETS .L_x_189,.L_x_190,.L_x_191"*) ;  /* 0xffffffd4066c7949 */ /* 0x000fea000383ffff */
.L_x_191:
[----:B------:R-:W-:-:S13]  /*2a50*/  ISETP.NE.AND P0, PT, R22, 0x1, PT ;  /* 0x000000011600780c */ /* 0x000fda0003f05270 */
[----:B------:R-:W-:Y:S05]  /*2a60*/  @P0 BRA `(.L_x_87) ;  /* 0x0000001400540947 */ /* 0x000fea0003800000 */
[----:B------:R-:W0:Y:S01]  /*2a70*/  LDS R10, [R35+UR5+0x400] ;  /* 0x00040005230a7984 */ /* 0x000e220008000800 */
[----:B------:R-:W1:Y:S03]  /*2a80*/  LDC.64 R6, c[0x0][0x3d0] ;  /* 0x0000f400ff067b82 */ /* 0x000e660000000a00 */
[----:B------:R-:W2:Y:S04]  /*2a90*/  LDS R14, [R35+UR5+0x600] ;  /* 0x00060005230e7984 */ /* 0x000ea80008000800 */
[----:B------:R-:W3:Y:S04]  /*2aa0*/  LDS R15, [R35+UR5+0x500] ;  /* 0x00050005230f7984 */ /* 0x000ee80008000800 */
[----:B------:R-:W4:Y:S04]  /*2ab0*/  LDS R17, [R35+UR5+0x700] ;  /* 0x0007000523117984 */ /* 0x000f280008000800 */
[----:B------:R-:W5:Y:S04]  /*2ac0*/  LDS R31, [R35+UR5+0x580] ;  /* 0x00058005231f7984 */ /* 0x000f680008000800 */
[----:B------:R-:W5:Y:S01]  /*2ad0*/  LDS R33, [R35+UR5+0x780] ;  /* 0x0007800523217984 */ /* 0x000f620008000800 */
[----:B-1----:R-:W-:Y:S01]  /*2ae0*/  FMUL R19, R11, R6 ;  /* 0x000000060b137220 */ /* 0x002fe20000400000 */
[----:B0-----:R-:W-:-:S03]  /*2af0*/  FMUL R12, R24, R10 ;  /* 0x0000000a180c7220 */ /* 0x001fc60000400000 */
[----:B------:R-:W-:Y:S01]  /*2b00*/  FFMA R10, -R10, R7, -R19 ;  /* 0x000000070a0a7223 */ /* 0x000fe20000000913 */
[----:B------:R-:W-:Y:S01]  /*2b10*/  FFMA R12, R25, R11, R12 ;  /* 0x0000000b190c7223 */ /* 0x000fe2000000000c */
[----:B--2---:R-:W-:Y:S01]  /*2b20*/  FMUL R16, R24, R14 ;  /* 0x0000000e18107220 */ /* 0x004fe20000400000 */
[----:B------:R-:W-:Y:S01]  /*2b30*/  FMUL R11, R13, R6 ;  /* 0x000000060d0b7220 */ /* 0x000fe20000400000 */
[----:B------:R-:W-:Y:S01]  /*2b40*/  FADD R6, -R6, UR34 ;  /* 0x0000002206067e21 */ /* 0x000fe20008000100 */
[----:B---3--:R-:W-:Y:S01]  /*2b50*/  FFMA R10, -R15, UR35, R10 ;  /* 0x000000230f0a7c23 */ /* 0x008fe2000800010a */
[----:B------:R-:W-:Y:S01]  /*2b60*/  FFMA R13, R25, R13, R16 ;  /* 0x0000000d190d7223 */ /* 0x000fe20000000010 */
[----:B------:R-:W-:Y:S01]  /*2b70*/  FFMA R14, -R14, R7, -R11 ;  /* 0x000000070e0e7223 */ /* 0x000fe2000000090b */
[----:B------:R-:W-:Y:S01]  /*2b80*/  FFMA R12, R15, R6, R12 ;  /* 0x000000060f0c7223 */ /* 0x000fe2000000000c */
[----:B------:R-:W-:Y:S01]  /*2b90*/  FADD R7, -R7, UR35 ;  /* 0x0000002307077e21 */ /* 0x000fe20008000100 */
[----:B----4-:R-:W-:Y:S01]  /*2ba0*/  FFMA R6, R6, R17, R13 ;  /* 0x0000001106067223 */ /* 0x010fe2000000000d */
[----:B------:R-:W-:-:S02]  /*2bb0*/  FFMA R14, -R17, UR35, R14 ;  /* 0x00000023110e7c23 */ /* 0x000fc4000800010e */
[C---:B-----5:R-:W-:Y:S01]  /*2bc0*/  FFMA R32, R31.reuse, R7, R12 ;  /* 0x000000071f207223 */ /* 0x060fe2000000000c */
[----:B------:R-:W-:Y:S01]  /*2bd0*/  FFMA R31, -R31, UR34, R10 ;  /* 0x000000221f1f7c23 */ /* 0x000fe2000800010a */
[----:B------:R-:W-:Y:S01]  /*2be0*/  FFMA R34, R7, R33, R6 ;  /* 0x0000002107227223 */ /* 0x000fe20000000006 */
[----:B------:R-:W-:Y:S01]  /*2bf0*/  FFMA R33, -R33, UR34, R14 ;  /* 0x0000002221217c23 */ /* 0x000fe2000800010e */
[----:B------:R-:W-:Y:S06]  /*2c00*/  BRA `(.L_x_87) ;  /* 0x0000001000ec7947 */ /* 0x000fec0003800000 */
.L_x_189:
[----:B------:R-:W0:Y:S01]  /*2c10*/  LDS R10, [R35+UR5+0x480] ;  /* 0x00048005230a7984 */ /* 0x000e220008000800 */
[----:B------:R-:W1:Y:S03]  /*2c20*/  LDC.64 R6, c[0x0][0x3d0] ;  /* 0x0000f400ff067b82 */ /* 0x000e660000000a00 */
[----:B------:R-:W2:Y:S04]  /*2c30*/  LDS R16, [R35+UR5+0x680] ;  /* 0x0006800523107984 */ /* 0x000ea80008000800 */
[----:B------:R-:W3:Y:S04]  /*2c40*/  LDS R14, [R35+UR5+0x400] ;  /* 0x00040005230e7984 */ /* 0x000ee80008000800 */
[----:B------:R-:W4:Y:S04]  /*2c50*/  LDS R19, [R35+UR5+0x600] ;  /* 0x0006000523137984 */ /* 0x000f280008000800 */
[----:B------:R-:W5:Y:S04]  /*2c60*/  LDS R34, [R35+UR5+0x780] ;  /* 0x0007800523227984 */ /* 0x000f680008000800 */
[----:B------:R-:W5:Y:S01]  /*2c70*/  LDS R15, [R35+UR5+0x580] ;  /* 0x00058005230f7984 */ /* 0x000f620008000800 */
[-C--:B-1----:R-:W-:Y:S01]  /*2c80*/  FMUL R17, R11, R6.reuse ;  /* 0x000000060b117220 */ /* 0x082fe20000400000 */
[----:B------:R-:W-:Y:S01]  /*2c90*/  FMUL R21, R13, R6 ;  /* 0x000000060d157220 */ /* 0x000fe20000400000 */
[----:B0-----:R-:W-:-:S02]  /*2ca0*/  FMUL R12, R29, R10 ;  /* 0x0000000a1d0c7220 */ /* 0x001fc40000400000 */
[-C--:B------:R-:W-:Y:S01]  /*2cb0*/  FFMA R10, R10, -R7.reuse, -R17 ;  /* 0x800000070a0a7223 */ /* 0x080fe20000000811 */
[----:B--2---:R-:W-:Y:S01]  /*2cc0*/  FMUL R18, R29, R16 ;  /* 0x000000101d127220 */ /* 0x004fe20000400000 */
[----:B---3--:R-:W-:Y:S01]  /*2cd0*/  FFMA R12, R23, R14, R12 ;  /* 0x0000000e170c7223 */ /* 0x008fe2000000000c */
[----:B------:R-:W-:Y:S01]  /*2ce0*/  FADD R14, -R7, UR33 ;  /* 0x00000021070e7e21 */ /* 0x000fe20008000100 */
[----:B------:R-:W-:Y:S01]  /*2cf0*/  FFMA R7, R16, -R7, -R21 ;  /* 0x8000000710077223 */ /* 0x000fe20000000815 */
[----:B----4-:R-:W-:Y:S02]  /*2d00*/  FFMA R18, R23, R19, R18 ;  /* 0x0000001317127223 */ /* 0x010fe40000000012 */
[-C--:B------:R-:W-:Y:S02]  /*2d10*/  FFMA R12, R11, R14.reuse, R12 ;  /* 0x0000000e0b0c7223 */ /* 0x080fe4000000000c */
[----:B------:R-:W-:Y:S01]  /*2d20*/  FFMA R18, R13, R14, R18 ;  /* 0x0000000e0d127223 */ /* 0x000fe20000000012 */
[C---:B-----5:R-:W-:Y:S01]  /*2d30*/  FFMA R33, -R34.reuse, UR35, R7 ;  /* 0x0000002322217c23 */ /* 0x060fe20008000107 */
[C---:B------:R-:W-:Y:S01]  /*2d40*/  FFMA R31, -R15.reuse, UR35, R10 ;  /* 0x000000230f1f7c23 */ /* 0x040fe2000800010a */
[----:B------:R-:W-:Y:S01]  /*2d50*/  FFMA R32, R15, UR34, R12 ;  /* 0x000000220f207c23 */ /* 0x000fe2000800000c */
[----:B------:R-:W-:Y:S01]  /*2d60*/  FFMA R34, R34, UR34, R18 ;  /* 0x0000002222227c23 */ /* 0x000fe20008000012 */
[----:B------:R-:W-:Y:S06]  /*2d70*/  BRA `(.L_x_87) ;  /* 0x0000001000907947 */ /* 0x000fec0003800000 */
.L_x_190:
        /* <DEDUP_REMOVED lines=8> */
[C---:B0-----:R-:W-:Y:S01]  /*2e00*/  FMUL R7, R27.reuse, R10 ;  /* 0x0000000a1b077220 */ /* 0x041fe20000400000 */
[----:B-1----:R-:W-:-:S03]  /*2e10*/  FMUL R15, R27, R16 ;  /* 0x000000101b0f7220 */ /* 0x002fc60000400000 */
[C---:B--2---:R-:W-:Y:S01]  /*2e20*/  FFMA R7, R26.reuse, R6, R7 ;  /* 0x000000061a077223 */ /* 0x044fe20000000007 */
[----:B---3--:R-:W-:-:S03]  /*2e30*/  FFMA R15, R26, R14, R15 ;  /* 0x0000000e1a0f7223 */ /* 0x008fc6000000000f */
[C---:B----4-:R-:W-:Y:S01]  /*2e40*/  FFMA R32, -R12.reuse, UR33, R7 ;  /* 0x000000210c207c23 */ /* 0x050fe20008000107 */
[----:B------:R-:W-:Y:S01]  /*2e50*/  FFMA R31, R12, -UR37, -R31 ;  /* 0x800000250c1f7c23 */ /* 0x000fe2000800081f */
[C---:B-----5:R-:W-:Y:S02]  /*2e60*/  FFMA R34, -R18.reuse, UR33, R15 ;  /* 0x0000002112227c23 */ /* 0x060fe4000800010f */
[----:B------:R-:W-:Y:S01]  /*2e70*/  FFMA R32, R11, UR33, R32 ;  /* 0x000000210b207c23 */ /* 0x000fe20008000020 */
[----:B------:R-:W-:Y:S01]  /*2e80*/  FFMA R33, R18, -UR37, -R33 ;  /* 0x8000002512217c23 */ /* 0x000fe20008000821 */
[----:B------:R-:W-:Y:S01]  /*2e90*/  FFMA R34, R13, UR33, R34 ;  /* 0x000000210d227c23 */ /* 0x000fe20008000022 */
[----:B------:R-:W-:Y:S06]  /*2ea0*/  BRA `(.L_x_87) ;  /* 0x0000001000447947 */ /* 0x000fec0003800000 */
.L_x_89:
[----:B------:R-:W-:-:S04]  /*2eb0*/  UIADD3 UR6, UPT, UPT, UR30, -0x4, URZ ;  /* 0xfffffffc1e067890 */ /* 0x000fc8000fffe0ff */
[----:B------:R-:W-:-:S09]  /*2ec0*/  UISETP.GE.AND UP0, UPT, UR4, UR6, UPT ;  /* 0x000000060400728c */ /* 0x000fd2000bf06270 */
[----:B------:R-:W-:Y:S05]  /*2ed0*/  BRA.U UP0, `(.L_x_91) ;  /* 0x00000005006c7547 */ /* 0x000fea000b800000 */
[----:B------:R-:W-:Y:S05]  /*2ee0*/  @P3 BRA `(.L_x_92) ;  /* 0x00000000004c3947 */ /* 0x000fea0003800000 */
[----:B------:R-:W1:Y:S01]  /*2ef0*/  LDS R5, [R35+UR5+0x480] ;  /* 0x0004800523057984 */ /* 0x000e620008000800 */
[----:B------:R-:W-:Y:S01]  /*2f00*/  FFMA R4, R11, UR33, R31 ;  /* 0x000000210b047c23 */ /* 0x000fe2000800001f */
[----:B------:R-:W-:Y:S02]  /*2f10*/  FFMA R33, R13, UR33, R33 ;  /* 0x000000210d217c23 */ /* 0x000fe40008000021 */
[----:B0-----:R-:W0:Y:S04]  /*2f20*/  LDS R6, [R35+UR5+0x680] ;  /* 0x0006800523067984 */ /* 0x001e280008000800 */
[----:B------:R-:W2:Y:S04]  /*2f30*/  LDS R7, [R35+UR5+0x500] ;  /* 0x0005000523077984 */ /* 0x000ea80008000800 */
[----:B------:R-:W3:Y:S04]  /*2f40*/  LDS R10, [R35+UR5+0x700] ;  /* 0x00070005230a7984 */ /* 0x000ee80008000800 */
[----:B------:R-:W4:Y:S04]  /*2f50*/  LDS R15, [R35+UR5+0x580] ;  /* 0x00058005230f7984 */ /* 0x000f280008000800 */
[----:B------:R-:W5:Y:S01]  /*2f60*/  LDS R12, [R35+UR5+0x780] ;  /* 0x00078005230c7984 */ /* 0x000f620008000800 */
[----:B-1----:R-:W-:Y:S01]  /*2f70*/  FFMA R4, R5, UR34, R4 ;  /* 0x0000002205047c23 */ /* 0x002fe20008000004 */
[----:B0-----:R-:W-:-:S03]  /*2f80*/  FFMA R5, R6, UR34, R33 ;  /* 0x0000002206057c23 */ /* 0x001fc60008000021 */
[----:B--2---:R-:W-:Y:S01]  /*2f90*/  FFMA R6, R7, UR35, R4 ;  /* 0x0000002307067c23 */ /* 0x004fe20008000004 */
[----:B------:R-:W-:Y:S01]  /*2fa0*/  FFMA R4, R11, UR37, R32 ;  /* 0x000000250b047c23 */ /* 0x000fe20008000020 */
[----:B---3--:R-:W-:Y:S01]  /*2fb0*/  FFMA R7, R10, UR35, R5 ;  /* 0x000000230a077c23 */ /* 0x008fe20008000005 */
[----:B------:R-:W-:Y:S01]  /*2fc0*/  FFMA R5, R13, UR37, R34 ;  /* 0x000000250d057c23 */ /* 0x000fe20008000022 */
[C---:B----4-:R-:W-:Y:S01]  /*2fd0*/  FFMA R32, R15.reuse, UR36, R6 ;  /* 0x000000240f207c23 */ /* 0x050fe20008000006 */
[----:B------:R-:W-:Y:S01]  /*2fe0*/  FMUL R31, R15, -UR15 ;  /* 0x8000000f0f1f7c20 */ /* 0x000fe20008400000 */
[C---:B-----5:R-:W-:Y:S01]  /*2ff0*/  FFMA R34, R12.reuse, UR36, R7 ;  /* 0x000000240c227c23 */ /* 0x060fe20008000007 */
[----:B------:R-:W-:Y:S01]  /*3000*/  FMUL R33, R12, -UR15 ;  /* 0x8000000f0c217c20 */ /* 0x000fe20008400000 */
[----:B------:R-:W-:Y:S06]  /*3010*/  BRA `(.L_x_87) ;  /* 0x0000000c00e87947 */ /* 0x000fec0003800000 */
.L_x_92:
[----:B------:R-:W-:-:S04]  /*3020*/  MOV R7, 0xfffffffe ;  /* 0xfffffffe00077802 */ /* 0x000fc80000000f00 */
[----:B------:R-:W-:-:S04]  /*3030*/  VIADDMNMX.U32 R7, R22, R7, 0x2, PT ;  /* 0x0000000216077446 */ /* 0x000fc80003800007 */
[----:B------:R-:W-:-:S04]  /*3040*/  SHF.L.U32 R10, R7, 0x2, RZ ;  /* 0x00000002070a7819 */ /* 0x000fc800000006ff */
[----:B0-----:R-:W0:Y:S02]  /*3050*/  LDC R6, c[0x2][R10+0x48] ;  /* 0x008012000a067b82 */ /* 0x001e240000000800 */
[----:B0-----:R-:W-:-:S04]  /*3060*/  SHF.R.S32.HI R7, RZ, 0x1f, R6 ;  /* 0x0000001fff077819 */ /* 0x001fc80000011406 */
.L_x_192:
[----:B------:R-:W-:Y:S05]  /*3070*/  BRX R6 -0x3080                                                                                             (*"BRANCH_TARGETS .L_x_193,.L_x_194,.L_x_195"*) ;  /* 0xffffffcc06e07949 */ /* 0x000fea000383ffff */
.L_x_195:
[----:B------:R-:W-:-:S13]  /*3080*/  ISETP.NE.AND P0, PT, R22, 0x1, PT ;  /* 0x000000011600780c */ /* 0x000fda0003f05270 */
[----:B------:R-:W-:Y:S05]  /*3090*/  @P0 BRA `(.L_x_87) ;  /* 0x0000000c00c80947 */ /* 0x000fea0003800000 */
[----:B------:R-:W0:Y:S04]  /*30a0*/  LDS R7, [R35+UR5+0x400] ;  /* 0x0004000523077984 */ /* 0x000e280008000800 */
[----:B------:R-:W1:Y:S04]  /*30b0*/  LDS R12, [R35+UR5+0x600] ;  /* 0x00060005230c7984 */ /* 0x000e680008000800 */
[----:B------:R-:W2:Y:S04]  /*30c0*/  LDS R5, [R35+UR5+0x500] ;  /* 0x0005000523057984 */ /* 0x000ea80008000800 */
[----:B------:R-:W3:Y:S04]  /*30d0*/  LDS R15, [R35+UR5+0x700] ;  /* 0x00070005230f7984 */ /* 0x000ee80008000800 */
[----:B------:R-:W4:Y:S04]  /*30e0*/  LDS R10, [R35+UR5+0x580] ;  /* 0x00058005230a7984 */ /* 0x000f280008000800 */
[----:B------:R-:W5:Y:S01]  /*30f0*/  LDS R14, [R35+UR5+0x780] ;  /* 0x00078005230e7984 */ /* 0x000f620008000800 */
[----:B0-----:R-:W-:Y:S01]  /*3100*/  FFMA R4, -R7, UR33, R31 ;  /* 0x0000002107047c23 */ /* 0x001fe2000800011f */
[----:B-1----:R-:W-:-:S03]  /*3110*/  FFMA R6, -R12, UR33, R33 ;  /* 0x000000210c067c23 */ /* 0x002fc60008000121 */
[----:B------:R-:W-:Y:S01]  /*3120*/  FFMA R4, R11, UR33, R4 ;  /* 0x000000210b047c23 */ /* 0x000fe20008000004 */
[----:B------:R-:W-:-:S03]  /*3130*/  FFMA R6, R13, UR33, R6 ;  /* 0x000000210d067c23 */ /* 0x000fc60008000006 */
[----:B--2---:R-:W-:Y:S01]  /*3140*/  FFMA R5, R5, UR34, R4 ;  /* 0x0000002205057c23 */ /* 0x004fe20008000004 */
[----:B------:R-:W-:Y:S01]  /*3150*/  FFMA R4, R7, UR36, R32 ;  /* 0x0000002407047c23 */ /* 0x000fe20008000020 */
[----:B---3--:R-:W-:Y:S01]  /*3160*/  FFMA R7, R15, UR34, R6 ;  /* 0x000000220f077c23 */ /* 0x008fe20008000006 */
[----:B------:R-:W-:Y:S02]  /*3170*/  FFMA R6, R12, UR36, R34 ;  /* 0x000000240c067c23 */ /* 0x000fe40008000022 */
[----:B------:R-:W-:Y:S01]  /*3180*/  FFMA R4, R11, UR37, R4 ;  /* 0x000000250b047c23 */ /* 0x000fe20008000004 */
[----:B----4-:R-:W-:Y:S01]  /*3190*/  FFMA R32, R10, UR35, R5 ;  /* 0x000000230a207c23 */ /* 0x010fe20008000005 */
[----:B------:R-:W-:Y:S01]  /*31a0*/  FFMA R5, R13, UR37, R6 ;  /* 0x000000250d057c23 */ /* 0x000fe20008000006 */
[----:B-----5:R-:W-:Y:S01]  /*31b0*/  FFMA R34, R14, UR35, R7 ;  /* 0x000000230e227c23 */ /* 0x020fe20008000007 */
[----:B------:R-:W-:Y:S06]  /*31c0*/  BRA `(.L_x_87) ;  /* 0x0000000c007c7947 */ /* 0x000fec0003800000 */
.L_x_193:
[----:B------:R-:W0:Y:S04]  /*31d0*/  LDS R7, [R35+UR5+0x400] ;  /* 0x0004000523077984 */ /* 0x000e280008000800 */
[----:B------:R-:W1:Y:S04]  /*31e0*/  LDS R12, [R35+UR5+0x600] ;  /* 0x00060005230c7984 */ /* 0x000e680008000800 */
[----:B------:R-:W2:Y:S04]  /*31f0*/  LDS R15, [R35+UR5+0x480] ;  /* 0x00048005230f7984 */ /* 0x000ea80008000800 */
[----:B------:R-:W3:Y:S04]  /*3200*/  LDS R14, [R35+UR5+0x680] ;  /* 0x00068005230e7984 */ /* 0x000ee80008000800 */
[----:B------:R-:W4:Y:S04]  /*3210*/  LDS R10, [R35+UR5+0x580] ;  /* 0x00058005230a7984 */ /* 0x000f280008000800 */
[----:B------:R-:W5:Y:S01]  /*3220*/  LDS R16, [R35+UR5+0x780] ;  /* 0x0007800523107984 */ /* 0x000f620008000800 */
[C---:B0-----:R-:W-:Y:S01]  /*3230*/  FFMA R4, -R7.reuse, UR34, R31 ;  /* 0x0000002207047c23 */ /* 0x041fe2000800011f */
[----:B------:R-:W-:Y:S01]  /*3240*/  FFMA R32, R7, UR35, R32 ;  /* 0x0000002307207c23 */ /* 0x000fe20008000020 */
[C---:B-1----:R-:W-:Y:S01]  /*3250*/  FFMA R5, -R12.reuse, UR34, R33 ;  /* 0x000000220c057c23 */ /* 0x042fe20008000121 */
[----:B------:R-:W-:Y:S01]  /*3260*/  FFMA R34, R12, UR35, R34 ;  /* 0x000000230c227c23 */ /* 0x000fe20008000022 */
[----:B--2---:R-:W-:-:S02]  /*3270*/  FFMA R4, -R15, UR33, R4 ;  /* 0x000000210f047c23 */ /* 0x004fc40008000104 */
[C---:B---3--:R-:W-:Y:S02]  /*3280*/  FFMA R6, -R14.reuse, UR33, R5 ;  /* 0x000000210e067c23 */ /* 0x048fe40008000105 */
[----:B------:R-:W-:Y:S01]  /*3290*/  FFMA R5, R11, UR33, R4 ;  /* 0x000000210b057c23 */ /* 0x000fe20008000004 */
[----:B------:R-:W-:Y:S01]  /*32a0*/  FFMA R4, R15, UR36, R32 ;  /* 0x000000240f047c23 */ /* 0x000fe20008000020 */
[----:B------:R-:W-:Y:S01]  /*32b0*/  FFMA R7, R13, UR33, R6 ;  /* 0x000000210d077c23 */ /* 0x000fe20008000006 */
[----:B------:R-:W-:Y:S01]  /*32c0*/  FFMA R6, R14, UR36, R34 ;  /* 0x000000240e067c23 */ /* 0x000fe20008000022 */
[----:B----4-:R-:W-:Y:S01]  /*32d0*/  FFMA R32, R10, UR34, R5 ;  /* 0x000000220a207c23 */ /* 0x010fe20008000005 */
[----:B------:R-:W-:Y:S01]  /*32e0*/  FFMA R4, R11, UR37, R4 ;  /* 0x000000250b047c23 */ /* 0x000fe20008000004 */
[----:B-----5:R-:W-:Y:S01]  /*32f0*/  FFMA R34, R16, UR34, R7 ;  /* 0x0000002210227c23 */ /* 0x020fe20008000007 */
[----:B------:R-:W-:Y:S01]  /*3300*/  FFMA R5, R13, UR37, R6 ;  /* 0x000000250d057c23 */ /* 0x000fe20008000006 */
[----:B------:R-:W-:Y:S06]  /*3310*/  BRA `(.L_x_87) ;  /* 0x0000000c00287947 */ /* 0x000fec0003800000 */
.L_x_194:
        /* <DEDUP_REMOVED lines=10> */
[C---:B--2---:R-:W-:Y:S01]  /*33c0*/  FFMA R4, -R7.reuse, UR34, R4 ;  /* 0x0000002207047c23 */ /* 0x044fe20008000104 */
[----:B------:R-:W-:Y:S01]  /*33d0*/  FFMA R32, R7, UR35, R32 ;  /* 0x0000002307207c23 */ /* 0x000fe20008000020 */
[C---:B---3--:R-:W-:Y:S01]  /*33e0*/  FFMA R5, -R12.reuse, UR34, R5 ;  /* 0x000000220c057c23 */ /* 0x048fe20008000105 */
[----:B------:R-:W-:Y:S01]  /*33f0*/  FFMA R34, R12, UR35, R34 ;  /* 0x000000230c227c23 */ /* 0x000fe20008000022 */
[C---:B----4-:R-:W-:Y:S01]  /*3400*/  FFMA R6, -R15.reuse, UR33, R4 ;  /* 0x000000210f067c23 */ /* 0x050fe20008000104 */
[----:B------:R-:W-:Y:S01]  /*3410*/  FFMA R4, R15, UR36, R32 ;  /* 0x000000240f047c23 */ /* 0x000fe20008000020 */
[C---:B-----5:R-:W-:Y:S01]  /*3420*/  FFMA R12, -R14.reuse, UR33, R5 ;  /* 0x000000210e0c7c23 */ /* 0x060fe20008000105 */
[----:B------:R-:W-:Y:S01]  /*3430*/  FFMA R10, R14, UR36, R34 ;  /* 0x000000240e0a7c23 */ /* 0x000fe20008000022 */
[C---:B------:R-:W-:Y:S01]  /*3440*/  FFMA R32, R11.reuse, UR33, R6 ;  /* 0x000000210b207c23 */ /* 0x040fe20008000006 */
[----:B------:R-:W-:Y:S01]  /*3450*/  FFMA R4, R11, UR37, R4 ;  /* 0x000000250b047c23 */ /* 0x000fe20008000004 */
[C---:B------:R-:W-:Y:S01]  /*3460*/  FFMA R34, R13.reuse, UR33, R12 ;  /* 0x000000210d227c23 */ /* 0x040fe2000800000c */
[----:B------:R-:W-:Y:S01]  /*3470*/  FFMA R5, R13, UR37, R10 ;  /* 0x000000250d057c23 */ /* 0x000fe2000800000a */
[----:B------:R-:W-:Y:S06]  /*3480*/  BRA `(.L_x_87) ;  /* 0x0000000800cc7947 */ /* 0x000fec0003800000 */
.L_x_91:
[----:B0-----:R-:W0:Y:S08]  /*3490*/  @!P3 LDC R6, c[0x0][0x3d4] ;  /* 0x0000f500ff06bb82 */ /* 0x001e300000000800 */
[----:B------:R-:W1:Y:S01]  /*34a0*/  @!P3 LDC R10, c[0x0][0x3d8] ;  /* 0x0000f600ff0abb82 */ /* 0x000e620000000800 */
[-C--:B0-----:R-:W-:Y:S01]  /*34b0*/  @!P3 FFMA R4, R11, R6.reuse, R32 ;  /* 0x000000060b04b223 */ /* 0x081fe20000000020 */
[----:B------:R-:W-:Y:S01]  /*34c0*/  @!P3 FFMA R5, R13, R6, R34 ;  /* 0x000000060d05b223 */ /* 0x000fe20000000022 */
[-C--:B-1----:R-:W-:Y:S01]  /*34d0*/  @!P3 FFMA R32, R11, R10.reuse, R31 ;  /* 0x0000000a0b20b223 */ /* 0x082fe2000000001f */
[----:B------:R-:W-:Y:S01]  /*34e0*/  @!P3 FFMA R34, R13, R10, R33 ;  /* 0x0000000a0d22b223 */ /* 0x000fe20000000021 */
[----:B------:R-:W-:Y:S06]  /*34f0*/  @!P3 BRA `(.L_x_87) ;  /* 0x0000000800b0b947 */ /* 0x000fec0003800000 */
[----:B------:R-:W-:-:S04]  /*3500*/  MOV R7, 0xfffffffe ;  /* 0xfffffffe00077802 */ /* 0x000fc80000000f00 */
[----:B------:R-:W-:-:S04]  /*3510*/  VIADDMNMX.U32 R7, R22, R7, 0x2, PT ;  /* 0x0000000216077446 */ /* 0x000fc80003800007 */
[----:B------:R-:W-:-:S04]  /*3520*/  SHF.L.U32 R10, R7, 0x2, RZ ;  /* 0x00000002070a7819 */ /* 0x000fc800000006ff */
[----:B------:R-:W0:Y:S02]  /*3530*/  LDC R6, c[0x2][R10+0x54] ;  /* 0x008015000a067b82 */ /* 0x000e240000000800 */
[----:B0-----:R-:W-:-:S04]  /*3540*/  SHF.R.S32.HI R7, RZ, 0x1f, R6 ;  /* 0x0000001fff077819 */ /* 0x001fc80000011406 */
.L_x_196:
[----:B------:R-:W-:Y:S05]  /*3550*/  BRX R6 -0x3560                                                                                             (*"BRANCH_TARGETS .L_x_197,.L_x_198,.L_x_199"*) ;  /* 0xffffffc806a87949 */ /* 0x000fea000383ffff */
.L_x_199:
[----:B------:R-:W-:-:S13]  /*3560*/  ISETP.NE.AND P0, PT, R22, 0x1, PT ;  /* 0x000000011600780c */ /* 0x000fda0003f05270 */
[----:B------:R-:W-:Y:S05]  /*3570*/  @P0 BRA `(.L_x_87) ;  /* 0x0000000800900947 */ /* 0x000fea0003800000 */
[----:B------:R-:W0:Y:S04]  /*3580*/  LDS R5, [R35+UR5+0x400] ;  /* 0x0004000523057984 */ /* 0x000e280008000800 */
[----:B------:R-:W1:Y:S01]  /*3590*/  LDS R7, [R35+UR5+0x600] ;  /* 0x0006000523077984 */ /* 0x000e620008000800 */
[C---:B0-----:R-:W-:Y:S01]  /*35a0*/  FMUL R4, R5.reuse, UR15 ;  /* 0x0000000f05047c20 */ /* 0x041fe20008400000 */
        /* <DEDUP_REMOVED lines=8> */
.L_x_197:
[----:B------:R-:W0:Y:S04]  /*3630*/  LDS R5, [R35+UR5+0x400] ;  /* 0x0004000523057984 */ /* 0x000e280008000800 */
[----:B------:R-:W1:Y:S04]  /*3640*/  LDS R7, [R35+UR5+0x600] ;  /* 0x0006000523077984 */ /* 0x000e680008000800 */
[----:B------:R-:W2:Y:S04]  /*3650*/  LDS R4, [R35+UR5+0x480] ;  /* 0x0004800523047984 */ /* 0x000ea80008000800 */
[----:B------:R-:W3:Y:S01]  /*3660*/  LDS R6, [R35+UR5+0x680] ;  /* 0x0006800523067984 */ /* 0x000ee20008000800 */
[----:B0-----:R-:W-:Y:S01]  /*3670*/  FFMA R5, R5, UR32, R32 ;  /* 0x0000002005057c23 */ /* 0x001fe20008000020 */
[----:B-1----:R-:W-:Y:S01]  /*3680*/  FFMA R7, R7, UR32, R34 ;  /* 0x0000002007077c23 */ /* 0x002fe20008000022 */
[----:B--2---:R-:W-:-:S02]  /*3690*/  FMUL R32, R4, UR15 ;  /* 0x0000000f04207c20 */ /* 0x004fc40008400000 */
[----:B------:R-:W-:Y:S01]  /*36a0*/  FFMA R4, R4, UR36, R5 ;  /* 0x0000002404047c23 */ /* 0x000fe20008000005 */
[C---:B---3--:R-:W-:Y:S01]  /*36b0*/  FMUL R34, R6.reuse, UR15 ;  /* 0x0000000f06227c20 */ /* 0x048fe20008400000 */
[----:B------:R-:W-:Y:S01]  /*36c0*/  FFMA R6, R6, UR36, R7 ;  /* 0x0000002406067c23 */ /* 0x000fe20008000007 */
[C---:B------:R-:W-:Y:S01]  /*36d0*/  FFMA R32, R11.reuse, UR15, -R32 ;  /* 0x0000000f0b207c23 */ /* 0x040fe20008000820 */
[----:B------:R-:W-:Y:S01]  /*36e0*/  FFMA R4, R11, UR37, R4 ;  /* 0x000000250b047c23 */ /* 0x000fe20008000004 */
[C---:B------:R-:W-:Y:S01]  /*36f0*/  FFMA R34, R13.reuse, UR15, -R34 ;  /* 0x0000000f0d227c23 */ /* 0x040fe20008000822 */
[----:B------:R-:W-:Y:S01]  /*3700*/  FFMA R5, R13, UR37, R6 ;  /* 0x000000250d057c23 */ /* 0x000fe20008000006 */
[----:B------:R-:W-:Y:S06]  /*3710*/  BRA `(.L_x_87) ;  /* 0x0000000800287947 */ /* 0x000fec0003800000 */
.L_x_198:
[----:B------:R-:W0:Y:S04]  /*3720*/  LDS R5, [R35+UR5+0x400] ;  /* 0x0004000523057984 */ /* 0x000e280008000800 */
[----:B------:R-:W1:Y:S04]  /*3730*/  LDS R15, [R35+UR5+0x600] ;  /* 0x00060005230f7984 */ /* 0x000e680008000800 */
[----:B------:R-:W2:Y:S04]  /*3740*/  LDS R4, [R35+UR5+0x480] ;  /* 0x0004800523047984 */ /* 0x000ea80008000800 */
[----:B------:R-:W3:Y:S04]  /*3750*/  LDS R6, [R35+UR5+0x680] ;  /* 0x0006800523067984 */ /* 0x000ee80008000800 */
[----:B------:R-:W4:Y:S04]  /*3760*/  LDS R7, [R35+UR5+0x500] ;  /* 0x0005000523077984 */ /* 0x000f280008000800 */
[----:B------:R-:W5:Y:S01]  /*3770*/  LDS R17, [R35+UR5+0x700] ;  /* 0x0007000523117984 */ /* 0x000f620008000800 */
[----:B0-----:R-:W-:Y:S01]  /*3780*/  FFMA R5, R5, UR34, R32 ;  /* 0x0000002205057c23 */ /* 0x001fe20008000020 */
[----:B-1----:R-:W-:-:S03]  /*3790*/  FFMA R15, R15, UR34, R34 ;  /* 0x000000220f0f7c23 */ /* 0x002fc60008000022 */
[----:B--2---:R-:W-:Y:S01]  /*37a0*/  FFMA R4, R4, UR35, R5 ;  /* 0x0000002304047c23 */ /* 0x004fe20008000005 */
[----:B---3--:R-:W-:Y:S01]  /*37b0*/  FFMA R6, R6, UR35, R15 ;  /* 0x0000002306067c23 */ /* 0x008fe2000800000f */
[C---:B----4-:R-:W-:Y:S02]  /*37c0*/  FMUL R32, R7.reuse, UR15 ;  /* 0x0000000f07207c20 */ /* 0x050fe40008400000 */
[----:B------:R-:W-:Y:S01]  /*37d0*/  FFMA R4, R7, UR36, R4 ;  /* 0x0000002407047c23 */ /* 0x000fe20008000004 */
[C---:B-----5:R-:W-:Y:S01]  /*37e0*/  FMUL R34, R17.reuse, UR15 ;  /* 0x0000000f11227c20 */ /* 0x060fe20008400000 */
[----:B------:R-:W-:Y:S01]  /*37f0*/  FFMA R6, R17, UR36, R6 ;  /* 0x0000002411067c23 */ /* 0x000fe20008000006 */
[C---:B------:R-:W-:Y:S01]  /*3800*/  FFMA R32, R11.reuse, UR15, -R32 ;  /* 0x0000000f0b207c23 */ /* 0x040fe20008000820 */
[----:B------:R-:W-:Y:S01]  /*3810*/  FFMA R4, R11, UR37, R4 ;  /* 0x000000250b047c23 */ /* 0x000fe20008000004 */
[C---:B------:R-:W-:Y:S01]  /*3820*/  FFMA R34, R13.reuse, UR15, -R34 ;  /* 0x0000000f0d227c23 */ /* 0x040fe20008000822 */
[----:B------:R-:W-:Y:S01]  /*3830*/  FFMA R5, R13, UR37, R6 ;  /* 0x000000250d057c23 */ /* 0x000fe20008000006 */
[----:B------:R-:W-:Y:S06]  /*3840*/  BRA `(.L_x_87) ;  /* 0x0000000400dc7947 */ /* 0x000fec0003800000 */
.L_x_88:
[----:B------:R-:W-:Y:S05]  /*3850*/  @P3 BRA `(.L_x_93) ;  /* 0x0000000000783947 */ /* 0x000fea0003800000 */
[----:B------:R-:W0:Y:S01]  /*3860*/  LDS R34, [R35+UR5+0x580] ;  /* 0x0005800523227984 */ /* 0x000e220008000800 */
[----:B------:R-:W-:Y:S01]  /*3870*/  FFMA R31, R11, UR33, R31 ;  /* 0x000000210b1f7c23 */ /* 0x000fe2000800001f */
[----:B------:R-:W-:Y:S02]  /*3880*/  FFMA R32, R13, UR33, R33 ;  /* 0x000000210d207c23 */ /* 0x000fe40008000021 */
[----:B------:R-:W1:Y:S04]  /*3890*/  LDS R12, [R35+UR5+0x780] ;  /* 0x00078005230c7984 */ /* 0x000e680008000800 */
[----:B------:R-:W2:Y:S04]  /*38a0*/  LDS R4, [R35+UR5+0x1700] ;  /* 0x0017000523047984 */ /* 0x000ea80008000800 */
[----:B------:R-:W3:Y:S04]  /*38b0*/  LDS R14, [R35+UR5+0x1780] ;  /* 0x00178005230e7984 */ /* 0x000ee80008000800 */
[----:B------:R-:W4:Y:S04]  /*38c0*/  LDS R18, [R35+UR5+0x480] ;  /* 0x0004800523127984 */ /* 0x000f280008000800 */
[----:B------:R-:W5:Y:S04]  /*38d0*/  LDS R5, [R35+UR5+0x680] ;  /* 0x0006800523057984 */ /* 0x000f680008000800 */
[----:B------:R-:W5:Y:S04]  /*38e0*/  LDS R20, [R35+UR5+0x500] ;  /* 0x0005000523147984 */ /* 0x000f680008000800 */
[----:B------:R-:W5:Y:S01]  /*38f0*/  LDS R10, [R35+UR5+0x700] ;  /* 0x00070005230a7984 */ /* 0x000f620008000800 */
[----:B0-----:R-:W-:Y:S01]  /*3900*/  FMUL R6, R34, -UR37 ;  /* 0x8000002522067c20 */ /* 0x001fe20008400000 */
[----:B-1----:R-:W-:-:S04]  /*3910*/  FMUL R16, R12, -UR37 ;  /* 0x800000250c107c20 */ /* 0x002fc80008400000 */
[----:B------:R0:W-:Y:S01]  /*3920*/  STS [R35+UR5+0x1700], R6 ;  /* 0x0017000623007988 */ /* 0x0001e20008000805 */
[----:B--2---:R-:W-:-:S03]  /*3930*/  FFMA R4, -R11, UR36, R4 ;  /* 0x000000240b047c23 */ /* 0x004fc60008000104 */
[----:B------:R0:W-:Y:S01]  /*3940*/  STS [R35+UR5+0x1780], R16 ;  /* 0x0017801023007988 */ /* 0x0001e20008000805 */
[----:B---3--:R-:W-:Y:S01]  /*3950*/  FFMA R14, -R13, UR36, R14 ;  /* 0x000000240d0e7c23 */ /* 0x008fe2000800010e */
[C---:B----4-:R-:W-:Y:S01]  /*3960*/  FFMA R31, R18.reuse, UR34, R31 ;  /* 0x00000022121f7c23 */ /* 0x050fe2000800001f */
[----:B------:R-:W-:Y:S01]  /*3970*/  FFMA R4, -R18, UR35, R4 ;  /* 0x0000002312047c23 */ /* 0x000fe20008000104 */
[C---:B-----5:R-:W-:Y:S01]  /*3980*/  FFMA R7, R5.reuse, UR34, R32 ;  /* 0x0000002205077c23 */ /* 0x060fe20008000020 */
[----:B------:R-:W-:Y:S01]  /*3990*/  FFMA R5, -R5, UR35, R14 ;  /* 0x0000002305057c23 */ /* 0x000fe2000800010e */
[C---:B------:R-:W-:Y:S01]  /*39a0*/  FFMA R31, R20.reuse, UR35, R31 ;  /* 0x00000023141f7c23 */ /* 0x040fe2000800001f */
[----:B------:R-:W-:Y:S02]  /*39b0*/  FFMA R4, -R20, UR34, R4 ;  /* 0x0000002214047c23 */ /* 0x000fe40008000104 */
[C---:B------:R-:W-:Y:S01]  /*39c0*/  FFMA R5, -R10.reuse, UR34, R5 ;  /* 0x000000220a057c23 */ /* 0x040fe20008000105 */
[----:B------:R-:W-:Y:S01]  /*39d0*/  FFMA R7, R10, UR35, R7 ;  /* 0x000000230a077c23 */ /* 0x000fe20008000007 */
[C---:B------:R-:W-:Y:S01]  /*39e0*/  FFMA R32, R34.reuse, UR36, R31 ;  /* 0x0000002422207c23 */ /* 0x040fe2000800001f */
[----:B------:R-:W-:Y:S01]  /*39f0*/  FFMA R31, -R34, UR33, R4 ;  /* 0x00000021221f7c23 */ /* 0x000fe20008000104 */
[C---:B------:R-:W-:Y:S01]  /*3a00*/  FFMA R33, -R12.reuse, UR33, R5 ;  /* 0x000000210c217c23 */ /* 0x040fe20008000105 */
[----:B------:R-:W-:Y:S01]  /*3a10*/  FFMA R34, R12, UR36, R7 ;  /* 0x000000240c227c23 */ /* 0x000fe20008000007 */
[----:B------:R-:W-:Y:S01]  /*3a20*/  CS2R R4, SRZ ;  /* 0x0000000000047805 */ /* 0x000fe2000001ff00 */
[----:B0-----:R-:W-:Y:S06]  /*3a30*/  BRA `(.L_x_87) ;  /* 0x0000000400607947 */ /* 0x001fec0003800000 */
.L_x_93:
[----:B------:R-:W-:-:S04]  /*3a40*/  MOV R7, 0xfffffffe ;  /* 0xfffffffe00077802 */ /* 0x000fc80000000f00 */
[----:B------:R-:W-:-:S04]  /*3a50*/  VIADDMNMX.U32 R7, R22, R7, 0x2, PT ;  /* 0x0000000216077446 */ /* 0x000fc80003800007 */
[----:B------:R-:W-:-:S04]  /*3a60*/  SHF.L.U32 R10, R7, 0x2, RZ ;  /* 0x00000002070a7819 */ /* 0x000fc800000006ff */
[----:B0-----:R-:W0:Y:S02]  /*3a70*/  LDC R6, c[0x2][R10+0x3c] ;  /* 0x00800f000a067b82 */ /* 0x001e240000000800 */
[----:B0-----:R-:W-:-:S04]  /*3a80*/  SHF.R.S32.HI R7, RZ, 0x1f, R6 ;  /* 0x0000001fff077819 */ /* 0x001fc80000011406 */
.L_x_200:
[----:B------:R-:W-:Y:S05]  /*3a90*/  BRX R6 -0x3aa0                                                                                             (*"BRANCH_TARGETS .L_x_201,.L_x_202,.L_x_203"*) ;  /* 0xffffffc406587949 */ /* 0x000fea000383ffff */
.L_x_203:
        /* <DEDUP_REMOVED lines=29> */
.L_x_201:
        /* <DEDUP_REMOVED lines=27> */
.L_x_202:
        /* <DEDUP_REMOVED lines=25> */
[----:B------:R-:W-:-:S07]  /*3fb0*/  FFMA R5, R13, UR37, R6 ;  /* 0x000000250d057c23 */ /* 0x000fce0008000006 */
.L_x_87:
[----:B------:R-:W-:Y:S05]  /*3fc0*/  BSYNC.RECONVERGENT B0 ;  /* 0x0000000000007941 */ /* 0x000fea0003800200 */
.L_x_84:
[----:B------:R-:W-:Y:S01]  /*3fd0*/  BAR.SYNC.DEFER_BLOCKING 0x0 ;  /* 0x0000000000007b1d */ /* 0x000fe20000010000 */
[----:B------:R-:W-:-:S09]  /*3fe0*/  UISETP.NE.AND UP0, UPT, UR4, URZ, UPT ;  /* 0x000000ff0400728c */ /* 0x000fd2000bf05270 */
[----:B------:R-:W-:Y:S05]  /*3ff0*/  BRA.U !UP0, `(.L_x_94) ;  /* 0x00000001081c7547 */ /* 0x000fea000b800000 */
[----:B------:R-:W-:-:S04]  /*4000*/  IADD3 R6, PT, PT, R30, -0x100, RZ ;  /* 0xffffff001e067810 */ /* 0x000fc80007ffe0ff */
[----:B------:R-:W-:-:S04]  /*4010*/  IADD3 R7, P0, PT, R6, R41, RZ ;  /* 0x0000002906077210 */ /* 0x000fc80007f1e0ff */
[----:B------:R-:W-:Y:S02]  /*4020*/  LEA.HI.X.SX32 R10, R6, R45, 0x1, P0 ;  /* 0x0000002d060a7211 */ /* 0x000fe400000f0eff */
[----:B------:R-:W-:-:S04]  /*4030*/  LEA R6, P0, R7, UR20, 0x3 ;  /* 0x0000001407067c11 */ /* 0x000fc8000f8018ff */
[----:B------:R-:W-:-:S05]  /*4040*/  LEA.HI.X R7, R7, UR21, R10, 0x3, P0 ;  /* 0x0000001507077c11 */ /* 0x000fca00080f1c0a */
[----:B------:R0:W-:Y:S04]  /*4050*/  STG.E.64 desc[UR12][R6.64+0x100], R2 ;  /* 0x0001000206007986 */ /* 0x0001e8000c101b0c */
[----:B------:R0:W-:Y:S02]  /*4060*/  STG.E.64 desc[UR12][R6.64], R4 ;  /* 0x0000000406007986 */ /* 0x0001e4000c101b0c */
.L_x_94:
[----:B------:R-:W-:Y:S01]  /*4070*/  BAR.SYNC.DEFER_BLOCKING 0x0 ;  /* 0x0000000000007b1d */ /* 0x000fe20000010000 */
[----:B------:R-:W-:Y:S01]  /*4080*/  UIADD3 UR4, UPT, UPT, UR4, 0x4, URZ ;  /* 0x0000000404047890 */ /* 0x000fe2000fffe0ff */
[----:B------:R-:W-:Y:S02]  /*4090*/  IADD3 R37, PT, PT, R37, 0x40, RZ ;  /* 0x0000004025257810 */ /* 0x000fe40007ffe0ff */
[----:B------:R-:W-:Y:S01]  /*40a0*/  IADD3 R36, PT, PT, R36, 0xc0, RZ ;  /* 0x000000c024247810 */ /* 0x000fe20007ffe0ff */
[----:B------:R-:W-:Y:S01]  /*40b0*/  UISETP.GE.AND UP0, UPT, UR4, UR30, UPT ;  /* 0x0000001e0400728c */ /* 0x000fe2000bf06270 */
[----:B------:R-:W-:Y:S02]  /*40c0*/  IADD3 R38, PT, PT, R38, 0x100, RZ ;  /* 0x0000010026267810 */ /* 0x000fe40007ffe0ff */
[----:B------:R-:W-:Y:S02]  /*40d0*/  IADD3 R30, PT, PT, R30, 0x100, RZ ;  /* 0x000001001e1e7810 */ /* 0x000fe40007ffe0ff */
[----:B0-----:R-:W-:-:S02]  /*40e0*/  MOV R3, R8 ;  /* 0x0000000800037202 */ /* 0x001fc40000000f00 */
[----:B------:R-:W-:Y:S02]  /*40f0*/  MOV R2, R0 ;  /* 0x0000000000027202 */ /* 0x000fe40000000f00 */
[----:B------:R-:W-:Y:S05]  /*4100*/  BRA.U !UP0, `(.L_x_95) ;  /* 0xffffffcd08c87547 */ /* 0x000fea000b83ffff */
[----:B------:R-:W-:Y:S05]  /*4110*/  EXIT ;  /* 0x000000000000794d */ /* 0x000fea0003800000 */
        .weak           $__internal_3_$__cuda_sm20_rcp_rn_f32_slowpath
        .type           $__internal_3_$__cuda_sm20_rcp_rn_f32_slowpath,@function
        .size           $__internal_3_$__cuda_sm20_rcp_rn_f32_slowpath,(.L_x_271 - $__internal_3_$__cuda_sm20_rcp_rn_f32_slowpath)
$__internal_3_$__cuda_sm20_rcp_rn_f32_slowpath:
        /* <DEDUP_REMOVED lines=15> */
.L_x_97:
[----:B------:R-:W-:-:S04]  /*4210*/  IADD3 R7, PT, PT, R6, -0xfd, RZ ;  /* 0xffffff0306077810 */ /* 0x000fc80007ffe0ff */
[----:B------:R-:W-:-:S13]  /*4220*/  ISETP.GT.U32.AND P0, PT, R7, 0x1, PT ;  /* 0x000000010700780c */ /* 0x000fda0003f04070 */
[----:B------:R-:W-:Y:S05]  /*4230*/  @P0 BRA `(.L_x_99) ;  /* 0x0000000000780947 */ /* 0x000fea0003800000 */
[----:B------:R-:W-:-:S04]  /*4240*/  LOP3.LUT R9, R0, 0x7fffff, RZ, 0xc0, !PT ;  /* 0x007fffff00097812 */ /* 0x000fc800078ec0ff */
[----:B------:R-:W-:-:S04]  /*4250*/  LOP3.LUT R12, R9, 0x3f800000, RZ, 0xfc, !PT ;  /* 0x3f800000090c7812 */ /* 0x000fc800078efcff */
[----:B------:R-:W0:Y:S02]  /*4260*/  MUFU.RCP R9, R12 ;  /* 0x0000000c00097308 */ /* 0x000e240000001000 */
[----:B0-----:R-:W-:-:S04]  /*4270*/  FFMA R10, R12, R9, -1 ;  /* 0xbf8000000c0a7423 */ /* 0x001fc80000000009 */
[----:B------:R-:W-:-:S04]  /*4280*/  FADD.FTZ R46, -R10, -RZ ;  /* 0x800000ff0a2e7221 */ /* 0x000fc80000010100 */
[CCC-:B------:R-:W-:Y:S01]  /*4290*/  FFMA.RM R10, R9.reuse, R46.reuse, R9.reuse ;  /* 0x0000002e090a7223 */ /* 0x1c0fe20000004009 */
[----:B------:R-:W-:Y:S01]  /*42a0*/  FFMA.RP R9, R9, R46, R9 ;  /* 0x0000002e09097223 */ /* 0x000fe20000008009 */
[----:B------:R-:W-:-:S04]  /*42b0*/  HFMA2 R46, -RZ, RZ, 0, 1.78813934326171875e-07 ;  /* 0x00000003ff2e7431 */ /* 0x000fc800000001ff */
[C---:B------:R-:W-:Y:S02]  /*42c0*/  FSETP.NEU.FTZ.AND P0, PT, R10.reuse, R9, PT ;  /* 0x000000090a00720b */ /* 0x040fe40003f1d000 */
[----:B------:R-:W-:Y:S02]  /*42d0*/  LOP3.LUT R10, R10, 0x7fffff, RZ, 0xc0, !PT ;  /* 0x007fffff0a0a7812 */ /* 0x000fe400078ec0ff */
[----:B------:R-:W-:Y:S02]  /*42e0*/  SEL R9, RZ, 0xffffffff, !P0 ;  /* 0xffffffffff097807 */ /* 0x000fe40004000000 */
[----:B------:R-:W-:Y:S02]  /*42f0*/  SHF.L.U32 R21, R46, R7, RZ ;  /* 0x000000072e157219 */ /* 0x000fe400000006ff */
[----:B------:R-:W-:Y:S02]  /*4300*/  LOP3.LUT R10, R10, 0x800000, RZ, 0xfc, !PT ;  /* 0x008000000a0a7812 */ /* 0x000fe400078efcff */
[----:B------:R-:W-:-:S02]  /*4310*/  IADD3 R9, PT, PT, -R9, RZ, RZ ;  /* 0x000000ff09097210 */ /* 0x000fc40007ffe1ff */
[----:B------:R-:W-:Y:S02]  /*4320*/  LOP3.LUT R12, R21, R10, RZ, 0xc0, !PT ;  /* 0x0000000a150c7212 */ /* 0x000fe400078ec0ff */
[-C--:B------:R-:W-:Y:S02]  /*4330*/  LOP3.LUT P1, RZ, R9, R7.reuse, R10, 0xf8, !PT ;  /* 0x0000000709ff7212 */ /* 0x080fe4000782f80a */
[----:B------:R-:W-:-:S04]  /*4340*/  SHF.R.U32.HI R12, RZ, R7, R12 ;  /* 0x00000007ff0c7219 */ /* 0x000fc8000001160c */
[C---:B------:R-:W-:Y:S02]  /*4350*/  LOP3.LUT P0, RZ, R12.reuse, 0x1, RZ, 0xc0, !PT ;  /* 0x000000010cff7812 */ /* 0x040fe4000780c0ff */
[----:B------:R-:W-:-:S04]  /*4360*/  LOP3.LUT P2, RZ, R12, 0x2, RZ, 0xc0, !PT ;  /* 0x000000020cff7812 */ /* 0x000fc8000784c0ff */
[----:B------:R-:W-:Y:S02]  /*4370*/  PLOP3.LUT P0, PT, P0, P1, P2, 0xe0, 0x0 ;  /* 0x000000000000781c */ /* 0x000fe40000703c20 */
[----:B------:R-:W-:Y:S02]  /*4380*/  LOP3.LUT P1, RZ, R0, 0x7fffff, RZ, 0xc0, !PT ;  /* 0x007fffff00ff7812 */ /* 0x000fe4000782c0ff */
[----:B------:R-:W-:-:S04]  /*4390*/  SEL R7, RZ, 0x1, !P0 ;  /* 0x00000001ff077807 */ /* 0x000fc80004000000 */
[----:B------:R-:W-:-:S04]  /*43a0*/  IADD3 R7, PT, PT, -R7, RZ, RZ ;  /* 0x000000ff07077210 */ /* 0x000fc80007ffe1ff */
[----:B------:R-:W-:Y:S02]  /*43b0*/  ISETP.GE.AND P0, PT, R7, RZ, PT ;  /* 0x000000ff0700720c */ /* 0x000fe40003f06270 */
[----:B------:R-:W-:-:S04]  /*43c0*/  IADD3 R7, PT, PT, R6, -0xfc, RZ ;  /* 0xffffff0406077810 */ /* 0x000fc80007ffe0ff */
[----:B------:R-:W-:-:S07]  /*43d0*/  SHF.R.U32.HI R7, RZ, R7, R10 ;  /* 0x00000007ff077219 */ /* 0x000fce000001160a */
[----:B------:R-:W-:-:S04]  /*43e0*/  @!P0 IADD3 R7, PT, PT, R7, 0x1, RZ ;  /* 0x0000000107078810 */ /* 0x000fc80007ffe0ff */
[----:B------:R-:W-:-:S04]  /*43f0*/  @!P1 SHF.L.U32 R7, R7, 0x1, RZ ;  /* 0x0000000107079819 */ /* 0x000fc800000006ff */
[----:B------:R-:W-:Y:S01]  /*4400*/  LOP3.LUT R7, R7, 0x80000000, R0, 0xf8, !PT ;  /* 0x8000000007077812 */ /* 0x000fe200078ef800 */
[----:B------:R-:W-:Y:S06]  /*4410*/  BRA `(.L_x_98) ;  /* 0x0000000000047947 */ /* 0x000fec0003800000 */
.L_x_99:
[----:B------:R0:W1:Y:S02]  /*4420*/  MUFU.RCP R7, R0 ;  /* 0x0000000000077308 */ /* 0x0000640000001000 */
.L_x_98:
[----:B------:R-:W-:Y:S05]  /*4430*/  BSYNC.RECONVERGENT B2 ;  /* 0x0000000000027941 */ /* 0x000fea0003800200 */
.L_x_96:
[----:B-1----:R-:W-:Y:S01]  /*4440*/  MOV R9, R7 ;  /* 0x0000000700097202 */ /* 0x002fe20000000f00 */
[----:B------:R-:W-:Y:S01]  /*4450*/  HFMA2 R7, -RZ, RZ, 0, 0 ;  /* 0x00000000ff077431 */ /* 0x000fe200000001ff */
[----:B------:R-:W-:-:S04]  /*4460*/  MOV R6, R8 ;  /* 0x0000000800067202 */ /* 0x000fc80000000f00 */
[----:B0-----:R-:W-:Y:S05]  /*4470*/  RET.REL.NODEC R6 `(_Z32Compute_VTI_DYED1and2_Part_V4_V5PfS_S_PKiS1_S1_S1_iiffffffffffffffffffffffff) ;  /* 0xffffffb806e07950 */ /* 0x001fea0003c3ffff */
.L_x_100:
        /* <DEDUP_REMOVED lines=16> */
.L_x_271:


//--------------------- .text._Z15Compute_DZ_MainPKfS0_S0_S0_Pfiiffffff --------------------------
	.section	.text._Z15Compute_DZ_MainPKfS0_S0_S0_Pfiiffffff,"ax",@progbits
	.align	128
        .global         _Z15Compute_DZ_MainPKfS0_S0_S0_Pfiiffffff
        .type           _Z15Compute_DZ_MainPKfS0_S0_S0_Pfiiffffff,@function
        .size           _Z15Compute_DZ_MainPKfS0_S0_S0_Pfiiffffff,(.L_x_278 - _Z15Compute_DZ_MainPKfS0_S0_S0_Pfiiffffff)
        .other          _Z15Compute_DZ_MainPKfS0_S0_S0_Pfiiffffff,@"STO_CUDA_ENTRY STV_DEFAULT"
_Z15Compute_DZ_MainPKfS0_S0_S0_Pfiiffffff:
.text._Z15Compute_DZ_MainPKfS0_S0_S0_Pfiiffffff:
[----:B------:R-:W-:Y:S01]  /*0000*/  LDC R1, c[0x0][0x37c] ;  /* 0x0000df00ff017b82 */ /* 0x000fe20000000800 */
[----:B------:R-:W0:Y:S07]  /*0010*/  S2R R0, SR_TID.Y ;  /* 0x0000000000007919 */ /* 0x000e2e0000002200 */
[----:B------:R-:W1:Y:S01]  /*0020*/  S2UR UR6, SR_CTAID.Y ;  /* 0x00000000000679c3 */ /* 0x000e620000002600 */
[----:B------:R-:W-:Y:S07]  /*0030*/  BSSY.RECONVERGENT B0, `(.L_x_101) ;  /* 0x0000067000007945 */ /* 0x000fee0003800200 */
[----:B------:R-:W2:Y:S01]  /*0040*/  LDC R22, c[0x0][0x3ac] ;  /* 0x0000eb00ff167b82 */ /* 0x000ea20000000800 */
[----:B-1----:R-:W-:Y:S01]  /*0050*/  UIADD3 UR4, UPT, UPT, UR6, 0x4, URZ ;  /* 0x0000000406047890 */ /* 0x002fe2000fffe0ff */
[----:B0-----:R-:W-:-:S02]  /*0060*/  ISETP.GT.AND P0, PT, R0, 0x2, PT ;  /* 0x000000020000780c */ /* 0x001fc40003f04270 */
[----:B--2---:R-:W-:-:S11]  /*0070*/  SHF.L.U32 R4, R22, 0x5, RZ ;  /* 0x0000000516047819 */ /* 0x004fd600000006ff */
[----:B------:R-:W-:Y:S05]  /*0080*/  @P0 BRA `(.L_x_102) ;  /* 0x0000000000c00947 */ /* 0x000fea0003800000 */
[----:B------:R-:W-:-:S04]  /*0090*/  VIMNMX.U32 R2, PT, PT, R0, 0x3, PT ;  /* 0x0000000300027848 */ /* 0x000fc80003fe0000 */
[----:B------:R-:W-:-:S04]  /*00a0*/  SHF.L.U32 R5, R2, 0x2, RZ ;  /* 0x0000000202057819 */ /* 0x000fc800000006ff */
[----:B------:R-:W0:Y:S02]  /*00b0*/  LDC R2, c[0x2][R5] ;  /* 0x0080000005027b82 */ /* 0x000e240000000800 */
[----:B0-----:R-:W-:-:S04]  /*00c0*/  SHF.R.S32.HI R3, RZ, 0x1f, R2 ;  /* 0x0000001fff037819 */ /* 0x001fc80000011402 */
.L_x_204:
[----:B------:R-:W-:Y:S05]  /*00d0*/  BRX R2 -0xe0                                                                                               (*"BRANCH_TARGETS .L_x_205,.L_x_206,.L_x_207,.L_x_103"*) ;  /* 0xfffffffc02c87949 */ /* 0x000fea000383ffff */
.L_x_207:
[----:B------:R-:W0:Y:S01]  /*00e0*/  S2R R3, SR_TID.X ;  /* 0x0000000000037919 */ /* 0x000e220000002100 */
[----:B------:R-:W1:Y:S01]  /*00f0*/  LDCU.64 UR8, c[0x0][0x388] ;  /* 0x00007100ff0877ac */ /* 0x000e620008000a00 */
[----:B------:R-:W-:Y:S01]  /*0100*/  IMAD R4, R4, UR4, RZ ;  /* 0x0000000404047c24 */ /* 0x000fe2000f8e02ff */
[----:B0-----:R-:W-:-:S04]  /*0110*/  LOP3.LUT R2, R3, 0x1, RZ, 0xc0, !PT ;  /* 0x0000000103027812 */ /* 0x001fc800078ec0ff */
[----:B------:R-:W-:Y:S02]  /*0120*/  IADD3 R13, P1, PT, R4, R3, RZ ;  /* 0x00000003040d7210 */ /* 0x000fe40007f3e0ff */
[----:B------:R-:W-:Y:S02]  /*0130*/  ISETP.NE.U32.AND P0, PT, R2, 0x1, PT ;  /* 0x000000010200780c */ /* 0x000fe40003f05070 */
[----:B------:R-:W-:Y:S02]  /*0140*/  SHF.R.U32.HI R2, RZ, 0x1, R3 ;  /* 0x00000001ff027819 */ /* 0x000fe40000011603 */
[----:B-1----:R-:W-:Y:S02]  /*0150*/  LEA R12, P2, R13, UR8, 0x2 ;  /* 0x000000080d0c7c11 */ /* 0x002fe4000f8410ff */
[----:B------:R-:W-:Y:S02]  /*0160*/  LEA.HI.X.SX32 R4, R4, RZ, 0x1, P1 ;  /* 0x000000ff04047211 */ /* 0x000fe400008f0eff */
[----:B------:R-:W-:-:S02]  /*0170*/  IADD3 R3, PT, PT, R2, 0x140, RZ ;  /* 0x0000014002037810 */ /* 0x000fc40007ffe0ff */
[----:B------:R-:W-:Y:S02]  /*0180*/  IADD3 R12, P1, PT, R12, 0x100, RZ ;  /* 0x000001000c0c7810 */ /* 0x000fe40007f3e0ff */
[----:B------:R-:W-:Y:S02]  /*0190*/  LEA.HI.X R13, R13, UR9, R4, 0x2, P2 ;  /* 0x000000090d0d7c11 */ /* 0x000fe400090f1404 */
[----:B------:R-:W-:Y:S02]  /*01a0*/  @P0 IADD3 R3, PT, PT, R2, RZ, RZ ;  /* 0x000000ff02030210 */ /* 0x000fe40007ffe0ff */
[----:B------:R-:W-:Y:S02]  /*01b0*/  IADD3.X R13, PT, PT, RZ, R13, RZ, P1, !PT ;  /* 0x0000000dff0d7210 */ /* 0x000fe40000ffe4ff */
[----:B------:R-:W-:Y:S01]  /*01c0*/  IADD3 R3, PT, PT, R3, 0xb0, RZ ;  /* 0x000000b003037810 */ /* 0x000fe20007ffe0ff */
[----:B------:R-:W-:Y:S06]  /*01d0*/  BRA `(.L_x_103) ;  /* 0x0000000400307947 */ /* 0x000fec0003800000 */
.L_x_205:
        /* <DEDUP_REMOVED lines=10> */
[----:B------:R-:W-:-:S03]  /*0280*/  LEA.HI.X R13, R13, UR9, R2, 0x2, P0 ;  /* 0x000000090d0d7c11 */ /* 0x000fc600080f1402 */
[----:B------:R-:W-:Y:S01]  /*0290*/  @P2 IADD3 R3, PT, PT, R4, RZ, RZ ;  /* 0x000000ff04032210 */ /* 0x000fe20007ffe0ff */
[----:B------:R-:W-:Y:S06]  /*02a0*/  BRA `(.L_x_103) ;  /* 0x0000000000fc7947 */ /* 0x000fec0003800000 */
.L_x_206:
[----:B------:R-:W0:Y:S01]  /*02b0*/  S2R R2, SR_TID.X ;  /* 0x0000000000027919 */ /* 0x000e220000002100 */
[----:B------:R-:W1:Y:S01]  /*02c0*/  LDCU.64 UR8, c[0x0][0x388] ;  /* 0x00007100ff0877ac */ /* 0x000e620008000a00 */
[----:B------:R-:W-:Y:S01]  /*02d0*/  IMAD R5, R4, UR4, RZ ;  /* 0x0000000404057c24 */ /* 0x000fe2000f8e02ff */
[----:B0-----:R-:W-:Y:S02]  /*02e0*/  LOP3.LUT R3, R2, 0x1, RZ, 0xc0, !PT ;  /* 0x0000000102037812 */ /* 0x001fe400078ec0ff */
[----:B------:R-:W-:Y:S02]  /*02f0*/  SHF.R.U32.HI R4, RZ, 0x1, R2 ;  /* 0x00000001ff047819 */ /* 0x000fe40000011602 */
[----:B------:R-:W-:Y:S02]  /*0300*/  ISETP.NE.U32.AND P2, PT, R3, 0x1, PT ;  /* 0x000000010300780c */ /* 0x000fe40003f45070 */
[----:B------:R-:W-:Y:S02]  /*0310*/  IADD3 R2, P0, PT, R5, R2, RZ ;  /* 0x0000000205027210 */ /* 0x000fe40007f1e0ff */
[----:B------:R-:W-:-:S02]  /*0320*/  IADD3 R3, PT, PT, R4, 0x140, RZ ;  /* 0x0000014004037810 */ /* 0x000fc40007ffe0ff */
[----:B-1----:R-:W-:Y:S02]  /*0330*/  LEA R12, P1, R2, UR8, 0x2 ;  /* 0x00000008020c7c11 */ /* 0x002fe4000f8210ff */
[----:B------:R-:W-:-:S04]  /*0340*/  LEA.HI.X.SX32 R5, R5, RZ, 0x1, P0 ;  /* 0x000000ff05057211 */ /* 0x000fc800000f0eff */
[----:B------:R-:W-:Y:S02]  /*0350*/  LEA.HI.X R13, R2, UR9, R5, 0x2, P1 ;  /* 0x00000009020d7c11 */ /* 0x000fe400088f1405 */
[----:B------:R-:W-:-:S04]  /*0360*/  @P2 IADD3 R3, PT, PT, R4, RZ, RZ ;  /* 0x000000ff04032210 */ /* 0x000fc80007ffe0ff */
[----:B------:R-:W-:Y:S01]  /*0370*/  IADD3 R3, PT, PT, R3, 0x10, RZ ;  /* 0x0000001003037810 */ /* 0x000fe20007ffe0ff */
[----:B------:R-:W-:Y:S06]  /*0380*/  BRA `(.L_x_103) ;  /* 0x0000000000c47947 */ /* 0x000fec0003800000 */
.L_x_102:
[----:B------:R-:W-:-:S04]  /*0390*/  MOV R3, 0xfffffffd ;  /* 0xfffffffd00037802 */ /* 0x000fc80000000f00 */
[----:B------:R-:W-:-:S04]  /*03a0*/  VIADDMNMX.U32 R2, R0, R3, 0x3, PT ;  /* 0x0000000300027446 */ /* 0x000fc80003800003 */
[----:B------:R-:W-:-:S04]  /*03b0*/  SHF.L.U32 R5, R2, 0x2, RZ ;  /* 0x0000000202057819 */ /* 0x000fc800000006ff */
[----:B------:R-:W0:Y:S02]  /*03c0*/  LDC R2, c[0x2][R5+0x10] ;  /* 0x0080040005027b82 */ /* 0x000e240000000800 */
[----:B0-----:R-:W-:-:S04]  /*03d0*/  SHF.R.S32.HI R3, RZ, 0x1f, R2 ;  /* 0x0000001fff037819 */ /* 0x001fc80000011402 */
.L_x_209:
[----:B------:R-:W-:Y:S05]  /*03e0*/  BRX R2 -0x3f0                                                                                              (*"BRANCH_TARGETS .L_x_210,.L_x_211,.L_x_212,.L_x_103"*) ;  /* 0xfffffffc02047949 */ /* 0x000fea000383ffff */
.L_x_212:
        /* <DEDUP_REMOVED lines=16> */
.L_x_210:
        /* <DEDUP_REMOVED lines=14> */
.L_x_211:
        /* <DEDUP_REMOVED lines=12> */
[----:B------:R-:W-:-:S07]  /*0690*/  IADD3 R3, PT, PT, R3, 0x30, RZ ;  /* 0x0000003003037810 */ /* 0x000fce0007ffe0ff */
.L_x_103:
[----:B------:R-:W-:Y:S05]  /*06a0*/  BSYNC.RECONVERGENT B0 ;  /* 0x0000000000007941 */ /* 0x000fea0003800200 */
.L_x_101:
[----:B------:R-:W0:Y:S01]  /*06b0*/  LDCU.64 UR8, c[0x0][0x358] ;  /* 0x00006b00ff0877ac */ /* 0x000e220008000a00 */
[----:B------:R-:W-:-:S04]  /*06c0*/  ISETP.NE.AND P0, PT, R0, 0x5, PT ;  /* 0x000000050000780c */ /* 0x000fc80003f05270 */
[----:B------:R-:W-:-:S13]  /*06d0*/  ISETP.EQ.OR P0, PT, R0, 0x2, !P0 ;  /* 0x000000020000780c */ /* 0x000fda0004702670 */
[----:B0-----:R-:W2:Y:S01]  /*06e0*/  @!P0 LDG.E R6, desc[UR8][R12.64] ;  /* 0x000000080c068981 */ /* 0x001ea2000c1e1900 */
[----:B------:R-:W0:Y:S01]  /*06f0*/  S2UR UR5, SR_CgaCtaId ;  /* 0x00000000000579c3 */ /* 0x000e220000008800 */
[----:B------:R-:W1:Y:S01]  /*0700*/  LDCU UR4, c[0x0][0x360] ;  /* 0x00006c00ff0477ac */ /* 0x000e620008000800 */
[----:B------:R-:W-:Y:S01]  /*0710*/  BSSY.RECONVERGENT B0, `(.L_x_104) ;  /* 0x0000034000007945 */ /* 0x000fe20003800200 */
[----:B------:R-:W1:Y:S01]  /*0720*/  S2R R11, SR_TID.X ;  /* 0x00000000000b7919 */ /* 0x000e620000002100 */
[----:B------:R-:W-:Y:S02]  /*0730*/  HFMA2 R5, -RZ, RZ, 0, 0 ;  /* 0x00000000ff057431 */ /* 0x000fe400000001ff */
[----:B-1----:R-:W-:Y:S01]  /*0740*/  IMAD R11, R0, UR4, R11 ;  /* 0x00000004000b7c24 */ /* 0x002fe2000f8e020b */
[----:B------:R-:W-:Y:S02]  /*0750*/  UMOV UR4, 0x400 ;  /* 0x0000040000047882 */ /* 0x000fe40000000000 */
[----:B0-----:R-:W-:Y:S01]  /*0760*/  ULEA UR4, UR5, UR4, 0x18 ;  /* 0x0000000405047291 */ /* 0x001fe2000f8ec0ff */
[----:B------:R-:W-:-:S02]  /*0770*/  IMAD.HI.U32 R2, R11, -0x55555555, RZ ;  /* 0xaaaaaaab0b027827 */ /* 0x000fc400078e00ff */
[----:B------:R-:W-:Y:S02]  /*0780*/  UMOV UR5, 0x30 ;  /* 0x0000003000057882 */ /* 0x000fe40000000000 */
[----:B------:R-:W-:Y:S01]  /*0790*/  UIMAD UR5, UR6, UR5, 0xc0 ;  /* 0x000000c0060574a4 */ /* 0x000fe2000f8e0205 */
[----:B------:R-:W-:Y:S02]  /*07a0*/  LEA R3, R3, UR4, 0x2 ;  /* 0x0000000403037c11 */ /* 0x000fe4000f8e10ff */
[----:B------:R-:W-:-:S04]  /*07b0*/  SHF.R.U32.HI R2, RZ, 0x5, R2 ;  /* 0x00000005ff027819 */ /* 0x000fc80000011602 */
[C---:B------:R-:W-:Y:S01]  /*07c0*/  ISETP.GT.AND P1, PT, R2.reuse, 0x1, PT ;  /* 0x000000010200780c */ /* 0x040fe20003f24270 */
[----:B------:R-:W-:-:S05]  /*07d0*/  IMAD R4, R2, -0x30, R11 ;  /* 0xffffffd002047824 */ /* 0x000fca00078e020b */
[----:B------:R-:W-:Y:S01]  /*07e0*/  LEA R4, R4, UR4, 0x2 ;  /* 0x0000000404047c11 */ /* 0x000fe2000f8e10ff */
[----:B--2---:R0:W-:Y:S01]  /*07f0*/  @!P0 STS [R3], R6 ;  /* 0x0000000603008388 */ /* 0x0041e20000000800 */
[----:B------:R-:W-:Y:S06]  /*0800*/  BAR.SYNC.DEFER_BLOCKING 0x0 ;  /* 0x0000000000007b1d */ /* 0x000fec0000010000 */
[----:B------:R0:W1:Y:S04]  /*0810*/  LDS R9, [R4+0x20] ;  /* 0x0000200004097984 */ /* 0x0000680000000800 */
[----:B------:R0:W2:Y:S01]  /*0820*/  LDS R10, [R4+0x520] ;  /* 0x00052000040a7984 */ /* 0x0000a20000000800 */
[----:B------:R-:W-:Y:S05]  /*0830*/  @P1 BRA `(.L_x_105) ;  /* 0x0000000000481947 */ /* 0x000fea0003800000 */
[----:B------:R-:W-:-:S13]  /*0840*/  ISETP.NE.AND P0, PT, R2, RZ, PT ;  /* 0x000000ff0200720c */ /* 0x000fda0003f05270 */
[----:B------:R-:W-:Y:S05]  /*0850*/  @!P0 BRA `(.L_x_106) ;  /* 0x0000000000248947 */ /* 0x000fea0003800000 */
[----:B------:R-:W-:Y:S02]  /*0860*/  ISETP.NE.AND P0, PT, R2, 0x1, PT ;  /* 0x000000010200780c */ /* 0x000fe40003f05270 */
[----:B0-----:R-:W-:Y:S02]  /*0870*/  CS2R R6, SRZ ;  /* 0x0000000000067805 */ /* 0x001fe4000001ff00 */
[----:B------:R-:W-:-:S09]  /*0880*/  MOV R8, RZ ;  /* 0x000000ff00087202 */ /* 0x000fd20000000f00 */
[----:B------:R-:W-:Y:S05]  /*0890*/  @P0 BRA `(.L_x_107) ;  /* 0x00000000006c0947 */ /* 0x000fea0003800000 */
[----:B------:R-:W1:Y:S01]  /*08a0*/  LDCU UR4, c[0x0][0x3b4] ;  /* 0x00007680ff0477ac */ /* 0x000e620008000800 */
[----:B------:R-:W-:Y:S02]  /*08b0*/  HFMA2 R7, -RZ, RZ, 0, 0 ;  /* 0x00000000ff077431 */ /* 0x000fe400000001ff */
[----:B-1----:R-:W-:Y:S01]  /*08c0*/  FMUL R6, R9, -UR4 ;  /* 0x8000000409067c20 */ /* 0x002fe20008400000 */
[----:B--2---:R-:W-:Y:S01]  /*08d0*/  FMUL R8, R10, -UR4 ;  /* 0x800000040a087c20 */ /* 0x004fe20008400000 */
[----:B------:R-:W-:Y:S06]  /*08e0*/  BRA `(.L_x_107) ;  /* 0x0000000000587947 */ /* 0x000fec0003800000 */
.L_x_106:
[----:B------:R-:W0:Y:S01]  /*08f0*/  LDCU UR4, c[0x0][0x3b0] ;  /* 0x00007600ff0477ac */ /* 0x000e220008000800 */
[----:B------:R-:W3:Y:S01]  /*0900*/  LDCU UR6, c[0x0][0x3c0] ;  /* 0x00007800ff0677ac */ /* 0x000ee20008000800 */
[C---:B01----:R-:W-:Y:S01]  /*0910*/  FMUL R6, R9.reuse, -UR4 ;  /* 0x8000000409067c20 */ /* 0x043fe20008400000 */
[C---:B--2---:R-:W-:Y:S01]  /*0920*/  FMUL R8, R10.reuse, -UR4 ;  /* 0x800000040a087c20 */ /* 0x044fe20008400000 */
[----:B---3--:R-:W-:Y:S01]  /*0930*/  FMUL R5, R9, -UR6 ;  /* 0x8000000609057c20 */ /* 0x008fe20008400000 */
[----:B------:R-:W-:Y:S01]  /*0940*/  FMUL R7, R10, -UR6 ;  /* 0x800000060a077c20 */ /* 0x000fe20008400000 */
[----:B------:R-:W-:Y:S06]  /*0950*/  BRA `(.L_x_107) ;  /* 0x00000000003c7947 */ /* 0x000fec0003800000 */
.L_x_105:
[----:B------:R-:W-:-:S13]  /*0960*/  ISETP.NE.AND P0, PT, R2, 0x2, PT ;  /* 0x000000020200780c */ /* 0x000fda0003f05270 */
        /* <DEDUP_REMOVED lines=10> */
.L_x_108:
[----:B------:R-:W0:Y:S01]  /*0a10*/  LDCU UR4, c[0x0][0x3b8] ;  /* 0x00007700ff0477ac */ /* 0x000e220008000800 */
[----:B------:R-:W-:Y:S01]  /*0a20*/  MOV R7, RZ ;  /* 0x000000ff00077202 */ /* 0x000fe20000000f00 */
[----:B01----:R-:W-:Y:S01]  /*0a30*/  FMUL R6, R9, -UR4 ;  /* 0x8000000409067c20 */ /* 0x003fe20008400000 */
[----:B--2---:R-:W-:-:S07]  /*0a40*/  FMUL R8, R10, -UR4 ;  /* 0x800000040a087c20 */ /* 0x004fce0008400000 */
.L_x_107:
[----:B------:R-:W-:Y:S05]  /*0a50*/  BSYNC.RECONVERGENT B0 ;  /* 0x0000000000007941 */ /* 0x000fea0003800200 */
.L_x_104:
[----:B------:R-:W-:Y:S01]  /*0a60*/  BAR.SYNC.DEFER_BLOCKING 0x0 ;  /* 0x0000000000007b1d */ /* 0x000fe20000010000 */
[----:B------:R-:W-:-:S04]  /*0a70*/  ISETP.NE.AND P0, PT, R0, RZ, PT ;  /* 0x000000ff0000720c */ /* 0x000fc80003f05270 */
[----:B------:R-:W-:-:S13]  /*0a80*/  ISETP.NE.AND P0, PT, R0, 0x3, P0 ;  /* 0x000000030000780c */ /* 0x000fda0000705270 */
[C---:B------:R-:W-:Y:S02]  /*0a90*/  @!P0 IADD3 R14, P2, PT, R12.reuse, 0x200, RZ ;  /* 0x000002000c0e8810 */ /* 0x040fe40007f5e0ff */
[----:B------:R-:W-:Y:S02]  /*0aa0*/  @P0 IADD3 R14, P3, PT, R12, 0x100, RZ ;  /* 0x000001000c0e0810 */ /* 0x000fe40007f7e0ff */
[-C--:B------:R-:W-:Y:S02]  /*0ab0*/  @!P0 IADD3.X R15, PT, PT, RZ, R13.reuse, RZ, P2, !PT ;  /* 0x0000000dff0f8210 */ /* 0x080fe400017fe4ff */
[----:B------:R-:W-:Y:S01]  /*0ac0*/  @P0 IADD3.X R15, PT, PT, RZ, R13, RZ, P3, !PT ;  /* 0x0000000dff0f0210 */ /* 0x000fe20001ffe4ff */
[----:B--2---:R-:W2:Y:S04]  /*0ad0*/  LDG.E R10, desc[UR8][R12.64+0x80] ;  /* 0x000080080c0a7981 */ /* 0x004ea8000c1e1900 */
[----:B------:R-:W3:Y:S04]  /*0ae0*/  @!P0 LDG.E R16, desc[UR8][R12.64+0x100] ;  /* 0x000100080c108981 */ /* 0x000ee8000c1e1900 */
[----:B------:R-:W4:Y:S04]  /*0af0*/  @!P0 LDG.E R18, desc[UR8][R12.64+0x180] ;  /* 0x000180080c128981 */ /* 0x000f28000c1e1900 */
[----:B------:R-:W5:Y:S01]  /*0b00*/  LDG.E R14, desc[UR8][R14.64] ;  /* 0x000000080e0e7981 */ /* 0x000f62000c1e1900 */
[----:B------:R-:W-:Y:S01]  /*0b10*/  @!P0 MOV R20, 0xf0 ;  /* 0x000000f000148802 */ /* 0x000fe20000000f00 */
[----:B------:R-:W-:Y:S01]  /*0b20*/  BSSY.RECONVERGENT B0, `(.L_x_109) ;  /* 0x000009d000007945 */ /* 0x000fe20003800200 */
[----:B------:R-:W-:Y:S01]  /*0b30*/  @P0 MOV R20, 0x50 ;  /* 0x0000005000140802 */ /* 0x000fe20000000f00 */
[----:B-1----:R-:W-:-:S03]  /*0b40*/  HFMA2 R9, -RZ, RZ, 0, 0 ;  /* 0x00000000ff097431 */ /* 0x002fc600000001ff */
[----:B------:R-:W-:Y:S01]  /*0b50*/  LEA R17, R20, R3, 0x2 ;  /* 0x0000000314117211 */ /* 0x000fe200078e10ff */
[----:B--2---:R0:W-:Y:S04]  /*0b60*/  @!P0 STS [R3], R10 ;  /* 0x0000000a03008388 */ /* 0x0041e80000000800 */
[----:B------:R0:W-:Y:S04]  /*0b70*/  @P0 STS [R3], R10 ;  /* 0x0000000a03000388 */ /* 0x0001e80000000800 */
[----:B---3--:R0:W-:Y:S04]  /*0b80*/  @!P0 STS [R3+0x140], R16 ;  /* 0x0001401003008388 */ /* 0x0081e80000000800 */
[----:B----4-:R0:W-:Y:S04]  /*0b90*/  @!P0 STS [R3+0x280], R18 ;  /* 0x0002801203008388 */ /* 0x0101e80000000800 */
[----:B-----5:R0:W-:Y:S01]  /*0ba0*/  STS [R17], R14 ;  /* 0x0000000e11007388 */ /* 0x0201e20000000800 */
[----:B------:R-:W-:Y:S06]  /*0bb0*/  BAR.SYNC.DEFER_BLOCKING 0x0 ;  /* 0x0000000000007b1d */ /* 0x000fec0000010000 */
[----:B------:R-:W-:Y:S05]  /*0bc0*/  @P1 BRA `(.L_x_110) ;  /* 0x00000004003c1947 */ /* 0x000fea0003800000 */
[----:B------:R-:W-:-:S13]  /*0bd0*/  ISETP.NE.AND P0, PT, R2, RZ, PT ;  /* 0x000000ff0200720c */ /* 0x000fda0003f05270 */
[----:B------:R-:W-:Y:S05]  /*0be0*/  @!P0 BRA `(.L_x_111) ;  /* 0x00000000009c8947 */ /* 0x000fea0003800000 */
[----:B------:R-:W-:Y:S02]  /*0bf0*/  ISETP.NE.AND P0, PT, R2, 0x1, PT ;  /* 0x000000010200780c */ /* 0x000fe40003f05270 */
[----:B0-----:R-:W-:-:S11]  /*0c00*/  MOV R10, RZ ;  /* 0x000000ff000a7202 */ /* 0x001fd60000000f00 */
[----:B------:R-:W-:Y:S05]  /*0c10*/  @P0 BRA `(.L_x_112) ;  /* 0x0000000800340947 */ /* 0x000fea0003800000 */
[----:B------:R-:W0:Y:S01]  /*0c20*/  LDS R27, [R4+0x160] ;  /* 0x00016000041b7984 */ /* 0x000e220000000800 */
[----:B------:R-:W1:Y:S01]  /*0c30*/  LDC.64 R16, c[0x0][0x3b0] ;  /* 0x0000ec00ff107b82 */ /* 0x000e620000000a00 */
[----:B------:R-:W2:Y:S02]  /*0c40*/  LDCU UR4, c[0x0][0x3c0] ;  /* 0x00007800ff0477ac */ /* 0x000ea40008000800 */
[----:B------:R-:W3:Y:S04]  /*0c50*/  LDS R21, [R4+0x660] ;  /* 0x0006600004157984 */ /* 0x000ee80000000800 */
[----:B------:R-:W2:Y:S01]  /*0c60*/  LDS R10, [R4+0x20] ;  /* 0x00002000040a7984 */ /* 0x000ea20000000800 */
[----:B------:R-:W1:Y:S03]  /*0c70*/  LDC.64 R14, c[0x0][0x3b8] ;  /* 0x0000ee00ff0e7b82 */ /* 0x000e660000000a00 */
[----:B------:R-:W4:Y:S04]  /*0c80*/  LDS R18, [R4+0x520] ;  /* 0x0005200004127984 */ /* 0x000f280000000800 */
[----:B------:R-:W5:Y:S04]  /*0c90*/  LDS R19, [R4+0x2a0] ;  /* 0x0002a00004137984 */ /* 0x000f680000000800 */
[----:B------:R-:W5:Y:S01]  /*0ca0*/  LDS R23, [R4+0x7a0] ;  /* 0x0007a00004177984 */ /* 0x000f620000000800 */
[C---:B-1----:R-:W-:Y:S01]  /*0cb0*/  FADD R20, R16.reuse, R15 ;  /* 0x0000000f10147221 */ /* 0x042fe20000000000 */
[----:B------:R-:W-:Y:S01]  /*0cc0*/  FADD R24, -R16, R14 ;  /* 0x0000000e10187221 */ /* 0x000fe20000000100 */
[----:B0-----:R-:W-:-:S02]  /*0cd0*/  FMUL R25, R27, R15 ;  /* 0x0000000f1b197220 */ /* 0x001fc40000400000 */
[C---:B------:R-:W-:Y:S01]  /*0ce0*/  FMUL R27, R20.reuse, R27 ;  /* 0x0000001b141b7220 */ /* 0x040fe20000400000 */
[----:B---3--:R-:W-:Y:S01]  /*0cf0*/  FMUL R15, R21, R15 ;  /* 0x0000000f150f7220 */ /* 0x008fe20000400000 */
[----:B------:R-:W-:Y:S02]  /*0d00*/  FMUL R29, R20, R21 ;  /* 0x00000015141d7220 */ /* 0x000fe40000400000 */
[----:B------:R-:W0:Y:S01]  /*0d10*/  LDS R21, [R4+0x3e0] ;  /* 0x0003e00004157984 */ /* 0x000e220000000800 */
[----:B--2---:R-:W-:Y:S01]  /*0d20*/  FFMA R16, R10, -UR4, -R25 ;  /* 0x800000040a107c23 */ /* 0x004fe20008000819 */
[C---:B------:R-:W-:Y:S02]  /*0d30*/  FFMA R10, R24.reuse, R10, R27 ;  /* 0x0000000a180a7223 */ /* 0x040fe4000000001b */
[----:B------:R-:W1:Y:S01]  /*0d40*/  LDS R20, [R4+0x8e0] ;  /* 0x0008e00004147984 */ /* 0x000e620000000800 */
[----:B----4-:R-:W-:Y:S01]  /*0d50*/  FFMA R24, R24, R18, R29 ;  /* 0x0000001218187223 */ /* 0x010fe2000000001d */
[----:B------:R-:W-:Y:S01]  /*0d60*/  FFMA R18, R18, -UR4, -R15 ;  /* 0x8000000412127c23 */ /* 0x000fe2000800080f */
[----:B------:R-:W-:Y:S01]  /*0d70*/  FADD R15, R17, UR4 ;  /* 0x00000004110f7e21 */ /* 0x000fe20008000000 */
[----:B-----5:R-:W-:-:S03]  /*0d80*/  FFMA R16, -R19, R14, R16 ;  /* 0x0000000e13107223 */ /* 0x020fc60000000110 */
[----:B------:R-:W-:Y:S01]  /*0d90*/  FFMA R10, R15, R19, R10 ;  /* 0x000000130f0a7223 */ /* 0x000fe2000000000a */
[-C--:B------:R-:W-:Y:S01]  /*0da0*/  FFMA R19, -R23, R14.reuse, R18 ;  /* 0x0000000e17137223 */ /* 0x080fe20000000112 */
[----:B------:R-:W-:Y:S01]  /*0db0*/  FFMA R15, R15, R23, R24 ;  /* 0x000000170f0f7223 */ /* 0x000fe20000000018 */
[CC--:B0-----:R-:W-:Y:S01]  /*0dc0*/  FFMA R16, -R21.reuse, R17.reuse, R16 ;  /* 0x0000001115107223 */ /* 0x0c1fe20000000110 */
[-C--:B------:R-:W-:Y:S01]  /*0dd0*/  FFMA R21, R21, R14.reuse, R10 ;  /* 0x0000000e15157223 */ /* 0x080fe2000000000a */
[C---:B-1----:R-:W-:Y:S01]  /*0de0*/  FFMA R10, -R20.reuse, R17, R19 ;  /* 0x00000011140a7223 */ /* 0x042fe20000000113 */
[----:B------:R-:W-:Y:S01]  /*0df0*/  FFMA R15, R20, R14, R15 ;  /* 0x0000000e140f7223 */ /* 0x000fe2000000000f */
[----:B------:R-:W-:Y:S01]  /*0e00*/  FADD R5, R5, R16 ;  /* 0x0000001005057221 */ /* 0x000fe20000000000 */
[----:B------:R-:W-:Y:S01]  /*0e10*/  FADD R6, R6, R21 ;  /* 0x0000001506067221 */ /* 0x000fe20000000000 */
[----:B------:R-:W-:Y:S01]  /*0e20*/  FADD R7, R7, R10 ;  /* 0x0000000a07077221 */ /* 0x000fe20000000000 */
[----:B------:R-:W-:-:S02]  /*0e30*/  HFMA2 R10, -RZ, RZ, 0, 0 ;  /* 0x00000000ff0a7431 */ /* 0x000fc400000001ff */
[----:B------:R-:W-:Y:S01]  /*0e40*/  FADD R8, R8, R15 ;  /* 0x0000000f08087221 */ /* 0x000fe20000000000 */
[----:B------:R-:W-:Y:S06]  /*0e50*/  BRA `(.L_x_112) ;  /* 0x0000000400a47947 */ /* 0x000fec0003800000 */
.L_x_111:
[----:B------:R-:W1:Y:S01]  /*0e60*/  LDS R19, [R4+0x160] ;  /* 0x0001600004137984 */ /* 0x000e620000000800 */
[----:B0-----:R-:W0:Y:S01]  /*0e70*/  LDC.64 R16, c[0x0][0x3b0] ;  /* 0x0000ec00ff107b82 */ /* 0x001e220000000a00 */
[----:B------:R-:W2:Y:S02]  /*0e80*/  LDCU UR4, c[0x0][0x3c0] ;  /* 0x00007800ff0477ac */ /* 0x000ea40008000800 */
[----:B------:R-:W3:Y:S04]  /*0e90*/  LDS R10, [R4+0x20] ;  /* 0x00002000040a7984 */ /* 0x000ee80000000800 */
[----:B------:R-:W4:Y:S01]  /*0ea0*/  LDS R18, [R4+0x2a0] ;  /* 0x0002a00004127984 */ /* 0x000f220000000800 */
[----:B------:R-:W5:Y:S03]  /*0eb0*/  LDC.64 R14, c[0x0][0x3b8] ;  /* 0x0000ee00ff0e7b82 */ /* 0x000f660000000a00 */
[----:B------:R-:W4:Y:S01]  /*0ec0*/  LDS R9, [R4+0x3e0] ;  /* 0x0003e00004097984 */ /* 0x000f220000000800 */
[C---:B0-----:R-:W-:Y:S01]  /*0ed0*/  FADD R23, R17.reuse, R16 ;  /* 0x0000001011177221 */ /* 0x041fe20000000000 */
[--C-:B-----5:R-:W-:Y:S01]  /*0ee0*/  FADD R24, R17, R14.reuse ;  /* 0x0000000e11187221 */ /* 0x120fe20000000000 */
[C---:B------:R-:W-:Y:S01]  /*0ef0*/  FADD R21, R15.reuse, R14 ;  /* 0x0000000e0f157221 */ /* 0x040fe20000000000 */
[----:B--2---:R-:W-:-:S02]  /*0f00*/  FADD R20, R15, UR4 ;  /* 0x000000040f147e21 */ /* 0x004fc40008000000 */
[C---:B-1----:R-:W-:Y:S01]  /*0f10*/  FMUL R25, R19.reuse, R24 ;  /* 0x0000001813197220 */ /* 0x042fe20000400000 */
[----:B------:R-:W-:-:S03]  /*0f20*/  FMUL R19, R19, R14 ;  /* 0x0000000e13137220 */ /* 0x000fc60000400000 */
[C---:B---3--:R-:W-:Y:S01]  /*0f30*/  FFMA R25, R10.reuse, R23, R25 ;  /* 0x000000170a197223 */ /* 0x048fe20000000019 */
[----:B------:R-:W-:-:S03]  /*0f40*/  FFMA R19, R10, -R15, -R19 ;  /* 0x8000000f0a137223 */ /* 0x000fc60000000813 */
[C---:B----4-:R-:W-:Y:S01]  /*0f50*/  FFMA R26, R18.reuse, R21, R25 ;  /* 0x00000015121a7223 */ /* 0x050fe20000000019 */
[----:B------:R-:W-:-:S03]  /*0f60*/  FFMA R18, -R18, R17, R19 ;  /* 0x0000001112127223 */ /* 0x000fc60000000113 */
[C---:B------:R-:W-:Y:S01]  /*0f70*/  FFMA R25, R9.reuse, R20, R26 ;  /* 0x0000001409197223 */ /* 0x040fe2000000001a */
[C---:B------:R-:W-:Y:S01]  /*0f80*/  FFMA R18, -R9.reuse, R16, R18 ;  /* 0x0000001009127223 */ /* 0x040fe20000000112 */
[----:B------:R-:W-:Y:S01]  /*0f90*/  LDS R26, [R4+0x520] ;  /* 0x00052000041a7984 */ /* 0x000fe20000000800 */
[----:B------:R-:W-:Y:S01]  /*0fa0*/  FMUL R9, R9, -UR4 ;  /* 0x8000000409097c20 */ /* 0x000fe20008400000 */
[----:B------:R-:W-:Y:S01]  /*0fb0*/  FADD R6, R6, R25 ;  /* 0x0000001906067221 */ /* 0x000fe20000000000 */
[----:B------:R-:W-:Y:S01]  /*0fc0*/  FADD R5, R5, R18 ;  /* 0x0000001205057221 */ /* 0x000fe20000000000 */
[----:B------:R-:W0:Y:S02]  /*0fd0*/  LDS R25, [R4+0x660] ;  /* 0x0006600004197984 */ /* 0x000e240000000800 */
[C---:B0-----:R-:W-:Y:S01]  /*0fe0*/  FMUL R27, R25.reuse, R24 ;  /* 0x00000018191b7220 */ /* 0x041fe20000400000 */
[----:B------:R-:W-:Y:S01]  /*0ff0*/  FMUL R25, R25, R14 ;  /* 0x0000000e19197220 */ /* 0x000fe20000400000 */
[----:B------:R-:W0:Y:S02]  /*1000*/  LDS R24, [R4+0x7a0] ;  /* 0x0007a00004187984 */ /* 0x000e240000000800 */
[C---:B------:R-:W-:Y:S01]  /*1010*/  FFMA R23, R26.reuse, R23, R27 ;  /* 0x000000171a177223 */ /* 0x040fe2000000001b */
[----:B------:R-:W-:-:S03]  /*1020*/  FFMA R25, R26, -R15, -R25 ;  /* 0x8000000f1a197223 */ /* 0x000fc60000000819 */
[C---:B0-----:R-:W-:Y:S01]  /*1030*/  FFMA R23, R24.reuse, R21, R23 ;  /* 0x0000001518177223 */ /* 0x041fe20000000017 */
[----:B------:R-:W-:Y:S01]  /*1040*/  FFMA R24, -R24, R17, R25 ;  /* 0x0000001118187223 */ /* 0x000fe20000000119 */
[----:B------:R-:W0:Y:S03]  /*1050*/  LDS R21, [R4+0x8e0] ;  /* 0x0008e00004157984 */ /* 0x000e260000000800 */
[C---:B0-----:R-:W-:Y:S01]  /*1060*/  FFMA R24, -R21.reuse, R16, R24 ;  /* 0x0000001015187223 */ /* 0x041fe20000000118 */
[C---:B------:R-:W-:Y:S01]  /*1070*/  FFMA R23, R21.reuse, R20, R23 ;  /* 0x0000001415177223 */ /* 0x040fe20000000017 */
[----:B------:R-:W-:Y:S02]  /*1080*/  FMUL R10, R21, -UR4 ;  /* 0x80000004150a7c20 */ /* 0x000fe40008400000 */
[----:B------:R-:W-:Y:S01]  /*1090*/  FADD R7, R7, R24 ;  /* 0x0000001807077221 */ /* 0x000fe20000000000 */
[----:B------:R-:W-:Y:S01]  /*10a0*/  FADD R8, R8, R23 ;  /* 0x0000001708087221 */ /* 0x000fe20000000000 */
[----:B------:R-:W-:Y:S06]  /*10b0*/  BRA `(.L_x_112) ;  /* 0x00000004000c7947 */ /* 0x000fec0003800000 */
.L_x_110:
[----:B------:R-:W-:-:S13]  /*10c0*/  ISETP.NE.AND P0, PT, R2, 0x2, PT ;  /* 0x000000020200780c */ /* 0x000fda0003f05270 */
[----:B------:R-:W-:Y:S05]  /*10d0*/  @!P0 BRA `(.L_x_113) ;  /* 0x0000000000848947 */ /* 0x000fea0003800000 */
[----:B------:R-:W-:Y:S02]  /*10e0*/  ISETP.NE.AND P0, PT, R2, 0x3, PT ;  /* 0x000000030200780c */ /* 0x000fe40003f05270 */
[----:B0-----:R-:W-:-:S11]  /*10f0*/  MOV R10, RZ ;  /* 0x000000ff000a7202 */ /* 0x001fd60000000f00 */
[----:B------:R-:W-:Y:S05]  /*1100*/  @P0 BRA `(.L_x_112) ;  /* 0x0000000000f80947 */ /* 0x000fea0003800000 */
[----:B------:R-:W0:Y:S01]  /*1110*/  LDS R24, [R4+0x160] ;  /* 0x0001600004187984 */ /* 0x000e220000000800 */
[----:B------:R-:W1:Y:S01]  /*1120*/  LDC.64 R14, c[0x0][0x3b8] ;  /* 0x0000ee00ff0e7b82 */ /* 0x000e620000000a00 */
[----:B------:R-:W1:Y:S02]  /*1130*/  LDCU UR4, c[0x0][0x3c0] ;  /* 0x00007800ff0477ac */ /* 0x000e640008000800 */
[----:B------:R-:W2:Y:S04]  /*1140*/  LDS R28, [R4+0x660] ;  /* 0x00066000041c7984 */ /* 0x000ea80000000800 */
[----:B------:R-:W3:Y:S01]  /*1150*/  LDS R20, [R4+0x20] ;  /* 0x0000200004147984 */ /* 0x000ee20000000800 */
[----:B------:R-:W0:Y:S03]  /*1160*/  LDC.64 R16, c[0x0][0x3b0] ;  /* 0x0000ec00ff107b82 */ /* 0x000e260000000a00 */
[----:B------:R-:W4:Y:S04]  /*1170*/  LDS R26, [R4+0x520] ;  /* 0x00052000041a7984 */ /* 0x000f280000000800 */
[----:B------:R-:W5:Y:S04]  /*1180*/  LDS R21, [R4+0x2a0] ;  /* 0x0002a00004157984 */ /* 0x000f680000000800 */
[----:B------:R-:W5:Y:S04]  /*1190*/  LDS R18, [R4+0x3e0] ;  /* 0x0003e00004127984 */ /* 0x000f680000000800 */
[----:B------:R-:W5:Y:S01]  /*11a0*/  LDS R10, [R4+0x8e0] ;  /* 0x0008e000040a7984 */ /* 0x000f620000000800 */
[----:B-1----:R-:W-:-:S03]  /*11b0*/  FADD R14, -R14, UR4 ;  /* 0x000000040e0e7e21 */ /* 0x002fc60008000100 */
[----:B------:R-:W1:Y:S01]  /*11c0*/  LDS R19, [R4+0x7a0] ;  /* 0x0007a00004137984 */ /* 0x000e620000000800 */
[-C--:B0-----:R-:W-:Y:S01]  /*11d0*/  FMUL R23, R24, R17.reuse ;  /* 0x0000001118177220 */ /* 0x081fe20000400000 */
[----:B--2---:R-:W-:-:S03]  /*11e0*/  FMUL R17, R28, R17 ;  /* 0x000000111c117220 */ /* 0x004fc60000400000 */
[-C--:B---3--:R-:W-:Y:S01]  /*11f0*/  FFMA R20, R20, R14.reuse, -R23 ;  /* 0x0000000e14147223 */ /* 0x088fe20000000817 */
[----:B----4-:R-:W-:-:S03]  /*1200*/  FFMA R14, R26, R14, -R17 ;  /* 0x0000000e1a0e7223 */ /* 0x010fc60000000811 */
[----:B-----5:R-:W-:Y:S01]  /*1210*/  FFMA R17, -R21, R16, R20 ;  /* 0x0000001015117223 */ /* 0x020fe20000000114 */
[----:B------:R-:W-:-:S03]  /*1220*/  FMUL R24, R18, R15 ;  /* 0x0000000f12187220 */ /* 0x000fc60000400000 */
[-C--:B------:R-:W-:Y:S01]  /*1230*/  FFMA R17, R18, R16.reuse, R17 ;  /* 0x0000001012117223 */ /* 0x080fe20000000011 */
[----:B------:R-:W-:Y:S01]  /*1240*/  FMUL R20, R10, R15 ;  /* 0x0000000f0a147220 */ /* 0x000fe20000400000 */
[----:B------:R-:W-:Y:S02]  /*1250*/  FFMA R24, R21, -UR4, -R24 ;  /* 0x8000000415187c23 */ /* 0x000fe40008000818 */
[----:B------:R-:W-:Y:S01]  /*1260*/  FADD R6, R6, R17 ;  /* 0x0000001106067221 */ /* 0x000fe20000000000 */
[CC--:B-1----:R-:W-:Y:S01]  /*1270*/  FFMA R15, -R19.reuse, R16.reuse, R14 ;  /* 0x00000010130f7223 */ /* 0x0c2fe2000000010e */
[----:B------:R-:W-:Y:S01]  /*1280*/  FFMA R20, R19, -UR4, -R20 ;  /* 0x8000000413147c23 */ /* 0x000fe20008000814 */
[----:B------:R-:W-:Y:S02]  /*1290*/  FADD R5, R5, R24 ;  /* 0x0000001805057221 */ /* 0x000fe40000000000 */
[----:B------:R-:W-:Y:S01]  /*12a0*/  FFMA R15, R10, R16, R15 ;  /* 0x000000100a0f7223 */ /* 0x000fe2000000000f */
[----:B------:R-:W-:-:S02]  /*12b0*/  HFMA2 R10, -RZ, RZ, 0, 0 ;  /* 0x00000000ff0a7431 */ /* 0x000fc400000001ff */
[----:B------:R-:W-:Y:S01]  /*12c0*/  FADD R7, R7, R20 ;  /* 0x0000001407077221 */ /* 0x000fe20000000000 */
[----:B------:R-:W-:Y:S01]  /*12d0*/  FADD R8, R8, R15 ;  /* 0x0000000f08087221 */ /* 0x000fe20000000000 */
[----:B------:R-:W-:Y:S06]  /*12e0*/  BRA `(.L_x_112) ;  /* 0x0000000000807947 */ /* 0x000fec0003800000 */
.L_x_113:
[----:B------:R-:W1:Y:S01]  /*12f0*/  LDS R20, [R4+0x160] ;  /* 0x0001600004147984 */ /* 0x000e620000000800 */
[----:B0-----:R-:W0:Y:S01]  /*1300*/  LDC.64 R14, c[0x0][0x3b0] ;  /* 0x0000ec00ff0e7b82 */ /* 0x001e220000000a00 */
[----:B------:R-:W0:Y:S02]  /*1310*/  LDCU UR4, c[0x0][0x3c0] ;  /* 0x00007800ff0477ac */ /* 0x000e240008000800 */
[----:B------:R-:W2:Y:S04]  /*1320*/  LDS R23, [R4+0x20] ;  /* 0x0000200004177984 */ /* 0x000ea80000000800 */
[----:B------:R-:W3:Y:S01]  /*1330*/  LDS R10, [R4+0x660] ;  /* 0x00066000040a7984 */ /* 0x000ee20000000800 */
[----:B------:R-:W4:Y:S03]  /*1340*/  LDC.64 R16, c[0x0][0x3b8] ;  /* 0x0000ee00ff107b82 */ /* 0x000f260000000a00 */
[----:B------:R-:W5:Y:S04]  /*1350*/  LDS R27, [R4+0x520] ;  /* 0x00052000041b7984 */ /* 0x000f680000000800 */
[----:B------:R-:W5:Y:S04]  /*1360*/  LDS R19, [R4+0x2a0] ;  /* 0x0002a00004137984 */ /* 0x000f680000000800 */
[----:B------:R-:W5:Y:S01]  /*1370*/  LDS R18, [R4+0x7a0] ;  /* 0x0007a00004127984 */ /* 0x000f620000000800 */
[----:B0-----:R-:W-:Y:S01]  /*1380*/  FADD R21, -R14, UR4 ;  /* 0x000000040e157e21 */ /* 0x001fe20008000100 */
[----:B----4-:R-:W-:-:S03]  /*1390*/  FADD R25, -R15, R17 ;  /* 0x000000110f197221 */ /* 0x010fc60000000100 */
[----:B-1----:R-:W-:-:S04]  /*13a0*/  FMUL R24, R20, R21 ;  /* 0x0000001514187220 */ /* 0x002fc80000400000 */
[----:B--2---:R-:W-:Y:S02]  /*13b0*/  FFMA R24, R23, R25, R24 ;  /* 0x0000001917187223 */ /* 0x004fe40000000018 */
[----:B------:R-:W0:Y:S01]  /*13c0*/  LDS R23, [R4+0x3e0] ;  /* 0x0003e00004177984 */ /* 0x000e220000000800 */
[----:B---3--:R-:W-:-:S03]  /*13d0*/  FMUL R26, R10, R21 ;  /* 0x000000150a1a7220 */ /* 0x008fc60000400000 */
[----:B------:R-:W1:Y:S01]  /*13e0*/  LDS R21, [R4+0x8e0] ;  /* 0x0008e00004157984 */ /* 0x000e620000000800 */
[----:B-----5:R-:W-:Y:S01]  /*13f0*/  FFMA R25, R27, R25, R26 ;  /* 0x000000191b197223 */ /* 0x020fe2000000001a */
[CC--:B------:R-:W-:Y:S01]  /*1400*/  FMUL R27, R19.reuse, R17.reuse ;  /* 0x00000011131b7220 */ /* 0x0c0fe20000400000 */
[-C--:B------:R-:W-:Y:S01]  /*1410*/  FFMA R24, R19, R14.reuse, R24 ;  /* 0x0000000e13187223 */ /* 0x080fe20000000018 */
[----:B------:R-:W-:Y:S02]  /*1420*/  FMUL R17, R18, R17 ;  /* 0x0000001112117220 */ /* 0x000fe40000400000 */
[----:B------:R-:W-:Y:S01]  /*1430*/  FFMA R20, R20, -UR4, -R27 ;  /* 0x8000000414147c23 */ /* 0x000fe2000800081b */
[----:B------:R-:W-:Y:S01]  /*1440*/  FFMA R14, R18, R14, R25 ;  /* 0x0000000e120e7223 */ /* 0x000fe20000000019 */
[----:B------:R-:W-:Y:S02]  /*1450*/  FFMA R10, R10, -UR4, -R17 ;  /* 0x800000040a0a7c23 */ /* 0x000fe40008000811 */
[CC--:B0-----:R-:W-:Y:S01]  /*1460*/  FFMA R20, -R23.reuse, R16.reuse, R20 ;  /* 0x0000001017147223 */ /* 0x0c1fe20000000114 */
[-C--:B------:R-:W-:Y:S01]  /*1470*/  FFMA R23, R23, R15.reuse, R24 ;  /* 0x0000000f17177223 */ /* 0x080fe20000000018 */
[C---:B-1----:R-:W-:Y:S01]  /*1480*/  FFMA R10, -R21.reuse, R16, R10 ;  /* 0x00000010150a7223 */ /* 0x042fe2000000010a */
[----:B------:R-:W-:Y:S01]  /*1490*/  FFMA R15, R21, R15, R14 ;  /* 0x0000000f150f7223 */ /* 0x000fe2000000000e */
[----:B------:R-:W-:Y:S01]  /*14a0*/  FADD R5, R5, R20 ;  /* 0x0000001405057221 */ /* 0x000fe20000000000 */
[----:B------:R-:W-:Y:S01]  /*14b0*/  FADD R6, R6, R23 ;  /* 0x0000001706067221 */ /* 0x000fe20000000000 */
[----:B------:R-:W-:Y:S01]  /*14c0*/  FADD R7, R7, R10 ;  /* 0x0000000a07077221 */ /* 0x000fe20000000000 */
[----:B------:R-:W-:Y:S01]  /*14d0*/  FADD R8, R8, R15 ;  /* 0x0000000f08087221 */ /* 0x000fe20000000000 */
[----:B------:R-:W-:-:S07]  /*14e0*/  MOV R10, RZ ;  /* 0x000000ff000a7202 */ /* 0x000fce0000000f00 */
.L_x_112:
[----:B------:R-:W-:Y:S05]  /*14f0*/  BSYNC.RECONVERGENT B0 ;  /* 0x0000000000007941 */ /* 0x000fea0003800200 */
.L_x_109:
[----:B------:R-:W-:Y:S01]  /*1500*/  BAR.SYNC.DEFER_BLOCKING 0x0 ;  /* 0x0000000000007b1d */ /* 0x000fe20000010000 */
[----:B------:R-:W-:-:S13]  /*1510*/  ISETP.GE.AND P0, PT, R22, 0x1, PT ;  /* 0x000000011600780c */ /* 0x000fda0003f06270 */
[----:B------:R-:W-:Y:S05]  /*1520*/  @!P0 EXIT ;  /* 0x000000000000894d */ /* 0x000fea0003800000 */
[----:B------:R-:W0:Y:S01]  /*1530*/  LDCU.64 UR6, c[0x0][0x3a0] ;  /* 0x00007400ff0677ac */ /* 0x000e220008000a00 */
[----:B------:R-:W-:Y:S01]  /*1540*/  IMAD.WIDE.U32 R14, R11, 0x8, RZ ;  /* 0x000000080b0e7825 */ /* 0x000fe200078e00ff */
[----:B------:R-:W-:Y:S01]  /*1550*/  IADD3 R12, P1, PT, R12, 0x280, RZ ;  /* 0x000002800c0c7810 */ /* 0x000fe20007f3e0ff */
[----:B------:R-:W1:Y:S01]  /*1560*/  LDC R11, c[0x0][0x3ac] ;  /* 0x0000eb00ff0b7b82 */ /* 0x000e620000000800 */
[C---:B------:R-:W-:Y:S01]  /*1570*/  IADD3 R20, PT, PT, R22.reuse, -0x4, RZ ;  /* 0xfffffffc16147810 */ /* 0x040fe20007ffe0ff */
[C---:B------:R-:W-:Y:S01]  /*1580*/  IMAD R17, R22.reuse, UR5, RZ ;  /* 0x0000000516117c24 */ /* 0x040fe2000f8e02ff */
[C---:B------:R-:W-:Y:S01]  /*1590*/  IADD3 R21, PT, PT, R22.reuse, -0x8, RZ ;  /* 0xfffffff816157810 */ /* 0x040fe20007ffe0ff */
[----:B------:R-:W2:Y:S01]  /*15a0*/  LDCU UR20, c[0x0][0x3c0] ;  /* 0x00007800ff1477ac */ /* 0x000ea20008000800 */
[----:B------:R-:W-:Y:S01]  /*15b0*/  IADD3.X R13, PT, PT, RZ, R13, RZ, P1, !PT ;  /* 0x0000000dff0d7210 */ /* 0x000fe20000ffe4ff */
[----:B------:R-:W-:Y:S01]  /*15c0*/  IMAD.WIDE R14, R17, 0x8, R14 ;  /* 0x00000008110e7825 */ /* 0x000fe200078e020e */
[----:B------:R-:W-:Y:S01]  /*15d0*/  IADD3 R22, PT, PT, R22, -0xc, RZ ;  /* 0xfffffff416167810 */ /* 0x000fe20007ffe0ff */
[----:B------:R-:W3:Y:S01]  /*15e0*/  LDCU UR21, c[0x0][0x3c4] ;  /* 0x00007880ff1577ac */ /* 0x000ee20008000800 */
[----:B------:R-:W4:Y:S01]  /*15f0*/  LDCU UR22, c[0x0][0x3ac] ;  /* 0x00007580ff1677ac */ /* 0x000f220008000800 */
[----:B0-----:R-:W-:Y:S01]  /*1600*/  IADD3 R18, P0, PT, R14, UR6, RZ ;  /* 0x000000060e127c10 */ /* 0x001fe2000ff1e0ff */
[----:B------:R-:W0:Y:S03]  /*1610*/  LDCU UR12, c[0x0][0x3b4] ;  /* 0x00007680ff0c77ac */ /* 0x000e260008000800 */
[----:B------:R-:W-:Y:S01]  /*1620*/  IADD3.X R19, PT, PT, R15, UR7, RZ, P0, !PT ;  /* 0x000000070f137c10 */ /* 0x000fe200087fe4ff */
[----:B------:R-:W0:Y:S01]  /*1630*/  LDCU UR13, c[0x0][0x3bc] ;  /* 0x00007780ff0d77ac */ /* 0x000e220008000800 */
[----:B------:R-:W0:Y:S01]  /*1640*/  LDCU.64 UR10, c[0x0][0x3c0] ;  /* 0x00007800ff0a77ac */ /* 0x000e220008000a00 */
[----:B------:R-:W0:Y:S01]  /*1650*/  LDCU.64 UR14, c[0x0][0x3b8] ;  /* 0x00007700ff0e77ac */ /* 0x000e220008000a00 */
[----:B------:R-:W0:Y:S01]  /*1660*/  LDCU.128 UR16, c[0x0][0x3b0] ;  /* 0x00007600ff1077ac */ /* 0x000e220008000c00 */
[----:B--2---:R-:W-:-:S05]  /*1670*/  UMOV UR4, URZ ;  /* 0x000000ff00047c82 */ /* 0x004fca0008000000 */
.L_x_130:
[----:B------:R-:W-:-:S13]  /*1680*/  ISETP.LE.AND P1, PT, R21, UR4, PT ;  /* 0x0000000415007c0c */ /* 0x000fda000bf23270 */
[----:B--2---:R-:W-:Y:S05]  /*1690*/  @P1 BRA `(.L_x_114) ;  /* 0x0000000000341947 */ /* 0x004fea0003800000 */
[C---:B------:R-:W-:Y:S01]  /*16a0*/  ISETP.NE.AND P0, PT, R0.reuse, RZ, PT ;  /* 0x000000ff0000720c */ /* 0x040fe20003f05270 */
[----:B------:R-:W2:Y:S03]  /*16b0*/  LDG.E R16, desc[UR8][R12.64] ;  /* 0x000000080c107981 */ /* 0x000ea6000c1e1900 */
[----:B------:R-:W-:Y:S01]  /*16c0*/  ISETP.NE.AND P0, PT, R0, 0x3, P0 ;  /* 0x000000030000780c */ /* 0x000fe20000705270 */
[----:B------:R-:W5:-:S12]  /*16d0*/  LDG.E R24, desc[UR8][R12.64+0x80] ;  /* 0x000080080c187981 */ /* 0x000f58000c1e1900 */
[----:B------:R-:W3:Y:S04]  /*16e0*/  @!P0 LDG.E R26, desc[UR8][R12.64+0x100] ;  /* 0x000100080c1a8981 */ /* 0x000ee8000c1e1900 */
[----:B------:R-:W4:Y:S04]  /*16f0*/  @!P0 LDG.E R28, desc[UR8][R12.64+0x180] ;  /* 0x000180080c1c8981 */ /* 0x000f28000c1e1900 */
[----:B--2---:R2:W-:Y:S04]  /*1700*/  @!P0 STS [R3], R16 ;  /* 0x0000001003008388 */ /* 0x0045e80000000800 */
[----:B-----5:R2:W-:Y:S04]  /*1710*/  @!P0 STS [R3+0x140], R24 ;  /* 0x0001401803008388 */ /* 0x0205e80000000800 */
[----:B------:R2:W-:Y:S04]  /*1720*/  @P0 STS [R3], R16 ;  /* 0x0000001003000388 */ /* 0x0005e80000000800 */
[----:B------:R2:W-:Y:S04]  /*1730*/  @P0 STS [R3+0x140], R24 ;  /* 0x0001401803000388 */ /* 0x0005e80000000800 */
[----:B---3--:R2:W-:Y:S04]  /*1740*/  @!P0 STS [R3+0x280], R26 ;  /* 0x0002801a03008388 */ /* 0x0085e80000000800 */
[----:B----4-:R2:W-:Y:S01]  /*1750*/  @!P0 STS [R3+0x3c0], R28 ;  /* 0x0003c01c03008388 */ /* 0x0105e20000000800 */
[----:B------:R-:W-:Y:S05]  /*1760*/  BRA `(.L_x_115) ;  /* 0x00000000008c7947 */ /* 0x000fea0003800000 */
.L_x_114:
[----:B------:R-:W-:-:S13]  /*1770*/  ISETP.LE.AND P0, PT, R20, UR4, PT ;  /* 0x0000000414007c0c */ /* 0x000fda000bf03270 */
[----:B------:R-:W-:Y:S05]  /*1780*/  @P0 BRA `(.L_x_115) ;  /* 0x0000000000840947 */ /* 0x000fea0003800000 */
[----:B------:R-:W-:Y:S01]  /*1790*/  ISETP.GT.AND P0, PT, R0, 0x2, PT ;  /* 0x000000020000780c */ /* 0x000fe20003f04270 */
[----:B------:R-:W-:Y:S04]  /*17a0*/  BSSY.RECONVERGENT B0, `(.L_x_115) ;  /* 0x000001f000007945 */ /* 0x000fe80003800200 */
[----:B------:R-:W-:Y:S08]  /*17b0*/  BSSY.RELIABLE B1, `(.L_x_116) ;  /* 0x000000d000017945 */ /* 0x000ff00003800100 */
[----:B------:R-:W-:Y:S05]  /*17c0*/  @P0 BRA `(.L_x_117) ;  /* 0x0000000000140947 */ /* 0x000fea0003800000 */
[----:B------:R-:W-:-:S04]  /*17d0*/  VIMNMX.U32 R16, PT, PT, R0, 0x2, PT ;  /* 0x0000000200107848 */ /* 0x000fc80003fe0000 */
[----:B------:R-:W-:-:S04]  /*17e0*/  SHF.L.U32 R23, R16, 0x2, RZ ;  /* 0x0000000210177819 */ /* 0x000fc800000006ff */
[----:B------:R-:W2:Y:S02]  /*17f0*/  LDC R16, c[0x2][R23+0x20] ;  /* 0x0080080017107b82 */ /* 0x000ea40000000800 */
[----:B--2---:R-:W-:-:S04]  /*1800*/  SHF.R.S32.HI R17, RZ, 0x1f, R16 ;  /* 0x0000001fff117819 */ /* 0x004fc80000011410 */
.L_x_214:
[----:B0--34-:R-:W-:Y:S05]  /*1810*/  BRX R16 -0x1820                                                                                            (*"BRANCH_TARGETS .L_x_215,.L_x_216,.L_x_217"*) ;  /* 0xffffffe410f87949 */ /* 0x019fea000383ffff */
.L_x_117:
[----:B------:R-:W-:-:S13]  /*1820*/  ISETP.NE.AND P0, PT, R0, 0x4, PT ;  /* 0x000000040000780c */ /* 0x000fda0003f05270 */
[----:B------:R-:W-:Y:S05]  /*1830*/  @!P0 BREAK.RELIABLE B1 ;  /* 0x0000000000018942 */ /* 0x000fea0003800100 */
[----:B------:R-:W-:Y:S05]  /*1840*/  @!P0 BRA `(.L_x_118) ;  /* 0x0000000000408947 */ /* 0x000fea0003800000 */
[----:B------:R-:W-:-:S13]  /*1850*/  ISETP.NE.AND P0, PT, R0, 0x3, PT ;  /* 0x000000030000780c */ /* 0x000fda0003f05270 */
[----:B------:R-:W-:Y:S05]  /*1860*/  @P0 BREAK.RELIABLE B1 ;  /* 0x0000000000010942 */ /* 0x000fea0003800100 */
[----:B------:R-:W-:Y:S05]  /*1870*/  @P0 BRA `(.L_x_119) ;  /* 0x0000000000240947 */ /* 0x000fea0003800000 */
.L_x_215:
[----:B0--34-:R-:W-:Y:S05]  /*1880*/  BSYNC.RELIABLE B1 ;  /* 0x0000000000017941 */ /* 0x019fea0003800100 */
.L_x_116:
[----:B------:R-:W2:Y:S04]  /*1890*/  LDG.E R16, desc[UR8][R12.64] ;  /* 0x000000080c107981 */ /* 0x000ea8000c1e1900 */
[----:B------:R-:W3:Y:S04]  /*18a0*/  LDG.E R24, desc[UR8][R12.64+0x80] ;  /* 0x000080080c187981 */ /* 0x000ee8000c1e1900 */
[----:B------:R-:W4:Y:S04]  /*18b0*/  LDG.E R26, desc[UR8][R12.64+0x100] ;  /* 0x000100080c1a7981 */ /* 0x000f28000c1e1900 */
[----:B--2---:R0:W-:Y:S04]  /*18c0*/  STS [R3], R16 ;  /* 0x0000001003007388 */ /* 0x0041e80000000800 */
[----:B---3--:R0:W-:Y:S04]  /*18d0*/  STS [R3+0x140], R24 ;  /* 0x0001401803007388 */ /* 0x0081e80000000800 */
[----:B----4-:R0:W-:Y:S01]  /*18e0*/  STS [R3+0x280], R26 ;  /* 0x0002801a03007388 */ /* 0x0101e20000000800 */
[----:B------:R-:W-:Y:S05]  /*18f0*/  BRA `(.L_x_120) ;  /* 0x0000000000247947 */ /* 0x000fea0003800000 */
.L_x_217:
[----:B------:R-:W-:Y:S05]  /*1900*/  BREAK.RELIABLE B1 ;  /* 0x0000000000017942 */ /* 0x000fea0003800100 */
.L_x_119:
[----:B------:R-:W2:Y:S04]  /*1910*/  LDG.E R16, desc[UR8][R12.64] ;  /* 0x000000080c107981 */ /* 0x000ea8000c1e1900 */
[----:B--2---:R2:W-:Y:S01]  /*1920*/  STS [R3], R16 ;  /* 0x0000001003007388 */ /* 0x0045e20000000800 */
[----:B------:R-:W-:Y:S05]  /*1930*/  BRA `(.L_x_120) ;  /* 0x0000000000147947 */ /* 0x000fea0003800000 */
.L_x_216:
[----:B------:R-:W-:Y:S05]  /*1940*/  BREAK.RELIABLE B1 ;  /* 0x0000000000017942 */ /* 0x000fea0003800100 */
.L_x_118:
[----:B------:R-:W2:Y:S04]  /*1950*/  LDG.E R16, desc[UR8][R12.64] ;  /* 0x000000080c107981 */ /* 0x000ea8000c1e1900 */
[----:B------:R-:W5:Y:S04]  /*1960*/  LDG.E R24, desc[UR8][R12.64+0x80] ;  /* 0x000080080c187981 */ /* 0x000f68000c1e1900 */
[----:B--2---:R2:W-:Y:S04]  /*1970*/  STS [R3], R16 ;  /* 0x0000001003007388 */ /* 0x0045e80000000800 */
[----:B-----5:R2:W-:Y:S02]  /*1980*/  STS [R3+0x140], R24 ;  /* 0x0001401803007388 */ /* 0x0205e40000000800 */
.L_x_120:
[----:B0--34-:R-:W-:Y:S05]  /*1990*/  BSYNC.RECONVERGENT B0 ;  /* 0x0000000000007941 */ /* 0x019fea0003800200 */
.L_x_115:
[----:B------:R-:W-:Y:S01]  /*19a0*/  BAR.SYNC.DEFER_BLOCKING 0x0 ;  /* 0x0000000000007b1d */ /* 0x000fe20000010000 */
[----:B------:R-:W-:-:S05]  /*19b0*/  ISETP.LE.AND P0, PT, R22, UR4, PT ;  /* 0x0000000416007c0c */ /* 0x000fca000bf03270 */
[----:B------:R-:W-:Y:S08]  /*19c0*/  BSSY.RECONVERGENT B0, `(.L_x_121) ;  /* 0x000013a000007945 */ /* 0x000ff00003800200 */
[----:B------:R-:W-:Y:S05]  /*19d0*/  @P0 BRA `(.L_x_122) ;  /* 0x0000000800040947 */ /* 0x000fea0003800000 */
[----:B------:R-:W-:-:S13]  /*19e0*/  ISETP.GT.AND P0, PT, R2, 0x1, PT ;  /* 0x000000010200780c */ /* 0x000fda0003f04270 */
[----:B------:R-:W-:Y:S05]  /*19f0*/  @P0 BRA `(.L_x_123) ;  /* 0x0000000000fc0947 */ /* 0x000fea0003800000 */
[----:B--2---:R-:W-:-:S04]  /*1a00*/  VIMNMX.U32 R16, PT, PT, R2, 0x2, PT ;  /* 0x0000000202107848 */ /* 0x004fc80003fe0000 */
[----:B------:R-:W-:-:S04]  /*1a10*/  SHF.L.U32 R23, R16, 0x2, RZ ;  /* 0x0000000210177819 */ /* 0x000fc800000006ff */
[----:B------:R-:W2:Y:S02]  /*1a20*/  LDC R16, c[0x2][R23+0x2c] ;  /* 0x00800b0017107b82 */ /* 0x000ea40000000800 */
[----:B--2---:R-:W-:-:S04]  /*1a30*/  SHF.R.S32.HI R17, RZ, 0x1f, R16 ;  /* 0x0000001fff117819 */ /* 0x004fc80000011410 */
.L_x_218:
[----:B0--34-:R-:W-:Y:S05]  /*1a40*/  BRX R16 -0x1a50                                                                                            (*"BRANCH_TARGETS .L_x_219,.L_x_220,.L_x_124"*) ;  /* 0xffffffe4106c7949 */ /* 0x019fea000383ffff */
.L_x_220:
[----:B------:R-:W0:Y:S04]  /*1a50*/  LDS R14, [R4+0x160] ;  /* 0x00016000040e7984 */ /* 0x000e280000000800 */
[----:B------:R-:W2:Y:S04]  /*1a60*/  LDS R23, [R4+0x20] ;  /* 0x0000200004177984 */ /* 0x000ea80000000800 */
[----:B------:R-:W3:Y:S04]  /*1a70*/  LDS R25, [R4+0x2a0] ;  /* 0x0002a00004197984 */ /* 0x000ee80000000800 */
[----:B------:R-:W4:Y:S04]  /*1a80*/  LDS R16, [R4+0x520] ;  /* 0x0005200004107984 */ /* 0x000f280000000800 */
[----:B------:R-:W5:Y:S01]  /*1a90*/  LDS R15, [R4+0x660] ;  /* 0x00066000040f7984 */ /* 0x000f620000000800 */
[C---:B0-----:R-:W-:Y:S01]  /*1aa0*/  FMUL R24, R14.reuse, UR19 ;  /* 0x000000130e187c20 */ /* 0x041fe20008400000 */
[C---:B--2---:R-:W-:Y:S01]  /*1ab0*/  FFMA R27, -R23.reuse, UR16, R5 ;  /* 0x00000010171b7c23 */ /* 0x044fe20008000105 */
[C---:B------:R-:W-:Y:S01]  /*1ac0*/  FFMA R17, R23.reuse, UR19, R6 ;  /* 0x0000001317117c23 */ /* 0x040fe20008000006 */
[----:B------:R-:W0:Y:S01]  /*1ad0*/  LDS R5, [R4+0x7a0] ;  /* 0x0007a00004057984 */ /* 0x000e220000000800 */
[----:B------:R-:W-:Y:S01]  /*1ae0*/  FFMA R26, R23, -UR20, -R24 ;  /* 0x80000014171a7c23 */ /* 0x000fe20008000818 */
[C---:B------:R-:W-:Y:S01]  /*1af0*/  FFMA R6, R14.reuse, UR16, R27 ;  /* 0x000000100e067c23 */ /* 0x040fe2000800001b */
[----:B------:R-:W-:Y:S01]  /*1b00*/  FFMA R14, R14, UR20, R17 ;  /* 0x000000140e0e7c23 */ /* 0x000fe20008000011 */
[----:B------:R-:W2:Y:S02]  /*1b10*/  LDS R24, [R4+0x3e0] ;  /* 0x0003e00004187984 */ /* 0x000ea40000000800 */
[C---:B---3--:R-:W-:Y:S01]  /*1b20*/  FFMA R27, R25.reuse, UR17, R6 ;  /* 0x00000011191b7c23 */ /* 0x048fe20008000006 */
[----:B----4-:R-:W-:Y:S01]  /*1b30*/  FFMA R6, -R16, UR16, R7 ;  /* 0x0000001010067c23 */ /* 0x010fe20008000107 */
[----:B------:R-:W3:Y:S01]  /*1b40*/  LDS R23, [R4+0x8e0] ;  /* 0x0008e00004177984 */ /* 0x000ee20000000800 */
[----:B------:R-:W-:Y:S01]  /*1b50*/  FFMA R25, -R25, UR18, R26 ;  /* 0x0000001219197c23 */ /* 0x000fe2000800011a */
[C---:B-----5:R-:W-:Y:S01]  /*1b60*/  FMUL R7, R15.reuse, UR19 ;  /* 0x000000130f077c20 */ /* 0x060fe20008400000 */
[----:B------:R-:W-:-:S03]  /*1b70*/  FFMA R6, R15, UR16, R6 ;  /* 0x000000100f067c23 */ /* 0x000fc60008000006 */
[C---:B------:R-:W-:Y:S01]  /*1b80*/  FFMA R28, R16.reuse, -UR20, -R7 ;  /* 0x80000014101c7c23 */ /* 0x040fe20008000807 */
[----:B------:R-:W-:-:S04]  /*1b90*/  FFMA R16, R16, UR19, R8 ;  /* 0x0000001310107c23 */ /* 0x000fc80008000008 */
[----:B------:R-:W-:Y:S01]  /*1ba0*/  FFMA R15, R15, UR20, R16 ;  /* 0x000000140f0f7c23 */ /* 0x000fe20008000010 */
[C---:B0-----:R-:W-:Y:S01]  /*1bb0*/  FFMA R26, R5.reuse, UR17, R6 ;  /* 0x00000011051a7c23 */ /* 0x041fe20008000006 */
[----:B------:R-:W-:Y:S01]  /*1bc0*/  FFMA R28, -R5, UR18, R28 ;  /* 0x00000012051c7c23 */ /* 0x000fe2000800011c */
[C---:B--2---:R-:W-:Y:S01]  /*1bd0*/  FFMA R6, R24.reuse, UR18, R27 ;  /* 0x0000001218067c23 */ /* 0x044fe2000800001b */
[----:B------:R-:W-:Y:S01]  /*1be0*/  FFMA R5, -R24, UR17, R25 ;  /* 0x0000001118057c23 */ /* 0x000fe20008000119 */
[C---:B---3--:R-:W-:Y:S01]  /*1bf0*/  FFMA R8, R23.reuse, UR18, R26 ;  /* 0x0000001217087c23 */ /* 0x048fe2000800001a */
[----:B------:R-:W-:Y:S01]  /*1c00*/  FFMA R7, -R23, UR17, R28 ;  /* 0x0000001117077c23 */ /* 0x000fe2000800011c */
[----:B------:R-:W-:Y:S06]  /*1c10*/  BRA `(.L_x_124) ;  /* 0x0000001000507947 */ /* 0x000fec0003800000 */
.L_x_219:
[----:B------:R-:W0:Y:S04]  /*1c20*/  LDS R14, [R4+0x20] ;  /* 0x00002000040e7984 */ /* 0x000e280000000800 */
[----:B------:R-:W2:Y:S04]  /*1c30*/  LDS R28, [R4+0x160] ;  /* 0x00016000041c7984 */ /* 0x000ea80000000800 */
[----:B------:R-:W3:Y:S04]  /*1c40*/  LDS R15, [R4+0x520] ;  /* 0x00052000040f7984 */ /* 0x000ee80000000800 */
[----:B------:R-:W4:Y:S04]  /*1c50*/  LDS R25, [R4+0x660] ;  /* 0x0006600004197984 */ /* 0x000f280000000800 */
[----:B------:R-:W5:Y:S04]  /*1c60*/  LDS R24, [R4+0x2a0] ;  /* 0x0002a00004187984 */ /* 0x000f680000000800 */
[----:B------:R-:W1:Y:S04]  /*1c70*/  LDS R23, [R4+0x7a0] ;  /* 0x0007a00004177984 */ /* 0x000e680000000800 */
[----:B------:R-:W1:Y:S04]  /*1c80*/  LDS R16, [R4+0x3e0] ;  /* 0x0003e00004107984 */ /* 0x000e680000000800 */
[----:B------:R-:W1:Y:S01]  /*1c90*/  LDS R17, [R4+0x8e0] ;  /* 0x0008e00004117984 */ /* 0x000e620000000800 */
[C---:B0-----:R-:W-:Y:S01]  /*1ca0*/  FFMA R5, R14.reuse, UR16, R5 ;  /* 0x000000100e057c23 */ /* 0x041fe20008000005 */
[C---:B------:R-:W-:Y:S01]  /*1cb0*/  FFMA R26, -R14.reuse, UR19, R9 ;  /* 0x000000130e1a7c23 */ /* 0x040fe20008000109 */
[----:B------:R-:W-:-:S02]  /*1cc0*/  FFMA R14, R14, UR20, R6 ;  /* 0x000000140e0e7c23 */ /* 0x000fc40008000006 */
[C---:B--2---:R-:W-:Y:S01]  /*1cd0*/  FFMA R9, R28.reuse, UR17, R5 ;  /* 0x000000111c097c23 */ /* 0x044fe20008000005 */
[----:B------:R-:W-:Y:S01]  /*1ce0*/  FFMA R5, -R28, UR18, R26 ;  /* 0x000000121c057c23 */ /* 0x000fe2000800011a */
[C---:B---3--:R-:W-:Y:S01]  /*1cf0*/  FFMA R10, -R15.reuse, UR19, R10 ;  /* 0x000000130f0a7c23 */ /* 0x048fe2000800010a */
[C---:B------:R-:W-:Y:S01]  /*1d00*/  FFMA R26, R15.reuse, UR16, R7 ;  /* 0x000000100f1a7c23 */ /* 0x040fe20008000007 */
[----:B------:R-:W-:Y:S02]  /*1d10*/  FFMA R15, R15, UR20, R8 ;  /* 0x000000140f0f7c23 */ /* 0x000fe40008000008 */
[C---:B----4-:R-:W-:Y:S01]  /*1d20*/  FFMA R10, -R25.reuse, UR18, R10 ;  /* 0x00000012190a7c23 */ /* 0x050fe2000800010a */
[----:B------:R-:W-:Y:S01]  /*1d30*/  FFMA R26, R25, UR17, R26 ;  /* 0x00000011191a7c23 */ /* 0x000fe2000800001a */
[C---:B-----5:R-:W-:Y:S01]  /*1d40*/  FFMA R9, R24.reuse, UR18, R9 ;  /* 0x0000001218097c23 */ /* 0x060fe20008000009 */
[----:B------:R-:W-:Y:S01]  /*1d50*/  FFMA R5, -R24, UR17, R5 ;  /* 0x0000001118057c23 */ /* 0x000fe20008000105 */
[C---:B-1----:R-:W-:Y:S01]  /*1d60*/  FFMA R10, -R23.reuse, UR17, R10 ;  /* 0x00000011170a7c23 */ /* 0x042fe2000800010a */
[----:B------:R-:W-:Y:S01]  /*1d70*/  FFMA R26, R23, UR18, R26 ;  /* 0x00000012171a7c23 */ /* 0x000fe2000800001a */
[C---:B------:R-:W-:Y:S01]  /*1d80*/  FFMA R6, R16.reuse, UR19, R9 ;  /* 0x0000001310067c23 */ /* 0x040fe20008000009 */
[C---:B------:R-:W-:Y:S01]  /*1d90*/  FFMA R5, -R16.reuse, UR16, R5 ;  /* 0x0000001010057c23 */ /* 0x040fe20008000105 */
[----:B------:R-:W-:Y:S01]  /*1da0*/  FMUL R9, R16, -UR20 ;  /* 0x8000001410097c20 */ /* 0x000fe20008400000 */
[C---:B------:R-:W-:Y:S01]  /*1db0*/  FFMA R7, -R17.reuse, UR16, R10 ;  /* 0x0000001011077c23 */ /* 0x040fe2000800010a */
[C---:B------:R-:W-:Y:S01]  /*1dc0*/  FFMA R8, R17.reuse, UR19, R26 ;  /* 0x0000001311087c23 */ /* 0x040fe2000800001a */
[----:B------:R-:W-:Y:S01]  /*1dd0*/  FMUL R10, R17, -UR20 ;  /* 0x80000014110a7c20 */ /* 0x000fe20008400000 */
[----:B------:R-:W-:Y:S06]  /*1de0*/  BRA `(.L_x_124) ;  /* 0x0000000c00dc7947 */ /* 0x000fec0003800000 */
.L_x_123:
[----:B------:R-:W-:-:S04]  /*1df0*/  MOV R17, 0xfffffffe ;  /* 0xfffffffe00117802 */ /* 0x000fc80000000f00 */
[----:B--2---:R-:W-:-:S04]  /*1e00*/  VIADDMNMX.U32 R16, R2, R17, 0x2, PT ;  /* 0x0000000202107446 */ /* 0x004fc80003800011 */
[----:B------:R-:W-:-:S04]  /*1e10*/  SHF.L.U32 R23, R16, 0x2, RZ ;  /* 0x0000000210177819 */ /* 0x000fc800000006ff */
[----:B------:R-:W2:Y:S02]  /*1e20*/  LDC R16, c[0x2][R23+0x38] ;  /* 0x00800e0017107b82 */ /* 0x000ea40000000800 */
[----:B--2---:R-:W-:-:S04]  /*1e30*/  SHF.R.S32.HI R17, RZ, 0x1f, R16 ;  /* 0x0000001fff117819 */ /* 0x004fc80000011410 */
.L_x_222:
[----:B0--34-:R-:W-:Y:S05]  /*1e40*/  BRX R16 -0x1e50                                                                                            (*"BRANCH_TARGETS .L_x_223,.L_x_224,.L_x_124"*) ;  /* 0xffffffe0106c7949 */ /* 0x019fea000383ffff */
.L_x_224:
        /* <DEDUP_REMOVED lines=9> */
[----:B------:R-:W-:Y:S01]  /*1ee0*/  FFMA R26, -R29, UR18, R7 ;  /* 0x000000121d1a7c23 */ /* 0x000fe20008000107 */
[C---:B--2---:R-:W-:Y:S01]  /*1ef0*/  FFMA R25, R27.reuse, UR17, R6 ;  /* 0x000000111b197c23 */ /* 0x044fe20008000006 */
[----:B------:R-:W-:Y:S01]  /*1f00*/  FFMA R5, -R27, UR18, R5 ;  /* 0x000000121b057c23 */ /* 0x000fe20008000105 */
[C---:B---3--:R-:W-:Y:S01]  /*1f10*/  FFMA R7, R23.reuse, UR18, R8 ;  /* 0x0000001217077c23 */ /* 0x048fe20008000008 */
[----:B------:R-:W-:Y:S01]  /*1f20*/  FFMA R27, -R23, UR17, R26 ;  /* 0x00000011171b7c23 */ /* 0x000fe2000800011a */
[C---:B----4-:R-:W-:Y:S01]  /*1f30*/  FFMA R6, R24.reuse, UR18, R25 ;  /* 0x0000001218067c23 */ /* 0x050fe20008000019 */
[----:B------:R-:W-:Y:S01]  /*1f40*/  FFMA R24, -R24, UR17, R5 ;  /* 0x0000001118187c23 */ /* 0x000fe20008000105 */
[----:B-----5:R-:W-:-:S04]  /*1f50*/  FMUL R8, R14, UR19 ;  /* 0x000000130e087c20 */ /* 0x020fc80008400000 */
[C---:B-1----:R-:W-:Y:S01]  /*1f60*/  FFMA R5, R17.reuse, -UR20, -R8 ;  /* 0x8000001411057c23 */ /* 0x042fe20008000808 */
[C---:B------:R-:W-:Y:S01]  /*1f70*/  FFMA R25, -R17.reuse, UR16, R24 ;  /* 0x0000001011197c23 */ /* 0x040fe20008000118 */
[----:B------:R-:W-:Y:S01]  /*1f80*/  FFMA R23, R17, UR19, R6 ;  /* 0x0000001311177c23 */ /* 0x000fe20008000006 */
[C---:B------:R-:W-:Y:S01]  /*1f90*/  FFMA R8, -R16.reuse, UR16, R27 ;  /* 0x0000001010087c23 */ /* 0x040fe2000800011b */
[----:B------:R-:W-:Y:S01]  /*1fa0*/  FFMA R24, R16, UR19, R7 ;  /* 0x0000001310187c23 */ /* 0x000fe20008000007 */
[C---:B------:R-:W-:Y:S01]  /*1fb0*/  FFMA R6, R14.reuse, UR16, R25 ;  /* 0x000000100e067c23 */ /* 0x040fe20008000019 */
[----:B------:R-:W-:Y:S01]  /*1fc0*/  FFMA R14, R14, UR20, R23 ;  /* 0x000000140e0e7c23 */ /* 0x000fe20008000017 */
[C---:B------:R-:W-:Y:S01]  /*1fd0*/  FMUL R29, R15.reuse, UR19 ;  /* 0x000000130f1d7c20 */ /* 0x040fe20008400000 */
[C---:B------:R-:W-:Y:S01]  /*1fe0*/  FFMA R8, R15.reuse, UR16, R8 ;  /* 0x000000100f087c23 */ /* 0x040fe20008000008 */
[----:B------:R-:W-:Y:S02]  /*1ff0*/  FFMA R15, R15, UR20, R24 ;  /* 0x000000140f0f7c23 */ /* 0x000fe40008000018 */
[----:B------:R-:W-:Y:S01]  /*2000*/  FFMA R7, R16, -UR20, -R29 ;  /* 0x8000001410077c23 */ /* 0x000fe2000800081d */
[----:B------:R-:W-:Y:S06]  /*2010*/  BRA `(.L_x_124) ;  /* 0x0000000c00507947 */ /* 0x000fec0003800000 */
.L_x_223:
        /* <DEDUP_REMOVED lines=8> */
[C---:B0-----:R-:W-:Y:S01]  /*20a0*/  FFMA R26, -R28.reuse, UR17, R5 ;  /* 0x000000111c1a7c23 */ /* 0x041fe20008000105 */
[----:B------:R-:W-:-:S03]  /*20b0*/  FFMA R6, R28, UR18, R6 ;  /* 0x000000121c067c23 */ /* 0x000fc60008000006 */
[C---:B--2---:R-:W-:Y:S01]  /*20c0*/  FFMA R5, -R25.reuse, UR16, R26 ;  /* 0x0000001019057c23 */ /* 0x044fe2000800011a */
[----:B------:R-:W-:Y:S01]  /*20d0*/  FFMA R27, R25, UR19, R6 ;  /* 0x00000013191b7c23 */ /* 0x000fe20008000006 */
[----:B---3--:R-:W-:-:S04]  /*20e0*/  FMUL R26, R16, UR19 ;  /* 0x00000013101a7c20 */ /* 0x008fc80008400000 */
[----:B------:R-:W-:Y:S01]  /*20f0*/  FFMA R29, R25, -UR20, -R26 ;  /* 0x80000014191d7c23 */ /* 0x000fe2000800081a */
[----:B------:R-:W-:Y:S01]  /*2100*/  FFMA R25, R16, UR16, R5 ;  /* 0x0000001010197c23 */ /* 0x000fe20008000005 */
[C---:B----4-:R-:W-:Y:S01]  /*2110*/  FFMA R26, -R14.reuse, UR17, R7 ;  /* 0x000000110e1a7c23 */ /* 0x050fe20008000107 */
[----:B------:R-:W-:Y:S01]  /*2120*/  FFMA R8, R14, UR18, R8 ;  /* 0x000000120e087c23 */ /* 0x000fe20008000008 */
[C---:B-----5:R-:W-:Y:S01]  /*2130*/  FFMA R5, -R24.reuse, UR18, R29 ;  /* 0x0000001218057c23 */ /* 0x060fe2000800011d */
[----:B------:R-:W-:Y:S01]  /*2140*/  FFMA R6, R24, UR17, R25 ;  /* 0x0000001118067c23 */ /* 0x000fe20008000019 */
[----:B-1----:R-:W-:Y:S01]  /*2150*/  FMUL R24, R15, UR19 ;  /* 0x000000130f187c20 */ /* 0x002fe20008400000 */
[----:B------:R-:W-:-:S03]  /*2160*/  FFMA R26, -R23, UR16, R26 ;  /* 0x00000010171a7c23 */ /* 0x000fc6000800011a */
[C---:B------:R-:W-:Y:S01]  /*2170*/  FFMA R14, R23.reuse, -UR20, -R24 ;  /* 0x80000014170e7c23 */ /* 0x040fe20008000818 */
[----:B------:R-:W-:Y:S01]  /*2180*/  FFMA R24, R23, UR19, R8 ;  /* 0x0000001317187c23 */ /* 0x000fe20008000008 */
[----:B------:R-:W-:Y:S02]  /*2190*/  FFMA R26, R15, UR16, R26 ;  /* 0x000000100f1a7c23 */ /* 0x000fe4000800001a */
[----:B------:R-:W-:Y:S01]  /*21a0*/  FFMA R7, -R17, UR18, R14 ;  /* 0x0000001211077c23 */ /* 0x000fe2000800010e */
[----:B------:R-:W-:Y:S01]  /*21b0*/  FFMA R14, R16, UR20, R27 ;  /* 0x00000014100e7c23 */ /* 0x000fe2000800001b */
[----:B------:R-:W-:Y:S01]  /*21c0*/  FFMA R15, R15, UR20, R24 ;  /* 0x000000140f0f7c23 */ /* 0x000fe20008000018 */
[----:B------:R-:W-:Y:S01]  /*21d0*/  FFMA R8, R17, UR17, R26 ;  /* 0x0000001111087c23 */ /* 0x000fe2000800001a */
[----:B------:R-:W-:Y:S06]  /*21e0*/  BRA `(.L_x_124) ;  /* 0x0000000800dc7947 */ /* 0x000fec0003800000 */
.L_x_122:
[----:B-1----:R-:W-:Y:S01]  /*21f0*/  IADD3 R21, PT, PT, R11, -0x8, RZ ;  /* 0xfffffff80b157810 */ /* 0x002fe20007ffe0ff */
[----:B------:R-:W-:Y:S06]  /*2200*/  @P1 BRA `(.L_x_125) ;  /* 0x00000004008c1947 */ /* 0x000fec0003800000 */
[----:B------:R-:W-:-:S13]  /*2210*/  ISETP.GT.AND P0, PT, R2, 0x1, PT ;  /* 0x000000010200780c */ /* 0x000fda0003f04270 */
[----:B------:R-:W-:Y:S05]  /*2220*/  @P0 BRA `(.L_x_126) ;  /* 0x0000000000bc0947 */ /* 0x000fea0003800000 */
[----:B--2---:R-:W-:-:S04]  /*2230*/  VIMNMX.U32 R16, PT, PT, R2, 0x2, PT ;  /* 0x0000000202107848 */ /* 0x004fc80003fe0000 */
[----:B------:R-:W-:-:S04]  /*2240*/  SHF.L.U32 R23, R16, 0x2, RZ ;  /* 0x0000000210177819 */ /* 0x000fc800000006ff */
[----:B------:R-:W1:Y:S02]  /*2250*/  LDC R16, c[0x2][R23+0x44] ;  /* 0x0080110017107b82 */ /* 0x000e640000000800 */
[----:B-1----:R-:W-:-:S04]  /*2260*/  SHF.R.S32.HI R17, RZ, 0x1f, R16 ;  /* 0x0000001fff117819 */ /* 0x002fc80000011410 */
.L_x_226:
[----:B0--34-:R-:W-:Y:S05]  /*2270*/  BRX R16 -0x2280                                                                                            (*"BRANCH_TARGETS .L_x_227,.L_x_228,.L_x_124"*) ;  /* 0xffffffdc10607949 */ /* 0x019fea000383ffff */
.L_x_228:
[----:B------:R-:W0:Y:S04]  /*2280*/  LDS R27, [R4+0x20] ;  /* 0x00002000041b7984 */ /* 0x000e280000000800 */
[----:B------:R-:W1:Y:S04]  /*2290*/  LDS R24, [R4+0x520] ;  /* 0x0005200004187984 */ /* 0x000e680000000800 */
[----:B------:R-:W2:Y:S04]  /*22a0*/  LDS R17, [R4+0x160] ;  /* 0x0001600004117984 */ /* 0x000ea80000000800 */
[----:B------:R-:W3:Y:S04]  /*22b0*/  LDS R15, [R4+0x660] ;  /* 0x00066000040f7984 */ /* 0x000ee80000000800 */
[----:B------:R-:W4:Y:S04]  /*22c0*/  LDS R29, [R4+0x2a0] ;  /* 0x0002a000041d7984 */ /* 0x000f280000000800 */
[----:B------:R-:W5:Y:S04]  /*22d0*/  LDS R25, [R4+0x7a0] ;  /* 0x0007a00004197984 */ /* 0x000f680000000800 */
[----:B------:R-:W5:Y:S04]  /*22e0*/  LDS R23, [R4+0x3e0] ;  /* 0x0003e00004177984 */ /* 0x000f680000000800 */
[----:B------:R-:W5:Y:S01]  /*22f0*/  LDS R16, [R4+0x8e0] ;  /* 0x0008e00004107984 */ /* 0x000f620000000800 */
[C---:B0-----:R-:W-:Y:S01]  /*2300*/  FFMA R14, R27.reuse, UR19, R6 ;  /* 0x000000131b0e7c23 */ /* 0x041fe20008000006 */
[----:B------:R-:W-:Y:S01]  /*2310*/  FFMA R6, -R27, UR16, R5 ;  /* 0x000000101b067c23 */ /* 0x000fe20008000105 */
[C---:B-1----:R-:W-:Y:S01]  /*2320*/  FFMA R26, -R24.reuse, UR16, R7 ;  /* 0x00000010181a7c23 */ /* 0x042fe20008000107 */
[----:B------:R-:W-:-:S02]  /*2330*/  FFMA R24, R24, UR19, R8 ;  /* 0x0000001318187c23 */ /* 0x000fc40008000008 */
[C---:B--2---:R-:W-:Y:S01]  /*2340*/  FFMA R6, R17.reuse, UR16, R6 ;  /* 0x0000001011067c23 */ /* 0x044fe20008000006 */
[----:B------:R-:W-:Y:S01]  /*2350*/  FFMA R14, R17, UR20, R14 ;  /* 0x00000014110e7c23 */ /* 0x000fe2000800000e */
[C---:B---3--:R-:W-:Y:S01]  /*2360*/  FFMA R26, R15.reuse, UR16, R26 ;  /* 0x000000100f1a7c23 */ /* 0x048fe2000800001a */
[----:B------:R-:W-:Y:S01]  /*2370*/  FFMA R15, R15, UR20, R24 ;  /* 0x000000140f0f7c23 */ /* 0x000fe20008000018 */
[----:B----4-:R-:W-:Y:S02]  /*2380*/  FFMA R6, R29, UR17, R6 ;  /* 0x000000111d067c23 */ /* 0x010fe40008000006 */
[----:B-----5:R-:W-:Y:S02]  /*2390*/  FFMA R25, R25, UR17, R26 ;  /* 0x0000001119197c23 */ /* 0x020fe4000800001a */
[----:B------:R-:W-:Y:S02]  /*23a0*/  FFMA R6, R23, UR18, R6 ;  /* 0x0000001217067c23 */ /* 0x000fe40008000006 */
[----:B------:R-:W-:Y:S01]  /*23b0*/  FFMA R8, R16, UR18, R25 ;  /* 0x0000001210087c23 */ /* 0x000fe20008000019 */
[----:B------:R-:W-:Y:S06]  /*23c0*/  BRA `(.L_x_124) ;  /* 0x0000000800647947 */ /* 0x000fec0003800000 */
.L_x_227:
        /* <DEDUP_REMOVED lines=9> */
[----:B------:R-:W-:Y:S01]  /*2460*/  FFMA R14, R14, UR10, R6 ;  /* 0x0000000a0e0e7c23 */ /* 0x000fe20008000006 */
[C---:B-1----:R-:W-:Y:S01]  /*2470*/  FFMA R7, R15.reuse, UR16, R7 ;  /* 0x000000100f077c23 */ /* 0x042fe20008000007 */
[----:B------:R-:W-:Y:S01]  /*2480*/  FFMA R15, R15, UR10, R8 ;  /* 0x0000000a0f0f7c23 */ /* 0x000fe20008000008 */
[----:B--2---:R-:W-:-:S02]  /*2490*/  FFMA R5, R26, UR17, R5 ;  /* 0x000000111a057c23 */ /* 0x004fc40008000005 */
[----:B---3--:R-:W-:Y:S02]  /*24a0*/  FFMA R28, R28, UR17, R7 ;  /* 0x000000111c1c7c23 */ /* 0x008fe40008000007 */
[----:B----4-:R-:W-:Y:S02]  /*24b0*/  FFMA R5, R24, UR18, R5 ;  /* 0x0000001218057c23 */ /* 0x010fe40008000005 */
[----:B-----5:R-:W-:Y:S02]  /*24c0*/  FFMA R28, R23, UR18, R28 ;  /* 0x00000012171c7c23 */ /* 0x020fe4000800001c */
[C---:B------:R-:W-:Y:S01]  /*24d0*/  FFMA R6, R16.reuse, UR19, R5 ;  /* 0x0000001310067c23 */ /* 0x040fe20008000005 */
[----:B------:R-:W-:Y:S01]  /*24e0*/  FMUL R5, R16, -UR11 ;  /* 0x8000000b10057c20 */ /* 0x000fe20008400000 */
[C---:B------:R-:W-:Y:S01]  /*24f0*/  FFMA R8, R17.reuse, UR19, R28 ;  /* 0x0000001311087c23 */ /* 0x040fe2000800001c */
[----:B------:R-:W-:Y:S01]  /*2500*/  FMUL R7, R17, -UR11 ;  /* 0x8000000b11077c20 */ /* 0x000fe20008400000 */
[----:B------:R-:W-:Y:S06]  /*2510*/  BRA `(.L_x_124) ;  /* 0x0000000800107947 */ /* 0x000fec0003800000 */
.L_x_126:
[----:B------:R-:W-:-:S04]  /*2520*/  MOV R17, 0xfffffffe ;  /* 0xfffffffe00117802 */ /* 0x000fc80000000f00 */
[----:B------:R-:W-:-:S04]  /*2530*/  VIADDMNMX.U32 R17, R2, R17, 0x2, PT ;  /* 0x0000000202117446 */ /* 0x000fc80003800011 */
[----:B------:R-:W-:-:S04]  /*2540*/  SHF.L.U32 R23, R17, 0x2, RZ ;  /* 0x0000000211177819 */ /* 0x000fc800000006ff */
[----:B--2---:R-:W1:Y:S02]  /*2550*/  LDC R16, c[0x2][R23+0x50] ;  /* 0x0080140017107b82 */ /* 0x004e640000000800 */
[----:B-1----:R-:W-:-:S04]  /*2560*/  SHF.R.S32.HI R17, RZ, 0x1f, R16 ;  /* 0x0000001fff117819 */ /* 0x002fc80000011410 */
.L_x_230:
[----:B0--34-:R-:W-:Y:S05]  /*2570*/  BRX R16 -0x2580                                                                                            (*"BRANCH_TARGETS .L_x_231,.L_x_232,.L_x_124"*) ;  /* 0xffffffd810a07949 */ /* 0x019fea000383ffff */
.L_x_232:
        /* <DEDUP_REMOVED lines=8> */
[----:B0-----:R-:W-:Y:S01]  /*2600*/  FFMA R23, R23, UR12, R6 ;  /* 0x0000000c17177c23 */ /* 0x001fe20008000006 */
[----:B-1----:R-:W-:-:S03]  /*2610*/  FFMA R25, R25, UR12, R8 ;  /* 0x0000000c19197c23 */ /* 0x002fc60008000008 */
[----:B--2---:R-:W-:Y:S01]  /*2620*/  FFMA R24, R24, UR14, R23 ;  /* 0x0000000e18187c23 */ /* 0x004fe20008000017 */
[----:B---3--:R-:W-:Y:S01]  /*2630*/  FFMA R25, R26, UR14, R25 ;  /* 0x0000000e1a197c23 */ /* 0x008fe20008000019 */
[C---:B----4-:R-:W-:Y:S02]  /*2640*/  FMUL R23, R17.reuse, UR11 ;  /* 0x0000000b11177c20 */ /* 0x050fe40008400000 */
[----:B------:R-:W-:Y:S01]  /*2650*/  FFMA R17, R17, UR15, R24 ;  /* 0x0000000f11117c23 */ /* 0x000fe20008000018 */
[C---:B-----5:R-:W-:Y:S01]  /*2660*/  FMUL R8, R14.reuse, UR11 ;  /* 0x0000000b0e087c20 */ /* 0x060fe20008400000 */
[----:B------:R-:W-:-:S03]  /*2670*/  FFMA R24, R14, UR15, R25 ;  /* 0x0000000f0e187c23 */ /* 0x000fc60008000019 */
[C---:B------:R-:W-:Y:S01]  /*2680*/  FFMA R8, R15.reuse, UR11, -R8 ;  /* 0x0000000b0f087c23 */ /* 0x040fe20008000808 */
[----:B------:R-:W-:Y:S01]  /*2690*/  FFMA R15, R15, UR10, R24 ;  /* 0x0000000a0f0f7c23 */ /* 0x000fe20008000018 */
[C---:B------:R-:W-:Y:S01]  /*26a0*/  FFMA R6, R16.reuse, UR11, -R23 ;  /* 0x0000000b10067c23 */ /* 0x040fe20008000817 */
[----:B------:R-:W-:Y:S01]  /*26b0*/  FFMA R14, R16, UR10, R17 ;  /* 0x0000000a100e7c23 */ /* 0x000fe20008000011 */
[----:B------:R-:W-:Y:S06]  /*26c0*/  BRA `(.L_x_124) ;  /* 0x0000000400a47947 */ /* 0x000fec0003800000 */
.L_x_231:
        /* <DEDUP_REMOVED lines=9> */
[----:B------:R-:W-:-:S03]  /*2760*/  FFMA R26, -R25, UR17, R5 ;  /* 0x00000011191a7c23 */ /* 0x000fc60008000105 */
[C---:B-1----:R-:W-:Y:S01]  /*2770*/  FFMA R25, R27.reuse, UR19, R6 ;  /* 0x000000131b197c23 */ /* 0x042fe20008000006 */
[----:B------:R-:W-:Y:S01]  /*2780*/  FFMA R27, -R27, UR16, R26 ;  /* 0x000000101b1b7c23 */ /* 0x000fe2000800011a */
[C---:B--2---:R-:W-:Y:S01]  /*2790*/  FFMA R6, -R24.reuse, UR17, R7 ;  /* 0x0000001118067c23 */ /* 0x044fe20008000107 */
[----:B------:R-:W-:-:S03]  /*27a0*/  FFMA R8, R24, UR18, R8 ;  /* 0x0000001218087c23 */ /* 0x000fc60008000008 */
[----:B---3--:R-:W-:Y:S01]  /*27b0*/  FFMA R24, -R23, UR16, R6 ;  /* 0x0000001017187c23 */ /* 0x008fe20008000106 */
[C---:B----4-:R-:W-:Y:S01]  /*27c0*/  FFMA R6, R14.reuse, UR16, R27 ;  /* 0x000000100e067c23 */ /* 0x050fe2000800001b */
[----:B------:R-:W-:Y:S02]  /*27d0*/  FFMA R14, R14, UR20, R25 ;  /* 0x000000140e0e7c23 */ /* 0x000fe40008000019 */
[----:B-----5:R-:W-:Y:S01]  /*27e0*/  FFMA R27, R15, UR16, R24 ;  /* 0x000000100f1b7c23 */ /* 0x020fe20008000018 */
[----:B------:R-:W-:Y:S01]  /*27f0*/  FFMA R24, R23, UR19, R8 ;  /* 0x0000001317187c23 */ /* 0x000fe20008000008 */
[----:B------:R-:W-:-:S03]  /*2800*/  FFMA R6, R17, UR17, R6 ;  /* 0x0000001111067c23 */ /* 0x000fc60008000006 */
[----:B------:R-:W-:Y:S01]  /*2810*/  FFMA R15, R15, UR20, R24 ;  /* 0x000000140f0f7c23 */ /* 0x000fe20008000018 */
[----:B------:R-:W-:Y:S01]  /*2820*/  FFMA R8, R16, UR17, R27 ;  /* 0x0000001110087c23 */ /* 0x000fe2000800001b */
[----:B------:R-:W-:Y:S06]  /*2830*/  BRA `(.L_x_124) ;  /* 0x0000000400487947 */ /* 0x000fec0003800000 */
.L_x_125:
[----:B------:R-:W-:-:S13]  /*2840*/  ISETP.LE.AND P0, PT, R20, UR4, PT ;  /* 0x0000000414007c0c */ /* 0x000fda000bf03270 */
[----:B------:R-:W-:Y:S05]  /*2850*/  @P0 BRA `(.L_x_127) ;  /* 0x0000000000ac0947 */ /* 0x000fea0003800000 */
[----:B------:R-:W-:-:S13]  /*2860*/  ISETP.GT.AND P0, PT, R2, 0x1, PT ;  /* 0x000000010200780c */ /* 0x000fda0003f04270 */
[----:B------:R-:W-:Y:S05]  /*2870*/  @P0 BRA `(.L_x_128) ;  /* 0x00000000004c0947 */ /* 0x000fea0003800000 */
[----:B--2---:R-:W-:-:S04]  /*2880*/  VIMNMX.U32 R16, PT, PT, R2, 0x2, PT ;  /* 0x0000000202107848 */ /* 0x004fc80003fe0000 */
[----:B------:R-:W-:-:S04]  /*2890*/  SHF.L.U32 R23, R16, 0x2, RZ ;  /* 0x0000000210177819 */ /* 0x000fc800000006ff */
[----:B------:R-:W1:Y:S02]  /*28a0*/  LDC R16, c[0x2][R23+0x5c] ;  /* 0x0080170017107b82 */ /* 0x000e640000000800 */
[----:B-1----:R-:W-:-:S04]  /*28b0*/  SHF.R.S32.HI R17, RZ, 0x1f, R16 ;  /* 0x0000001fff117819 */ /* 0x002fc80000011410 */
.L_x_234:
[----:B0--34-:R-:W-:Y:S05]  /*28c0*/  BRX R16 -0x28d0                                                                                            (*"BRANCH_TARGETS .L_x_235,.L_x_236,.L_x_124"*) ;  /* 0xffffffd410cc7949 */ /* 0x019fea000383ffff */
.L_x_236:
[----:B------:R-:W0:Y:S04]  /*28d0*/  LDS R15, [R4+0x20] ;  /* 0x00002000040f7984 */ /* 0x000e280000000800 */
[----:B------:R-:W1:Y:S04]  /*28e0*/  LDS R17, [R4+0x520] ;  /* 0x0005200004117984 */ /* 0x000e680000000800 */
[----:B------:R-:W2:Y:S04]  /*28f0*/  LDS R14, [R4+0x160] ;  /* 0x00016000040e7984 */ /* 0x000ea80000000800 */
[----:B------:R-:W3:Y:S01]  /*2900*/  LDS R16, [R4+0x660] ;  /* 0x0006600004107984 */ /* 0x000ee20000000800 */
[----:B0-----:R-:W-:Y:S01]  /*2910*/  FFMA R15, R15, UR13, R6 ;  /* 0x0000000d0f0f7c23 */ /* 0x001fe20008000006 */
[----:B-1----:R-:W-:-:S03]  /*2920*/  FFMA R17, R17, UR13, R8 ;  /* 0x0000000d11117c23 */ /* 0x002fc60008000008 */
[----:B--2---:R-:W-:Y:S01]  /*2930*/  FFMA R14, R14, UR20, R15 ;  /* 0x000000140e0e7c23 */ /* 0x004fe2000800000f */
[----:B---3--:R-:W-:Y:S01]  /*2940*/  FFMA R15, R16, UR20, R17 ;  /* 0x00000014100f7c23 */ /* 0x008fe20008000011 */
[----:B------:R-:W-:Y:S06]  /*2950*/  BRA `(.L_x_124) ;  /* 0x0000000400007947 */ /* 0x000fec0003800000 */
.L_x_235:
[----:B------:R-:W0:Y:S04]  /*2960*/  LDS R15, [R4+0x20] ;  /* 0x00002000040f7984 */ /* 0x000e280000000800 */
[----:B------:R-:W1:Y:S01]  /*2970*/  LDS R17, [R4+0x520] ;  /* 0x0005200004117984 */ /* 0x000e620000000800 */
[----:B0-----:R-:W-:Y:S01]  /*2980*/  FFMA R14, R15, UR20, R6 ;  /* 0x000000140f0e7c23 */ /* 0x001fe20008000006 */
[----:B-1----:R-:W-:Y:S01]  /*2990*/  FFMA R15, R17, UR20, R8 ;  /* 0x00000014110f7c23 */ /* 0x002fe20008000008 */
[----:B------:R-:W-:Y:S06]  /*29a0*/  BRA `(.L_x_124) ;  /* 0x0000000000ec7947 */ /* 0x000fec0003800000 */
.L_x_128:
[----:B------:R-:W-:-:S04]  /*29b0*/  MOV R17, 0xfffffffe ;  /* 0xfffffffe00117802 */ /* 0x000fc80000000f00 */
[----:B------:R-:W-:-:S04]  /*29c0*/  VIADDMNMX.U32 R17, R2, R17, 0x2, PT ;  /* 0x0000000202117446 */ /* 0x000fc80003800011 */
[----:B------:R-:W-:-:S04]  /*29d0*/  SHF.L.U32 R23, R17, 0x2, RZ ;  /* 0x0000000211177819 */ /* 0x000fc800000006ff */
[----:B--2---:R-:W1:Y:S02]  /*29e0*/  LDC R16, c[0x2][R23+0x68] ;  /* 0x00801a0017107b82 */ /* 0x004e640000000800 */
[----:B-1----:R-:W-:-:S04]  /*29f0*/  SHF.R.S32.HI R17, RZ, 0x1f, R16 ;  /* 0x0000001fff117819 */ /* 0x002fc80000011410 */
.L_x_238:
[----:B0--34-:R-:W-:Y:S05]  /*2a00*/  BRX R16 -0x2a10                                                                                            (*"BRANCH_TARGETS .L_x_239,.L_x_240,.L_x_124"*) ;  /* 0xffffffd4107c7949 */ /* 0x019fea000383ffff */
.L_x_240:
[----:B------:R-:W-:Y:S02]  /*2a10*/  MOV R14, R6 ;  /* 0x00000006000e7202 */ /* 0x000fe40000000f00 */
[----:B------:R-:W-:Y:S01]  /*2a20*/  MOV R15, R8 ;  /* 0x00000008000f7202 */ /* 0x000fe20000000f00 */
[----:B------:R-:W-:Y:S06]  /*2a30*/  BRA `(.L_x_124) ;  /* 0x0000000000c87947 */ /* 0x000fec0003800000 */
.L_x_239:
[----:B------:R-:W0:Y:S04]  /*2a40*/  LDS R15, [R4+0x20] ;  /* 0x00002000040f7984 */ /* 0x000e280000000800 */
[----:B------:R-:W1:Y:S04]  /*2a50*/  LDS R23, [R4+0x520] ;  /* 0x0005200004177984 */ /* 0x000e680000000800 */
[----:B------:R-:W2:Y:S04]  /*2a60*/  LDS R14, [R4+0x160] ;  /* 0x00016000040e7984 */ /* 0x000ea80000000800 */
[----:B------:R-:W3:Y:S04]  /*2a70*/  LDS R16, [R4+0x660] ;  /* 0x0006600004107984 */ /* 0x000ee80000000800 */
[----:B------:R-:W4:Y:S04]  /*2a80*/  LDS R17, [R4+0x2a0] ;  /* 0x0002a00004117984 */ /* 0x000f280000000800 */
[----:B------:R-:W5:Y:S01]  /*2a90*/  LDS R25, [R4+0x7a0] ;  /* 0x0007a00004197984 */ /* 0x000f620000000800 */
[----:B0-----:R-:W-:Y:S01]  /*2aa0*/  FFMA R15, R15, UR14, R6 ;  /* 0x0000000e0f0f7c23 */ /* 0x001fe20008000006 */
[----:B-1----:R-:W-:-:S03]  /*2ab0*/  FFMA R23, R23, UR14, R8 ;  /* 0x0000000e17177c23 */ /* 0x002fc60008000008 */
[----:B--2---:R-:W-:Y:S01]  /*2ac0*/  FFMA R14, R14, UR15, R15 ;  /* 0x0000000f0e0e7c23 */ /* 0x004fe2000800000f */
[----:B---3--:R-:W-:-:S03]  /*2ad0*/  FFMA R16, R16, UR15, R23 ;  /* 0x0000000f10107c23 */ /* 0x008fc60008000017 */
[----:B----4-:R-:W-:Y:S01]  /*2ae0*/  FFMA R14, R17, UR20, R14 ;  /* 0x00000014110e7c23 */ /* 0x010fe2000800000e */
[----:B-----5:R-:W-:Y:S01]  /*2af0*/  FFMA R15, R25, UR20, R16 ;  /* 0x00000014190f7c23 */ /* 0x020fe20008000010 */
[----:B------:R-:W-:Y:S06]  /*2b00*/  BRA `(.L_x_124) ;  /* 0x0000000000947947 */ /* 0x000fec0003800000 */
.L_x_127:
[----:B------:R-:W-:-:S13]  /*2b10*/  ISETP.GT.AND P0, PT, R2, 0x1, PT ;  /* 0x000000010200780c */ /* 0x000fda0003f04270 */
[----:B------:R-:W-:Y:S05]  /*2b20*/  @P0 BRA `(.L_x_129) ;  /* 0x00000000004c0947 */ /* 0x000fea0003800000 */
[----:B--2---:R-:W-:-:S04]  /*2b30*/  VIMNMX.U32 R16, PT, PT, R2, 0x2, PT ;  /* 0x0000000202107848 */ /* 0x004fc80003fe0000 */
[----:B------:R-:W-:-:S04]  /*2b40*/  SHF.L.U32 R23, R16, 0x2, RZ ;  /* 0x0000000210177819 */ /* 0x000fc800000006ff */
[----:B------:R-:W1:Y:S02]  /*2b50*/  LDC R16, c[0x2][R23+0x74] ;  /* 0x00801d0017107b82 */ /* 0x000e640000000800 */
[----:B-1----:R-:W-:-:S04]  /*2b60*/  SHF.R.S32.HI R17, RZ, 0x1f, R16 ;  /* 0x0000001fff117819 */ /* 0x002fc80000011410 */
.L_x_242:
[----:B0--34-:R-:W-:Y:S05]  /*2b70*/  BRX R16 -0x2b80                                                                                            (*"BRANCH_TARGETS .L_x_243,.L_x_244,.L_x_124"*) ;  /* 0xffffffd410207949 */ /* 0x019fea000383ffff */
.L_x_244:
[----:B------:R-:W0:Y:S04]  /*2b80*/  LDS R14, [R4+0x20] ;  /* 0x00002000040e7984 */ /* 0x000e280000000800 */
[----:B------:R-:W1:Y:S04]  /*2b90*/  LDS R15, [R4+0x520] ;  /* 0x00052000040f7984 */ /* 0x000e680000000800 */
[----:B------:R-:W2:Y:S04]  /*2ba0*/  LDS R17, [R4+0x160] ;  /* 0x0001600004117984 */ /* 0x000ea80000000800 */
[----:B------:R-:W3:Y:S01]  /*2bb0*/  LDS R16, [R4+0x660] ;  /* 0x0006600004107984 */ /* 0x000ee20000000800 */
[----:B0-----:R-:W-:Y:S01]  /*2bc0*/  FMUL R14, R14, UR21 ;  /* 0x000000150e0e7c20 */ /* 0x001fe20008400000 */
[----:B-1----:R-:W-:-:S03]  /*2bd0*/  FMUL R15, R15, UR21 ;  /* 0x000000150f0f7c20 */ /* 0x002fc60008400000 */
[----:B--2---:R-:W-:Y:S01]  /*2be0*/  FFMA R14, R17, UR21, -R14 ;  /* 0x00000015110e7c23 */ /* 0x004fe2000800080e */
[----:B---3--:R-:W-:Y:S01]  /*2bf0*/  FFMA R15, R16, UR21, -R15 ;  /* 0x00000015100f7c23 */ /* 0x008fe2000800080f */
[----:B------:R-:W-:Y:S06]  /*2c00*/  BRA `(.L_x_124) ;  /* 0x0000000000547947 */ /* 0x000fec0003800000 */
.L_x_243:
[----:B------:R-:W0:Y:S04]  /*2c10*/  LDS R14, [R4+0x20] ;  /* 0x00002000040e7984 */ /* 0x000e280000000800 */
[----:B------:R-:W1:Y:S01]  /*2c20*/  LDS R16, [R4+0x520] ;  /* 0x0005200004107984 */ /* 0x000e620000000800 */
[----:B0-----:R-:W-:Y:S01]  /*2c30*/  FFMA R14, R14, UR21, R5 ;  /* 0x000000150e0e7c23 */ /* 0x001fe20008000005 */
[----:B-1----:R-:W-:Y:S01]  /*2c40*/  FFMA R15, R16, UR21, R7 ;  /* 0x00000015100f7c23 */ /* 0x002fe20008000007 */
[----:B------:R-:W-:Y:S06]  /*2c50*/  BRA `(.L_x_124) ;  /* 0x0000000000407947 */ /* 0x000fec0003800000 */
.L_x_129:
[----:B------:R-:W-:-:S04]  /*2c60*/  MOV R17, 0xfffffffe ;  /* 0xfffffffe00117802 */ /* 0x000fc80000000f00 */
[----:B------:R-:W-:-:S04]  /*2c70*/  VIADDMNMX.U32 R17, R2, R17, 0x2, PT ;  /* 0x0000000202117446 */ /* 0x000fc80003800011 */
[----:B------:R-:W-:-:S04]  /*2c80*/  SHF.L.U32 R23, R17, 0x2, RZ ;  /* 0x0000000211177819 */ /* 0x000fc800000006ff */
[----:B--2---:R-:W1:Y:S02]  /*2c90*/  LDC R16, c[0x2][R23+0x80] ;  /* 0x0080200017107b82 */ /* 0x004e640000000800 */
[----:B-1----:R-:W-:-:S04]  /*2ca0*/  SHF.R.S32.HI R17, RZ, 0x1f, R16 ;  /* 0x0000001fff117819 */ /* 0x002fc80000011410 */
.L_x_246:
[----:B0--34-:R-:W-:Y:S05]  /*2cb0*/  BRX R16 -0x2cc0                                                                                            (*"BRANCH_TARGETS .L_x_247,.L_x_248,.L_x_124"*) ;  /* 0xffffffd010d07949 */ /* 0x019fea000383ffff */
.L_x_248:
[----:B------:R-:W-:Y:S01]  /*2cc0*/  CS2R R14, SRZ ;  /* 0x00000000000e7805 */ /* 0x000fe2000001ff00 */
[----:B------:R-:W-:Y:S06]  /*2cd0*/  BRA `(.L_x_124) ;  /* 0x0000000000207947 */ /* 0x000fec0003800000 */
.L_x_247:
[----:B------:R-:W0:Y:S04]  /*2ce0*/  LDS R14, [R4+0x160] ;  /* 0x00016000040e7984 */ /* 0x000e280000000800 */
[----:B------:R-:W1:Y:S04]  /*2cf0*/  LDS R15, [R4+0x660] ;  /* 0x00066000040f7984 */ /* 0x000e680000000800 */
[----:B------:R-:W2:Y:S04]  /*2d00*/  LDS R17, [R4+0x2a0] ;  /* 0x0002a00004117984 */ /* 0x000ea80000000800 */
[----:B------:R-:W3:Y:S01]  /*2d10*/  LDS R16, [R4+0x7a0] ;  /* 0x0007a00004107984 */ /* 0x000ee20000000800 */
[----:B0-----:R-:W-:Y:S01]  /*2d20*/  FMUL R14, R14, UR21 ;  /* 0x000000150e0e7c20 */ /* 0x001fe20008400000 */
[----:B-1----:R-:W-:-:S03]  /*2d30*/  FMUL R15, R15, UR21 ;  /* 0x000000150f0f7c20 */ /* 0x002fc60008400000 */
[----:B--2---:R-:W-:Y:S01]  /*2d40*/  FFMA R14, R17, UR21, -R14 ;  /* 0x00000015110e7c23 */ /* 0x004fe2000800080e */
[----:B---3--:R-:W-:-:S07]  /*2d50*/  FFMA R15, R16, UR21, -R15 ;  /* 0x00000015100f7c23 */ /* 0x008fce000800080f */
.L_x_124:
[----:B------:R-:W-:Y:S05]  /*2d60*/  BSYNC.RECONVERGENT B0 ;  /* 0x0000000000007941 */ /* 0x000fea0003800200 */
.L_x_121:
[----:B------:R-:W-:Y:S01]  /*2d70*/  MOV R16, R18 ;  /* 0x0000001200107202 */ /* 0x000fe20000000f00 */
[----:B------:R-:W-:Y:S01]  /*2d80*/  UIADD3 UR4, UPT, UPT, UR4, 0x4, URZ ;  /* 0x0000000404047890 */ /* 0x000fe2000fffe0ff */
[----:B------:R-:W-:Y:S02]  /*2d90*/  MOV R17, R19 ;  /* 0x0000001300117202 */ /* 0x000fe40000000f00 */
[----:B------:R-:W-:Y:S01]  /*2da0*/  IADD3 R12, P1, PT, R12, 0x200, RZ ;  /* 0x000002000c0c7810 */ /* 0x000fe20007f3e0ff */
[----:B------:R-:W-:Y:S01]  /*2db0*/  UISETP.GE.AND UP0, UPT, UR4, UR22, UPT ;  /* 0x000000160400728c */ /* 0x000fe2000bf06270 */
[----:B------:R-:W-:Y:S01]  /*2dc0*/  IADD3 R18, P0, PT, R18, 0x600, RZ ;  /* 0x0000060012127810 */ /* 0x000fe20007f1e0ff */
[----:B------:R2:W-:Y:S01]  /*2dd0*/  STG.E.64 desc[UR8][R16.64], R14 ;  /* 0x0000000e10007986 */ /* 0x0005e2000c101b08 */
[----:B------:R-:W-:Y:S02]  /*2de0*/  IADD3.X R13, PT, PT, RZ, R13, RZ, P1, !PT ;  /* 0x0000000dff0d7210 */ /* 0x000fe40000ffe4ff */
[----:B------:R-:W-:Y:S01]  /*2df0*/  IADD3.X R19, PT, PT, RZ, R19, RZ, P0, !PT ;  /* 0x00000013ff137210 */ /* 0x000fe200007fe4ff */
[----:B------:R-:W-:Y:S06]  /*2e00*/  BAR.SYNC.DEFER_BLOCKING 0x0 ;  /* 0x0000000000007b1d */ /* 0x000fec0000010000 */
[----:B------:R-:W-:Y:S05]  /*2e10*/  BRA.U !UP0, `(.L_x_130) ;  /* 0xffffffe908187547 */ /* 0x000fea000b83ffff */
[----:B------:R-:W-:Y:S05]  /*2e20*/  EXIT ;  /* 0x000000000000794d */ /* 0x000fea0003800000 */
.L_x_131:
        /* <DEDUP_REMOVED lines=13> */
.L_x_278:


//--------------------- .text._Z18Compute_DX_DY_MainPKfS0_S0_S0_PfS1_iifffff --------------------------
	.section	.text._Z18Compute_DX_DY_MainPKfS0_S0_S0_PfS1_iifffff,"ax",@progbits
	.align	128
        .global         _Z18Compute_DX_DY_MainPKfS0_S0_S0_PfS1_iifffff
        .type           _Z18Compute_DX_DY_MainPKfS0_S0_S0_PfS1_iifffff,@function
        .size           _Z18Compute_DX_DY_MainPKfS0_S0_S0_PfS1_iifffff,(.L_x_279 - _Z18Compute_DX_DY_MainPKfS0_S0_S0_PfS1_iifffff)
        .other          _Z18Compute_DX_DY_MainPKfS0_S0_S0_PfS1_iifffff,@"STO_CUDA_ENTRY STV_DEFAULT"
_Z18Compute_DX_DY_MainPKfS0_S0_S0_PfS1_iifffff:
.text._Z18Compute_DX_DY_MainPKfS0_S0_S0_PfS1_iifffff:
[----:B------:R-:W-:Y:S01]  /*0000*/  LDC R1, c[0x0][0x37c] ;  /* 0x0000df00ff017b82 */ /* 0x000fe20000000800 */
[----:B------:R-:W0:Y:S01]  /*0010*/  S2R R17, SR_TID.Y ;  /* 0x0000000000117919 */ /* 0x000e220000002200 */
[----:B------:R-:W-:Y:S01]  /*0020*/  BSSY.RECONVERGENT B0, `(.L_x_132) ;  /* 0x0000032000007945 */ /* 0x000fe20003800200 */
[----:B------:R-:W1:Y:S01]  /*0030*/  S2R R0, SR_CTAID.Y ;  /* 0x0000000000007919 */ /* 0x000e620000002600 */
[----:B0-----:R-:W-:-:S13]  /*0040*/  ISETP.NE.AND P0, PT, R17, RZ, PT ;  /* 0x000000ff1100720c */ /* 0x001fda0003f05270 */
[----:B------:R-:W1:Y:S01]  /*0050*/  @!P0 S2R R5, SR_TID.X ;  /* 0x0000000000058919 */ /* 0x000e620000002100 */
[----:B------:R-:W0:Y:S01]  /*0060*/  @!P0 LDC.64 R2, c[0x0][0x380] ;  /* 0x0000e000ff028b82 */ /* 0x000e220000000a00 */
[----:B-1----:R-:W-:-:S05]  /*0070*/  @!P0 LEA R5, R0, R5, 0x6 ;  /* 0x0000000500058211 */ /* 0x002fca00078e30ff */
[----:B0-----:R-:W-:Y:S01]  /*0080*/  @!P0 IMAD.WIDE.U32 R30, R5, 0x8, R2 ;  /* 0x00000008051e8825 */ /* 0x001fe200078e0002 */
[----:B------:R-:W-:Y:S06]  /*0090*/  @!P0 BRA `(.L_x_133) ;  /* 0x0000000000a88947 */ /* 0x000fec0003800000 */
[----:B------:R-:W-:-:S13]  /*00a0*/  ISETP.GT.AND P1, PT, R17, 0x2, PT ;  /* 0x000000021100780c */ /* 0x000fda0003f24270 */
[----:B------:R-:W-:Y:S05]  /*00b0*/  @P1 BRA `(.L_x_134) ;  /* 0x0000000000481947 */ /* 0x000fea0003800000 */
[----:B------:R-:W-:-:S04]  /*00c0*/  MOV R2, 0xffffffff ;  /* 0xffffffff00027802 */ /* 0x000fc80000000f00 */
[----:B------:R-:W-:-:S04]  /*00d0*/  VIADDMNMX.U32 R2, R17, R2, 0x2, PT ;  /* 0x0000000211027446 */ /* 0x000fc80003800002 */
[----:B------:R-:W-:-:S04]  /*00e0*/  SHF.L.U32 R4, R2, 0x2, RZ ;  /* 0x0000000202047819 */ /* 0x000fc800000006ff */
[----:B------:R-:W0:Y:S02]  /*00f0*/  LDC R2, c[0x2][R4] ;  /* 0x0080000004027b82 */ /* 0x000e240000000800 */
[----:B0-----:R-:W-:-:S04]  /*0100*/  SHF.R.S32.HI R3, RZ, 0x1f, R2 ;  /* 0x0000001fff037819 */ /* 0x001fc80000011402 */
.L_x_250:
[----:B------:R-:W-:Y:S05]  /*0110*/  BRX R2 -0x120                                                                                              (*"BRANCH_TARGETS .L_x_251,.L_x_252,.L_x_133"*) ;  /* 0xfffffffc02b87949 */ /* 0x000fea000383ffff */
.L_x_252:
[----:B------:R-:W0:Y:S01]  /*0120*/  S2R R5, SR_TID.X ;  /* 0x0000000000057919 */ /* 0x000e220000002100 */
[----:B------:R-:W1:Y:S01]  /*0130*/  LDC.64 R2, c[0x0][0x388] ;  /* 0x0000e200ff027b82 */ /* 0x000e620000000a00 */
[----:B0-----:R-:W-:-:S05]  /*0140*/  LEA R5, R0, R5, 0x6 ;  /* 0x0000000500057211 */ /* 0x001fca00078e30ff */
[----:B-1----:R-:W-:-:S03]  /*0150*/  IMAD.WIDE.U32 R2, R5, 0x8, R2 ;  /* 0x0000000805027825 */ /* 0x002fc600078e0002 */
[----:B------:R-:W-:-:S04]  /*0160*/  IADD3 R30, P1, PT, R2, 0x100, RZ ;  /* 0x00000100021e7810 */ /* 0x000fc80007f3e0ff */
[----:B------:R-:W-:Y:S01]  /*0170*/  IADD3.X R31, PT, PT, RZ, R3, RZ, P1, !PT ;  /* 0x00000003ff1f7210 */ /* 0x000fe20000ffe4ff */
[----:B------:R-:W-:Y:S08]  /*0180*/  BRA `(.L_x_133) ;  /* 0x00000000006c7947 */ /* 0x000ff00003800000 */
.L_x_251:
[----:B------:R-:W0:Y:S01]  /*0190*/  S2R R3, SR_TID.X ;  /* 0x0000000000037919 */ /* 0x000e220000002100 */
[----:B------:R-:W1:Y:S01]  /*01a0*/  LDC.64 R30, c[0x0][0x388] ;  /* 0x0000e200ff1e7b82 */ /* 0x000e620000000a00 */
[----:B0-----:R-:W-:-:S05]  /*01b0*/  LEA R3, R0, R3, 0x6 ;  /* 0x0000000300037211 */ /* 0x001fca00078e30ff */
[----:B-1----:R-:W-:Y:S01]  /*01c0*/  IMAD.WIDE.U32 R30, R3, 0x8, R30 ;  /* 0x00000008031e7825 */ /* 0x002fe200078e001e */
[----:B------:R-:W-:Y:S06]  /*01d0*/  BRA `(.L_x_133) ;  /* 0x0000000000587947 */ /* 0x000fec0003800000 */
.L_x_134:
[----:B------:R-:W-:-:S04]  /*01e0*/  MOV R2, 0xfffffffd ;  /* 0xfffffffd00027802 */ /* 0x000fc80000000f00 */
[----:B------:R-:W-:-:S04]  /*01f0*/  VIADDMNMX.U32 R2, R17, R2, 0x3, PT ;  /* 0x0000000311027446 */ /* 0x000fc80003800002 */
[----:B------:R-:W-:-:S04]  /*0200*/  SHF.L.U32 R4, R2, 0x2, RZ ;  /* 0x0000000202047819 */ /* 0x000fc800000006ff */
[----:B------:R-:W0:Y:S02]  /*0210*/  LDC R2, c[0x2][R4+0xc] ;  /* 0x0080030004027b82 */ /* 0x000e240000000800 */
[----:B0-----:R-:W-:-:S04]  /*0220*/  SHF.R.S32.HI R3, RZ, 0x1f, R2 ;  /* 0x0000001fff037819 */ /* 0x001fc80000011402 */
.L_x_254:
[----:B------:R-:W-:Y:S05]  /*0230*/  BRX R2 -0x240                                                                                              (*"BRANCH_TARGETS .L_x_255,.L_x_256,.L_x_257,.L_x_133"*) ;  /* 0xfffffffc02707949 */ /* 0x000fea000383ffff */
.L_x_257:
[----:B------:R-:W0:Y:S01]  /*0240*/  S2R R5, SR_TID.X ;  /* 0x0000000000057919 */ /* 0x000e220000002100 */
[----:B------:R-:W1:Y:S01]  /*0250*/  LDC.64 R2, c[0x0][0x398] ;  /* 0x0000e600ff027b82 */ /* 0x000e620000000a00 */
[----:B0-----:R-:W-:-:S05]  /*0260*/  LEA R5, R0, R5, 0x6 ;  /* 0x0000000500057211 */ /* 0x001fca00078e30ff */
[----:B-1----:R-:W-:-:S03]  /*0270*/  IMAD.WIDE.U32 R2, R5, 0x8, R2 ;  /* 0x0000000805027825 */ /* 0x002fc600078e0002 */
[----:B------:R-:W-:-:S04]  /*0280*/  IADD3 R30, P1, PT, R2, 0x100, RZ ;  /* 0x00000100021e7810 */ /* 0x000fc80007f3e0ff */
[----:B------:R-:W-:Y:S01]  /*0290*/  IADD3.X R31, PT, PT, RZ, R3, RZ, P1, !PT ;  /* 0x00000003ff1f7210 */ /* 0x000fe20000ffe4ff */
[----:B------:R-:W-:Y:S08]  /*02a0*/  BRA `(.L_x_133) ;  /* 0x0000000000247947 */ /* 0x000ff00003800000 */
.L_x_255:
[----:B------:R-:W0:Y:S01]  /*02b0*/  S2R R3, SR_TID.X ;  /* 0x0000000000037919 */ /* 0x000e220000002100 */
[----:B------:R-:W1:Y:S01]  /*02c0*/  LDC.64 R30, c[0x0][0x390] ;  /* 0x0000e400ff1e7b82 */ /* 0x000e620000000a00 */
[----:B0-----:R-:W-:-:S05]  /*02d0*/  LEA R3, R0, R3, 0x6 ;  /* 0x0000000300037211 */ /* 0x001fca00078e30ff */
[----:B-1----:R-:W-:Y:S01]  /*02e0*/  IMAD.WIDE.U32 R30, R3, 0x8, R30 ;  /* 0x00000008031e7825 */ /* 0x002fe200078e001e */
[----:B------:R-:W-:Y:S06]  /*02f0*/  BRA `(.L_x_133) ;  /* 0x0000000000107947 */ /* 0x000fec0003800000 */
.L_x_256:
[----:B------:R-:W0:Y:S01]  /*0300*/  S2R R3, SR_TID.X ;  /* 0x0000000000037919 */ /* 0x000e220000002100 */
[----:B------:R-:W1:Y:S01]  /*0310*/  LDC.64 R30, c[0x0][0x398] ;  /* 0x0000e600ff1e7b82 */ /* 0x000e620000000a00 */
[----:B0-----:R-:W-:-:S05]  /*0320*/  LEA R3, R0, R3, 0x6 ;  /* 0x0000000300037211 */ /* 0x001fca00078e30ff */
[----:B-1----:R-:W-:-:S07]  /*0330*/  IMAD.WIDE.U32 R30, R3, 0x8, R30 ;  /* 0x00000008031e7825 */ /* 0x002fce00078e001e */
.L_x_133:
[----:B------:R-:W-:Y:S05]  /*0340*/  BSYNC.RECONVERGENT B0 ;  /* 0x0000000000007941 */ /* 0x000fea0003800200 */
.L_x_132:
[----:B------:R-:W0:Y:S02]  /*0350*/  LDCU UR6, c[0x0][0x3b0] ;  /* 0x00007600ff0677ac */ /* 0x000e240008000800 */
[----:B0-----:R-:W-:-:S06]  /*0360*/  UISETP.GE.AND UP0, UPT, UR6, 0x1, UPT ;  /* 0x000000010600788c */ /* 0x001fcc000bf06270 */
[----:B------:R-:W-:-:S13]  /*0370*/  PLOP3.LUT P1, PT, PT, PT, UP0, 0x80, 0x8 ;  /* 0x000000000008781c */ /* 0x000fda0003f2f008 */
[----:B------:R-:W-:Y:S05]  /*0380*/  @!P1 EXIT ;  /* 0x000000000000994d */ /* 0x000fea0003800000 */
[----:B------:R-:W0:Y:S01]  /*0390*/  S2R R22, SR_TID.X ;  /* 0x0000000000167919 */ /* 0x000e220000002100 */
[----:B------:R-:W0:Y:S01]  /*03a0*/  LDCU UR4, c[0x0][0x360] ;  /* 0x00006c00ff0477ac */ /* 0x000e220008000800 */
[----:B------:R-:W1:Y:S01]  /*03b0*/  S2UR UR5, SR_CgaCtaId ;  /* 0x00000000000579c3 */ /* 0x000e620000008800 */
[----:B------:R-:W-:Y:S01]  /*03c0*/  HFMA2 R16, -RZ, RZ, 0, 0 ;  /* 0x00000000ff107431 */ /* 0x000fe200000001ff */
[----:B------:R-:W-:Y:S01]  /*03d0*/  CS2R R24, SRZ ;  /* 0x0000000000187805 */ /* 0x000fe2000001ff00 */
[----:B------:R-:W2:Y:S01]  /*03e0*/  LDCU UR7, c[0x0][0x3b4] ;  /* 0x00007680ff0777ac */ /* 0x000ea20008000800 */
[----:B------:R-:W-:Y:S02]  /*03f0*/  CS2R R14, SRZ ;  /* 0x00000000000e7805 */ /* 0x000fe4000001ff00 */
[----:B------:R-:W-:Y:S02]  /*0400*/  CS2R R12, SRZ ;  /* 0x00000000000c7805 */ /* 0x000fe4000001ff00 */
[----:B------:R-:W-:Y:S01]  /*0410*/  CS2R R10, SRZ ;  /* 0x00000000000a7805 */ /* 0x000fe2000001ff00 */
[----:B------:R-:W3:Y:S01]  /*0420*/  LDCU.64 UR12, c[0x0][0x3a8] ;  /* 0x00007500ff0c77ac */ /* 0x000ee20008000a00 */
[----:B------:R-:W4:Y:S01]  /*0430*/  LDC.64 R26, c[0x0][0x3a0] ;  /* 0x0000e800ff1a7b82 */ /* 0x000f220000000a00 */
[----:B------:R-:W-:Y:S01]  /*0440*/  CS2R R8, SRZ ;  /* 0x0000000000087805 */ /* 0x000fe2000001ff00 */
[----:B------:R-:W-:Y:S01]  /*0450*/  UIADD3 UR6, UPT, UPT, -UR6, URZ, URZ ;  /* 0x000000ff06067290 */ /* 0x000fe2000fffe1ff */
[----:B------:R-:W1:Y:S01]  /*0460*/  LDCU.64 UR10, c[0x0][0x358] ;  /* 0x00006b00ff0a77ac */ /* 0x000e620008000a00 */
[----:B------:R-:W1:Y:S01]  /*0470*/  LDCU UR9, c[0x0][0x3c8] ;  /* 0x00007900ff0977ac */ /* 0x000e620008000800 */
[----:B--2---:R-:W-:Y:S01]  /*0480*/  USHF.L.U32 UR8, UR7, 0x8, URZ ;  /* 0x0000000807087899 */ /* 0x004fe200080006ff */
[----:B------:R-:W2:Y:S05]  /*0490*/  LDCU.64 UR14, c[0x0][0x3b8] ;  /* 0x00007700ff0e77ac */ /* 0x000eaa0008000a00 */
[----:B------:R-:W-:Y:S01]  /*04a0*/  MOV R7, UR8 ;  /* 0x0000000800077c02 */ /* 0x000fe20008000f00 */
[----:B0-----:R-:W-:Y:S01]  /*04b0*/  IMAD R3, R17, UR4, R22 ;  /* 0x0000000411037c24 */ /* 0x001fe2000f8e0216 */
[----:B------:R-:W-:Y:S01]  /*04c0*/  SHF.L.U32 R2, R22, 0x2, RZ ;  /* 0x0000000216027819 */ /* 0x000fe200000006ff */
[----:B------:R-:W-:-:S02]  /*04d0*/  UMOV UR4, 0x400 ;  /* 0x0000040000047882 */ /* 0x000fc40000000000 */
[----:B------:R-:W-:Y:S01]  /*04e0*/  IMAD R5, R0, 0x100, R3 ;  /* 0x0000010000057824 */ /* 0x000fe200078e0203 */
[----:B------:R-:W-:Y:S01]  /*04f0*/  LOP3.LUT R2, R2, 0xfc0, RZ, 0xc0, !PT ;  /* 0x00000fc002027812 */ /* 0x000fe200078ec0ff */
[----:B------:R-:W-:Y:S01]  /*0500*/  IMAD.HI.U32 R0, R3, -0x55555555, RZ ;  /* 0xaaaaaaab03007827 */ /* 0x000fe200078e00ff */
[----:B-1----:R-:W-:Y:S02]  /*0510*/  ULEA UR4, UR5, UR4, 0x18 ;  /* 0x0000000405047291 */ /* 0x002fe4000f8ec0ff */
[C---:B------:R-:W-:Y:S01]  /*0520*/  IADD3 R4, P1, PT, R5.reuse, UR8, RZ ;  /* 0x0000000805047c10 */ /* 0x040fe2000ff3e0ff */
[----:B----4-:R-:W-:Y:S01]  /*0530*/  IMAD.WIDE.U32 R26, R5, 0x8, R26 ;  /* 0x00000008051a7825 */ /* 0x010fe200078e001a */
[----:B------:R-:W-:Y:S01]  /*0540*/  LOP3.LUT R0, R0, 0x3fffffe0, RZ, 0xc0, !PT ;  /* 0x3fffffe000007812 */ /* 0x000fe200078ec0ff */
[----:B------:R-:W-:Y:S01]  /*0550*/  USHF.L.U32 UR8, UR7, 0x6, URZ ;  /* 0x0000000607087899 */ /* 0x000fe200080006ff */
[----:B------:R-:W-:Y:S01]  /*0560*/  LEA.HI.X.SX32 R7, R7, RZ, 0x1, P1 ;  /* 0x000000ff07077211 */ /* 0x000fe200008f0eff */
[----:B------:R-:W-:Y:S01]  /*0570*/  USHF.L.U32 UR5, UR7, 0x4, URZ ;  /* 0x0000000407057899 */ /* 0x000fe200080006ff */
[----:B---3--:R-:W-:-:S02]  /*0580*/  LEA R28, P1, R4, UR12, 0x3 ;  /* 0x0000000c041c7c11 */ /* 0x008fc4000f8218ff */
[----:B------:R-:W-:Y:S02]  /*0590*/  IADD3 R22, PT, PT, R2, R22, RZ ;  /* 0x0000001602167210 */ /* 0x000fe40007ffe0ff */
[----:B------:R-:W-:Y:S02]  /*05a0*/  IADD3 R23, PT, PT, R3, R0, RZ ;  /* 0x0000000003177210 */ /* 0x000fe40007ffe0ff */
[----:B------:R-:W-:Y:S02]  /*05b0*/  CS2R R2, SRZ ;  /* 0x0000000000027805 */ /* 0x000fe4000001ff00 */
[----:B------:R-:W-:Y:S02]  /*05c0*/  LEA.HI.X R29, R4, UR13, R7, 0x3, P1 ;  /* 0x0000000d041d7c11 */ /* 0x000fe400088f1c07 */
[----:B------:R-:W-:Y:S02]  /*05d0*/  CS2R R6, SRZ ;  /* 0x0000000000067805 */ /* 0x000fe4000001ff00 */
[----:B------:R-:W-:-:S02]  /*05e0*/  CS2R R4, SRZ ;  /* 0x0000000000047805 */ /* 0x000fc4000001ff00 */
[----:B------:R-:W-:Y:S01]  /*05f0*/  MOV R0, RZ ;  /* 0x000000ff00007202 */ /* 0x000fe20000000f00 */
[----:B------:R-:W0:Y:S01]  /*0600*/  LDCU.64 UR12, c[0x0][0x3c0] ;  /* 0x00007800ff0c77ac */ /* 0x000e220008000a00 */
[----:B------:R-:W-:Y:S02]  /*0610*/  LEA R22, R22, UR4, 0x2 ;  /* 0x0000000416167c11 */ /* 0x000fe4000f8e10ff */
[----:B------:R-:W-:Y:S01]  /*0620*/  LEA R23, R23, UR4, 0x2 ;  /* 0x0000000417177c11 */ /* 0x000fe2000f8e10ff */
[----:B--2---:R-:W-:-:S06]  /*0630*/  UMOV UR4, URZ ;  /* 0x000000ff00047c82 */ /* 0x004fcc0008000000 */
.L_x_138:
[----:B------:R-:W2:Y:S04]  /*0640*/  @!P0 LDG.E.64 R18, desc[UR10][R30.64] ;  /* 0x0000000a1e128981 */ /* 0x000ea8000c1e1b00 */
[----:B------:R-:W3:Y:S01]  /*0650*/  @!P0 LDG.E.64 R20, desc[UR10][R30.64+0x100] ;  /* 0x0001000a1e148981 */ /* 0x000ee2000c1e1b00 */
[----:B------:R-:W-:Y:S03]  /*0660*/  BSSY.RECONVERGENT B0, `(.L_x_135) ;  /* 0x000002a000007945 */ /* 0x000fe60003800200 */
[----:B--2---:R1:W-:Y:S04]  /*0670*/  @!P0 STS [R22], R18 ;  /* 0x0000001216008388 */ /* 0x0043e80000000800 */
[----:B------:R1:W-:Y:S04]  /*0680*/  @!P0 STS [R22+0x500], R19 ;  /* 0x0005001316008388 */ /* 0x0003e80000000800 */
[----:B---3--:R1:W-:Y:S04]  /*0690*/  @!P0 STS [R22+0x280], R20 ;  /* 0x0002801416008388 */ /* 0x0083e80000000800 */
[----:B------:R1:W-:Y:S01]  /*06a0*/  @!P0 STS [R22+0x780], R21 ;  /* 0x0007801516008388 */ /* 0x0003e20000000800 */
[----:B------:R-:W-:Y:S05]  /*06b0*/  @!P0 BRA `(.L_x_136) ;  /* 0x0000000000908947 */ /* 0x000fea0003800000 */
[----:B------:R-:W-:-:S13]  /*06c0*/  ISETP.GT.AND P1, PT, R17, 0x2, PT ;  /* 0x000000021100780c */ /* 0x000fda0003f24270 */
[----:B------:R-:W-:Y:S05]  /*06d0*/  @P1 BRA `(.L_x_137) ;  /* 0x0000000000381947 */ /* 0x000fea0003800000 */
[----:B-1----:R-:W-:-:S05]  /*06e0*/  IMAD.MOV.U32 R18, RZ, RZ, -0x1 ;  /* 0xffffffffff127424 */ /* 0x002fca00078e00ff */
[----:B------:R-:W-:-:S04]  /*06f0*/  VIADDMNMX.U32 R18, R17, R18, 0x2, PT ;  /* 0x0000000211127446 */ /* 0x000fc80003800012 */
[----:B------:R-:W-:-:S04]  /*0700*/  SHF.L.U32 R20, R18, 0x2, RZ ;  /* 0x0000000212147819 */ /* 0x000fc800000006ff */
[----:B------:R-:W1:Y:S02]  /*0710*/  LDC R18, c[0x2][R20+0x1c] ;  /* 0x0080070014127b82 */ /* 0x000e640000000800 */
[----:B-1----:R-:W-:-:S04]  /*0720*/  SHF.R.S32.HI R19, RZ, 0x1f, R18 ;  /* 0x0000001fff137819 */ /* 0x002fc80000011412 */
.L_x_259:
[----:B0-----:R-:W-:Y:S05]  /*0730*/  BRX R18 -0x740                                                                                             (*"BRANCH_TARGETS .L_x_260,.L_x_261,.L_x_136"*) ;  /* 0xfffffff812307949 */ /* 0x001fea000383ffff */
.L_x_261:
[----:B------:R-:W2:Y:S04]  /*0740*/  LDG.E.64 R18, desc[UR10][R30.64] ;  /* 0x0000000a1e127981 */ /* 0x000ea8000c1e1b00 */
[----:B--2---:R0:W-:Y:S04]  /*0750*/  STS [R22+0x2c0], R18 ;  /* 0x0002c01216007388 */ /* 0x0041e80000000800 */
[----:B------:R0:W-:Y:S01]  /*0760*/  STS [R22+0x7c0], R19 ;  /* 0x0007c01316007388 */ /* 0x0001e20000000800 */
[----:B------:R-:W-:Y:S05]  /*0770*/  BRA `(.L_x_136) ;  /* 0x0000000000607947 */ /* 0x000fea0003800000 */
.L_x_260:
[----:B------:R-:W2:Y:S04]  /*0780*/  LDG.E.64 R18, desc[UR10][R30.64] ;  /* 0x0000000a1e127981 */ /* 0x000ea8000c1e1b00 */
[----:B--2---:R0:W-:Y:S04]  /*0790*/  STS [R22+0x40], R18 ;  /* 0x0000401216007388 */ /* 0x0041e80000000800 */
[----:B------:R0:W-:Y:S01]  /*07a0*/  STS [R22+0x540], R19 ;  /* 0x0005401316007388 */ /* 0x0001e20000000800 */
[----:B------:R-:W-:Y:S05]  /*07b0*/  BRA `(.L_x_136) ;  /* 0x0000000000507947 */ /* 0x000fea0003800000 */
.L_x_137:
[----:B-1----:R-:W-:-:S04]  /*07c0*/  MOV R18, 0xfffffffd ;  /* 0xfffffffd00127802 */ /* 0x002fc80000000f00 */
[----:B------:R-:W-:-:S04]  /*07d0*/  VIADDMNMX.U32 R18, R17, R18, 0x3, PT ;  /* 0x0000000311127446 */ /* 0x000fc80003800012 */
[----:B------:R-:W-:-:S04]  /*07e0*/  SHF.L.U32 R20, R18, 0x2, RZ ;  /* 0x0000000212147819 */ /* 0x000fc800000006ff */
[----:B------:R-:W1:Y:S02]  /*07f0*/  LDC R18, c[0x2][R20+0x28] ;  /* 0x00800a0014127b82 */ /* 0x000e640000000800 */
[----:B-1----:R-:W-:-:S04]  /*0800*/  SHF.R.S32.HI R19, RZ, 0x1f, R18 ;  /* 0x0000001fff137819 */ /* 0x002fc80000011412 */
.L_x_263:
[----:B0-----:R-:W-:Y:S05]  /*0810*/  BRX R18 -0x820                                                                                             (*"BRANCH_TARGETS .L_x_264,.L_x_265,.L_x_266,.L_x_136"*) ;  /* 0xfffffff412f87949 */ /* 0x001fea000383ffff */
.L_x_266:
[----:B------:R-:W2:Y:S04]  /*0820*/  LDG.E.64 R18, desc[UR10][R30.64] ;  /* 0x0000000a1e127981 */ /* 0x000ea8000c1e1b00 */
[----:B--2---:R2:W-:Y:S04]  /*0830*/  STS [R22+0x340], R18 ;  /* 0x0003401216007388 */ /* 0x0045e80000000800 */
[----:B------:R2:W-:Y:S01]  /*0840*/  STS [R22+0x840], R19 ;  /* 0x0008401316007388 */ /* 0x0005e20000000800 */
[----:B------:R-:W-:Y:S05]  /*0850*/  BRA `(.L_x_136) ;  /* 0x0000000000287947 */ /* 0x000fea0003800000 */
.L_x_264:
[----:B------:R-:W2:Y:S04]  /*0860*/  LDG.E.64 R18, desc[UR10][R30.64] ;  /* 0x0000000a1e127981 */ /* 0x000ea8000c1e1b00 */
[----:B------:R-:W3:Y:S04]  /*0870*/  LDG.E.64 R20, desc[UR10][R30.64+0x100] ;  /* 0x0001000a1e147981 */ /* 0x000ee8000c1e1b00 */
[----:B--2---:R4:W-:Y:S04]  /*0880*/  STS [R22+0x80], R18 ;  /* 0x0000801216007388 */ /* 0x0049e80000000800 */
[----:B------:R4:W-:Y:S04]  /*0890*/  STS [R22+0x580], R19 ;  /* 0x0005801316007388 */ /* 0x0009e80000000800 */
[----:B---3--:R4:W-:Y:S04]  /*08a0*/  STS [R22+0x300], R20 ;  /* 0x0003001416007388 */ /* 0x0089e80000000800 */
[----:B------:R4:W-:Y:S01]  /*08b0*/  STS [R22+0x800], R21 ;  /* 0x0008001516007388 */ /* 0x0009e20000000800 */
[----:B------:R-:W-:Y:S05]  /*08c0*/  BRA `(.L_x_136) ;  /* 0x00000000000c7947 */ /* 0x000fea0003800000 */
.L_x_265:
[----:B------:R-:W2:Y:S04]  /*08d0*/  LDG.E.64 R18, desc[UR10][R30.64] ;  /* 0x0000000a1e127981 */ /* 0x000ea8000c1e1b00 */
[----:B--2---:R3:W-:Y:S04]  /*08e0*/  STS [R22+0xc0], R18 ;  /* 0x0000c01216007388 */ /* 0x0047e80000000800 */
[----:B------:R3:W-:Y:S02]  /*08f0*/  STS [R22+0x5c0], R19 ;  /* 0x0005c01316007388 */ /* 0x0007e40000000800 */
.L_x_136:
[----:B0-----:R-:W-:Y:S05]  /*0900*/  BSYNC.RECONVERGENT B0 ;  /* 0x0000000000007941 */ /* 0x001fea0003800200 */
.L_x_135:
[----:B------:R-:W-:Y:S01]  /*0910*/  BAR.SYNC.DEFER_BLOCKING 0x0 ;  /* 0x0000000000007b1d */ /* 0x000fe20000010000 */
[----:B------:R-:W-:Y:S02]  /*0920*/  UISETP.GE.U32.AND UP0, UPT, UR4, 0x9, UPT ;  /* 0x000000090400788c */ /* 0x000fe4000bf06070 */
[----:B------:R-:W-:Y:S02]  /*0930*/  UIADD3 UR6, UPT, UPT, UR6, 0x1, URZ ;  /* 0x0000000106067890 */ /* 0x000fe4000fffe0ff */
[----:B------:R-:W-:Y:S02]  /*0940*/  UIADD3 UR4, UPT, UPT, UR4, 0x1, URZ ;  /* 0x0000000104047890 */ /* 0x000fe4000fffe0ff */
[----:B------:R-:W-:Y:S01]  /*0950*/  PLOP3.LUT P1, PT, PT, PT, UP0, 0x80, 0x8 ;  /* 0x000000000008781c */ /* 0x000fe20003f2f008 */
[----:B------:R-:W-:Y:S01]  /*0960*/  UISETP.NE.AND UP0, UPT, UR6, URZ, UPT ;  /* 0x000000ff0600728c */ /* 0x000fe2000bf05270 */
[----:B-1--4-:R-:W0:Y:S04]  /*0970*/  LDS R20, [R23+0x30] ;  /* 0x0000300017147984 */ /* 0x012e280000000800 */
[----:B--23--:R-:W1:Y:S04]  /*0980*/  LDS R19, [R23+0x34] ;  /* 0x0000340017137984 */ /* 0x00ce680000000800 */
[----:B------:R-:W2:Y:S04]  /*0990*/  LDS R35, [R23+0x530] ;  /* 0x0005300017237984 */ /* 0x000ea80000000800 */
[----:B------:R-:W3:Y:S04]  /*09a0*/  LDS R32, [R23+0x534] ;  /* 0x0005340017207984 */ /* 0x000ee80000000800 */
[----:B------:R-:W4:Y:S04]  /*09b0*/  LDS R18, [R23+0x2c] ;  /* 0x00002c0017127984 */ /* 0x000f280000000800 */
[----:B------:R-:W5:Y:S01]  /*09c0*/  LDS R21, [R23+0x52c] ;  /* 0x00052c0017157984 */ /* 0x000f620000000800 */
[----:B0-----:R-:W-:-:S03]  /*09d0*/  FMUL R34, R20, UR13 ;  /* 0x0000000d14227c20 */ /* 0x001fc60008400000 */
[----:B------:R-:W0:Y:S01]  /*09e0*/  LDS R20, [R23+0x28] ;  /* 0x0000280017147984 */ /* 0x000e220000000800 */
[----:B-1----:R-:W-:-:S03]  /*09f0*/  FFMA R33, R19, UR9, R34 ;  /* 0x0000000913217c23 */ /* 0x002fc60008000022 */
[----:B------:R-:W1:Y:S01]  /*0a00*/  LDS R19, [R23+0x528] ;  /* 0x0005280017137984 */ /* 0x000e620000000800 */
[----:B--2---:R-:W-:-:S04]  /*0a10*/  FMUL R35, R35, UR13 ;  /* 0x0000000d23237c20 */ /* 0x004fc80008400000 */
[----:B---3--:R-:W-:Y:S02]  /*0a20*/  FFMA R34, R32, UR9, R35 ;  /* 0x0000000920227c23 */ /* 0x008fe40008000023 */
[----:B------:R-:W2:Y:S01]  /*0a30*/  LDS R32, [R23+0x24] ;  /* 0x0000240017207984 */ /* 0x000ea20000000800 */
[----:B----4-:R-:W-:-:S03]  /*0a40*/  FFMA R33, R18, UR12, R33 ;  /* 0x0000000c12217c23 */ /* 0x010fc60008000021 */
[----:B------:R-:W3:Y:S01]  /*0a50*/  LDS R18, [R23+0x524] ;  /* 0x0005240017127984 */ /* 0x000ee20000000800 */
[----:B-----5:R-:W-:-:S03]  /*0a60*/  FFMA R34, R21, UR12, R34 ;  /* 0x0000000c15227c23 */ /* 0x020fc60008000022 */
[----:B------:R-:W-:Y:S01]  /*0a70*/  LDS R35, [R23+0x520] ;  /* 0x0005200017237984 */ /* 0x000fe20000000800 */
[----:B0-----:R-:W-:-:S03]  /*0a80*/  FFMA R21, R20, UR15, R33 ;  /* 0x0000000f14157c23 */ /* 0x001fc60008000021 */
[----:B------:R-:W0:Y:S01]  /*0a90*/  LDS R33, [R23+0x20] ;  /* 0x0000200017217984 */ /* 0x000e220000000800 */
[----:B-1----:R-:W-:-:S03]  /*0aa0*/  FFMA R37, R19, UR15, R34 ;  /* 0x0000000f13257c23 */ /* 0x002fc60008000022 */
[----:B------:R-:W1:Y:S04]  /*0ab0*/  LDS R19, [R23+0x1c] ;  /* 0x00001c0017137984 */ /* 0x000e680000000800 */
[----:B------:R-:W4:Y:S01]  /*0ac0*/  LDS R20, [R23+0x51c] ;  /* 0x00051c0017147984 */ /* 0x000f220000000800 */
[----:B--2---:R-:W-:-:S03]  /*0ad0*/  FFMA R32, R32, UR14, R21 ;  /* 0x0000000e20207c23 */ /* 0x004fc60008000015 */
[----:B------:R-:W2:Y:S01]  /*0ae0*/  LDS R21, [R23+0x18] ;  /* 0x0000180017157984 */ /* 0x000ea20000000800 */
[----:B---3--:R-:W-:Y:S01]  /*0af0*/  FFMA R18, R18, UR14, R37 ;  /* 0x0000000e12127c23 */ /* 0x008fe20008000025 */
[----:B------:R-:W-:Y:S01]  /*0b00*/  MOV R37, UR8 ;  /* 0x0000000800257c02 */ /* 0x000fe20008000f00 */
[----:B0-----:R-:W-:-:S04]  /*0b10*/  FFMA R32, -R33, UR14, R32 ;  /* 0x0000000e21207c23 */ /* 0x001fc80008000120 */
[----:B-1----:R-:W-:Y:S01]  /*0b20*/  FFMA R32, -R19, UR15, R32 ;  /* 0x0000000f13207c23 */ /* 0x002fe20008000120 */
[----:B------:R-:W-:Y:S02]  /*0b30*/  FFMA R19, -R35, UR14, R18 ;  /* 0x0000000e23137c23 */ /* 0x000fe40008000112 */
[----:B------:R-:W0:Y:S02]  /*0b40*/  LDS R18, [R23+0x518] ;  /* 0x0005180017127984 */ /* 0x000e240000000800 */
[----:B----4-:R-:W-:Y:S02]  /*0b50*/  FFMA R19, -R20, UR15, R19 ;  /* 0x0000000f14137c23 */ /* 0x010fe40008000113 */
[----:B------:R-:W1:Y:S01]  /*0b60*/  LDS R20, [R23+0x14] ;  /* 0x0000140017147984 */ /* 0x000e620000000800 */
[----:B--2---:R-:W-:-:S03]  /*0b70*/  FFMA R21, -R21, UR12, R32 ;  /* 0x0000000c15157c23 */ /* 0x004fc60008000120 */
[----:B------:R-:W-:Y:S01]  /*0b80*/  LDS R32, [R23+0x510] ;  /* 0x0005100017207984 */ /* 0x000fe20000000800 */
[----:B0-----:R-:W-:-:S03]  /*0b90*/  FFMA R18, -R18, UR12, R19 ;  /* 0x0000000c12127c23 */ /* 0x001fc60008000113 */
[----:B------:R-:W0:Y:S01]  /*0ba0*/  LDS R19, [R23+0x514] ;  /* 0x0005140017137984 */ /* 0x000e220000000800 */
[----:B-1----:R-:W-:-:S03]  /*0bb0*/  FFMA R20, -R20, UR13, R21 ;  /* 0x0000000d14147c23 */ /* 0x002fc60008000115 */
[----:B------:R-:W1:Y:S01]  /*0bc0*/  LDS R21, [R23+0x10] ;  /* 0x0000100017157984 */ /* 0x000e620000000800 */
[----:B0-----:R-:W-:Y:S01]  /*0bd0*/  FFMA R19, -R19, UR13, R18 ;  /* 0x0000000d13137c23 */ /* 0x001fe20008000112 */
[----:B-1----:R-:W-:-:S03]  /*0be0*/  FFMA R18, -R21, UR9, R20 ;  /* 0x0000000915127c23 */ /* 0x002fc60008000114 */
[----:B------:R-:W-:Y:S01]  /*0bf0*/  FFMA R19, -R32, UR9, R19 ;  /* 0x0000000920137c23 */ /* 0x000fe20008000113 */
[----:B------:R-:W-:Y:S01]  /*0c00*/  FFMA R20, R33, UR9, R25 ;  /* 0x0000000921147c23 */ /* 0x000fe20008000019 */
[C---:B------:R-:W-:Y:S01]  /*0c10*/  FFMA R21, R35.reuse, UR9, R24 ;  /* 0x0000000923157c23 */ /* 0x040fe20008000018 */
[----:B------:R-:W-:Y:S01]  /*0c20*/  MOV R25, UR8 ;  /* 0x0000000800197c02 */ /* 0x000fe20008000f00 */
[C---:B------:R-:W-:Y:S01]  /*0c30*/  FFMA R24, R35.reuse, UR13, R16 ;  /* 0x0000000d23187c23 */ /* 0x040fe20008000010 */
[----:B------:R0:W-:Y:S01]  /*0c40*/  STG.E.64 desc[UR10][R26.64], R18 ;  /* 0x000000121a007986 */ /* 0x0001e2000c101b0a */
[C---:B------:R-:W-:Y:S01]  /*0c50*/  FFMA R16, R35.reuse, UR12, R15 ;  /* 0x0000000c23107c23 */ /* 0x040fe2000800000f */
[C---:B------:R-:W-:Y:S01]  /*0c60*/  FFMA R15, R35.reuse, UR15, R14 ;  /* 0x0000000f230f7c23 */ /* 0x040fe2000800000e */
[----:B------:R-:W-:Y:S01]  /*0c70*/  MOV R32, UR5 ;  /* 0x0000000500207c02 */ /* 0x000fe20008000f00 */
[----:B------:R1:W-:Y:S01]  /*0c80*/  @P1 STG.E.64 desc[UR10][R28.64], R20 ;  /* 0x000000141c001986 */ /* 0x0003e2000c101b0a */
[C---:B------:R-:W-:Y:S01]  /*0c90*/  FFMA R14, R35.reuse, UR14, R13 ;  /* 0x0000000e230e7c23 */ /* 0x040fe2000800000d */
[C---:B------:R-:W-:Y:S01]  /*0ca0*/  FFMA R13, -R35.reuse, UR14, R12 ;  /* 0x0000000e230d7c23 */ /* 0x040fe2000800010c */
[C---:B------:R-:W-:Y:S01]  /*0cb0*/  FFMA R12, -R35.reuse, UR15, R11 ;  /* 0x0000000f230c7c23 */ /* 0x040fe2000800010b */
[C---:B------:R-:W-:Y:S01]  /*0cc0*/  FFMA R11, -R35.reuse, UR12, R10 ;  /* 0x0000000c230b7c23 */ /* 0x040fe2000800010a */
[----:B------:R-:W-:Y:S01]  /*0cd0*/  FFMA R10, -R35, UR13, R9 ;  /* 0x0000000d230a7c23 */ /* 0x000fe20008000109 */
[----:B------:R-:W-:-:S04]  /*0ce0*/  IMAD.WIDE R30, R32, 0x8, R30 ;  /* 0x00000008201e7825 */ /* 0x000fc800078e021e */
[----:B------:R-:W-:Y:S01]  /*0cf0*/  FMUL R9, R35, -UR9 ;  /* 0x8000000923097c20 */ /* 0x000fe20008400000 */
[----:B0-----:R-:W-:-:S04]  /*0d00*/  IMAD.WIDE R26, R37, 0x8, R26 ;  /* 0x00000008251a7825 */ /* 0x001fc800078e021a */
[----:B-1----:R-:W-:-:S04]  /*0d10*/  @P1 IMAD.WIDE R28, R25, 0x8, R28 ;  /* 0x00000008191c1825 */ /* 0x002fc800078e021c */
[C---:B------:R-:W-:Y:S01]  /*0d20*/  FFMA R25, R33.reuse, UR13, R8 ;  /* 0x0000000d21197c23 */ /* 0x040fe20008000008 */
[C---:B------:R-:W-:Y:S01]  /*0d30*/  FFMA R8, R33.reuse, UR12, R7 ;  /* 0x0000000c21087c23 */ /* 0x040fe20008000007 */
[C---:B------:R-:W-:Y:S01]  /*0d40*/  FFMA R7, R33.reuse, UR15, R6 ;  /* 0x0000000f21077c23 */ /* 0x040fe20008000006 */
[C---:B------:R-:W-:Y:S01]  /*0d50*/  FFMA R6, R33.reuse, UR14, R5 ;  /* 0x0000000e21067c23 */ /* 0x040fe20008000005 */
[C---:B------:R-:W-:Y:S01]  /*0d60*/  FFMA R5, -R33.reuse, UR14, R4 ;  /* 0x0000000e21057c23 */ /* 0x040fe20008000104 */
[C---:B------:R-:W-:Y:S01]  /*0d70*/  FFMA R4, -R33.reuse, UR15, R3 ;  /* 0x0000000f21047c23 */ /* 0x040fe20008000103 */
[C---:B------:R-:W-:Y:S01]  /*0d80*/  FFMA R3, -R33.reuse, UR12, R2 ;  /* 0x0000000c21037c23 */ /* 0x040fe20008000102 */
[C---:B------:R-:W-:Y:S01]  /*0d90*/  FFMA R2, -R33.reuse, UR13, R0 ;  /* 0x0000000d21027c23 */ /* 0x040fe20008000100 */
[----:B------:R-:W-:Y:S01]  /*0da0*/  FMUL R0, R33, -UR9 ;  /* 0x8000000921007c20 */ /* 0x000fe20008400000 */
[----:B------:R-:W-:Y:S06]  /*0db0*/  BAR.SYNC.DEFER_BLOCKING 0x0 ;  /* 0x0000000000007b1d */ /* 0x000fec0000010000 */
[----:B------:R-:W-:Y:S05]  /*0dc0*/  BRA.U UP0, `(.L_x_138) ;  /* 0xfffffff9001c7547 */ /* 0x000fea000b83ffff */
[----:B------:R-:W-:Y:S05]  /*0dd0*/  EXIT ;  /* 0x000000000000794d */ /* 0x000fea0003800000 */
.L_x_139:
        /* <DEDUP_REMOVED lines=10> */
.L_x_279:


//--------------------- .nv.shared.reserved.0     --------------------------
	.section	.nv.shared.reserved.0,"aw",@nobits
	.weak		__nv_reservedSMEM_offset_0_alias
	.size		__nv_reservedSMEM_offset_0_alias, 0, 64
	.other		__nv_reservedSMEM_offset_0_alias,@"STO_CUDA_RESERVED_SHARED STV_DEFAULT"
__nv_reservedSMEM_offset_0_alias:
	.zero		0
	.zero		64


//--------------------- .nv.shared._Z18Compute_Next_PQ_T2PKfS0_S0_S0_S0_S0_S0_S0_S0_PfS1_PKiS3_iiffffffffffffffffffffff --------------------------
	.section	.nv.shared._Z18Compute_Next_PQ_T2PKfS0_S0_S0_S0_S0_S0_S0_S0_PfS1_PKiS3_iiffffffffffffffffffffff,"aw",@nobits
	.sectionflags	@""
	.align	4
.nv.shared._Z18Compute_Next_PQ_T2PKfS0_S0_S0_S0_S0_S0_S0_S0_PfS1_PKiS3_iiffffffffffffffffffffff:
	.zero		6656


//--------------------- .nv.shared._Z22Compute_VTI_Next_PQ_T2PKfS0_S0_S0_S0_S0_S0_S0_S0_PfS1_PKiS3_iiffffffffffffffffff --------------------------
	.section	.nv.shared._Z22Compute_VTI_Next_PQ_T2PKfS0_S0_S0_S0_S0_S0_S0_S0_PfS1_PKiS3_iiffffffffffffffffff,"aw",@nobits
	.sectionflags	@""
	.align	4
.nv.shared._Z22Compute_VTI_Next_PQ_T2PKfS0_S0_S0_S0_S0_S0_S0_S0_PfS1_PKiS3_iiffffffffffffffffff:
	.zero		4608


//--------------------- .nv.shared._Z28Compute_DYED1and2_Part_V4_V5PfS_S_PKiS1_S1_S1_iiffffffffffffffffffffffffffff --------------------------
	.section	.nv.shared._Z28Compute_DYED1and2_Part_V4_V5PfS_S_PKiS1_S1_S1_iiffffffffffffffffffffffffffff,"aw",@nobits
	.sectionflags	@""
	.align	4
.nv.shared._Z28Compute_DYED1and2_Part_V4_V5PfS_S_PKiS1_S1_S1_iiffffffffffffffffffffffffffff:
	.zero		7168


//--------------------- .nv.shared._Z32Compute_VTI_DYED1and2_Part_V4_V5PfS_S_PKiS1_S1_S1_iiffffffffffffffffffffffff --------------------------
	.section	.nv.shared._Z32Compute_VTI_DYED1and2_Part_V4_V5PfS_S_PKiS1_S1_S1_iiffffffffffffffffffffffff,"aw",@nobits
	.sectionflags	@""
	.align	4
.nv.shared._Z32Compute_VTI_DYED1and2_Part_V4_V5PfS_S_PKiS1_S1_S1_iiffffffffffffffffffffffff:
	.zero		7168


//--------------------- .nv.shared._Z15Compute_DZ_MainPKfS0_S0_S0_Pfiiffffff --------------------------
	.section	.nv.shared._Z15Compute_DZ_MainPKfS0_S0_S0_Pfiiffffff,"aw",@nobits
	.sectionflags	@""
	.align	4
.nv.shared._Z15Compute_DZ_MainPKfS0_S0_S0_Pfiiffffff:
	.zero		4096


//--------------------- .nv.shared._Z18Compute_DX_DY_MainPKfS0_S0_S0_PfS1_iifffff --------------------------
	.section	.nv.shared._Z18Compute_DX_DY_MainPKfS0_S0_S0_PfS1_iifffff,"aw",@nobits
	.sectionflags	@""
	.align	4
.nv.shared._Z18Compute_DX_DY_MainPKfS0_S0_S0_PfS1_iifffff:
	.zero		3584


//--------------------- .nv.constant0._Z23Extract_Receiver_ValuesfPiS_S_PfiPKfS2_S2_S2_S2_iiiiiii --------------------------
	.section	.nv.constant0._Z23Extract_Receiver_ValuesfPiS_S_PfiPKfS2_S2_S2_S2_iiiiiii,"a",@progbits
	.sectionflags	@""
	.align	4
.nv.constant0._Z23Extract_Receiver_ValuesfPiS_S_PfiPKfS2_S2_S2_S2_iiiiiii:
	.zero		1012


//--------------------- .nv.constant0._Z13Inject_SourcePfiifS_iif --------------------------
	.section	.nv.constant0._Z13Inject_SourcePfiifS_iif,"a",@progbits
	.sectionflags	@""
	.align	4
.nv.constant0._Z13Inject_SourcePfiifS_iif:
	.zero		940


//--------------------- .nv.constant0._Z18Compute_Next_PQ_T2PKfS0_S0_S0_S0_S0_S0_S0_S0_PfS1_PKiS3_iiffffffffffffffffffffff --------------------------
	.section	.nv.constant0._Z18Compute_Next_PQ_T2PKfS0_S0_S0_S0_S0_S0_S0_S0_PfS1_PKiS3_iiffffffffffffffffffffff,"a",@progbits
	.sectionflags	@""
	.align	4
.nv.constant0._Z18Compute_Next_PQ_T2PKfS0_S0_S0_S0_S0_S0_S0_S0_PfS1_PKiS3_iiffffffffffffffffffffff:
	.zero		1096


//--------------------- .nv.constant0._Z22Compute_VTI_Next_PQ_T2PKfS0_S0_S0_S0_S0_S0_S0_S0_PfS1_PKiS3_iiffffffffffffffffff --------------------------
	.section	.nv.constant0._Z22Compute_VTI_Next_PQ_T2PKfS0_S0_S0_S0_S0_S0_S0_S0_PfS1_PKiS3_iiffffffffffffffffff,"a",@progbits
	.sectionflags	@""
	.align	4
.nv.constant0._Z22Compute_VTI_Next_PQ_T2PKfS0_S0_S0_S0_S0_S0_S0_S0_PfS1_PKiS3_iiffffffffffffffffff:
	.zero		1080


//--------------------- .nv.constant0._Z28Compute_DYED1and2_Part_V4_V5PfS_S_PKiS1_S1_S1_iiffffffffffffffffffffffffffff --------------------------
	.section	.nv.constant0._Z28Compute_DYED1and2_Part_V4_V5PfS_S_PKiS1_S1_S1_iiffffffffffffffffffffffffffff,"a",@progbits
	.sectionflags	@""
	.align	4
.nv.constant0._Z28Compute_DYED1and2_Part_V4_V5PfS_S_PKiS1_S1_S1_iiffffffffffffffffffffffffffff:
	.zero		1072


//--------------------- .nv.constant0._Z32Compute_VTI_DYED1and2_Part_V4_V5PfS_S_PKiS1_S1_S1_iiffffffffffffffffffffffff --------------------------
	.section	.nv.constant0._Z32Compute_VTI_DYED1and2_Part_V4_V5PfS_S_PKiS1_S1_S1_iiffffffffffffffffffffffff,"a",@progbits
	.sectionflags	@""
	.align	4
.nv.constant0._Z32Compute_VTI_DYED1and2_Part_V4_V5PfS_S_PKiS1_S1_S1_iiffffffffffffffffffffffff:
	.zero		1056


//--------------------- .nv.constant0._Z15Compute_DZ_MainPKfS0_S0_S0_Pfiiffffff --------------------------
	.section	.nv.constant0._Z15Compute_DZ_MainPKfS0_S0_S0_Pfiiffffff,"a",@progbits
	.sectionflags	@""
	.align	4
.nv.constant0._Z15Compute_DZ_MainPKfS0_S0_S0_Pfiiffffff:
	.zero		968


//--------------------- .nv.constant0._Z18Compute_DX_DY_MainPKfS0_S0_S0_PfS1_iifffff --------------------------
	.section	.nv.constant0._Z18Compute_DX_DY_MainPKfS0_S0_S0_PfS1_iifffff,"a",@progbits
	.sectionflags	@""
	.align	4
.nv.constant0._Z18Compute_DX_DY_MainPKfS0_S0_S0_PfS1_iifffff:
	.zero		972


//--------------------- SYMBOLS --------------------------

	.type		.nv.reservedSmem.offset0,@object
	.size		.nv.reservedSmem.offset0,0x4
	.type		.nv.reservedSmem.cap,@object
	.size		.nv.reservedSmem.cap,0x4
